// auto-generated by cutlass_sweep.fmha — config: {"arch": "sm_90", "dtype": "e4m3", "head_dim": 128, "mask": "causal", "schedule": "cooperative", "tile_kv": 128, "tile_q": 128}
#include "cutlass/cutlass.h"
#include "cute/tensor.hpp"
#include "cutlass/device_kernel.h"
#include "cutlass/kernel_hardware_info.h"
#include "88_hopper_fmha/collective/fmha_fusion.hpp"
#include "88_hopper_fmha/kernel/fmha_kernel_builder.hpp"

using namespace cute;
using Element = cutlass::float_e4m3_t;
using TileShape = Shape<_128, _128, _128>;
using StrideQ = cute::tuple<int, _1, cute::tuple<int, int>>;
using StrideK = cute::tuple<int, _1, cute::tuple<int, int>>;
using StrideV = cute::tuple<cute::_1, int, cute::tuple<int, int>>;

using Kernel = typename cutlass::fmha::kernel::FmhaBuilder<
    Element, float, float,
    TileShape, StrideQ, StrideK, StrideV,
    cutlass::fmha::collective::CausalFusion,
    cutlass::gemm::KernelTmaWarpSpecializedCooperative
  >::Kernel;

auto* _anchor = &cutlass::device_kernel<Kernel>;


// ===== COMPILED SASS (sm_90a) =====

	.target	sm_90a

	.elftype	@"ET_EXEC"


//--------------------- .note.nv.tkinfo           --------------------------
	.section	.note.nv.tkinfo,"",@"SHT_NOTE"
	.sectionflags	@"SHF_NOTE_NV_TKINFO"
	.tkinfo
        /*0018*/ 	.word	0x00000002
        /*0030*/ 	.string	""
        /*0030*/ 	.string	"ptxas"
        /*0030*/ 	.string	"Cuda compilation tools, release 13.0, V13.0.88"
        /*0030*/ 	.string	"Build cuda_13.0.r13.0/compiler.36424714_0"
        /*0030*/ 	.string	"-arch sm_90a -m 64 "



//--------------------- .note.nv.cuinfo           --------------------------
	.section	.note.nv.cuinfo,"",@"SHT_NOTE"
	.sectionflags	@"SHF_NOTE_NV_CUINFO"
        /*0018*/ 	.short	0x0002
        /*001a*/ 	.short	0x005a
        /*001c*/ 	.short	0x0082
	.zero		2


//--------------------- .nv.info                  --------------------------
	.section	.nv.info,"",@"SHT_CUDA_INFO"
	.align	4


	//----- nvinfo : EIATTR_REGCOUNT
	.align		4
        /*0000*/ 	.byte	0x04, 0x2f
        /*0002*/ 	.short	(.L_15 - .L_14)
	.align		4
.L_14:
        /*0004*/ 	.word	index@(_ZN7cutlass13device_kernelINS_4fmha6kernel28FmhaKernelTmaWarpSpecializedINS1_10collective30FmhaMainloopTmaWarpSpecializedINS_12float_e4m3_tEffN4cute5tupleIJNS7_1CILi128EEESA_SA_EEENS8_IJiNS9_ILi1EEENS8_IJiiEEEEEESE_NS8_IJSC_iSD_EEENS4_12CausalFusionEJEEENS4_15FmhaFwdEpilogueIS6_fNS8_IJNS9_ILi64EEESA_SA_EEEEENS2_23IndividualTileSchedulerEJEEEEEvNT_6ParamsE)
        /*0008*/ 	.word	0x000000a8


	//----- nvinfo : EIATTR_FRAME_SIZE
	.align		4
.L_15:
        /*000c*/ 	.byte	0x04, 0x11
        /*000e*/ 	.short	(.L_17 - .L_16)
	.align		4
.L_16:
        /*0010*/ 	.word	index@($__internal_0_$__cuda_sm20_rcp_rn_f32_slowpath)
        /*0014*/ 	.word	0x00000000


	//----- nvinfo : EIATTR_FRAME_SIZE
	.align		4
.L_17:
        /*0018*/ 	.byte	0x04, 0x11
        /*001a*/ 	.short	(.L_19 - .L_18)
	.align		4
.L_18:
        /*001c*/ 	.word	index@(_ZN7cutlass13device_kernelINS_4fmha6kernel28FmhaKernelTmaWarpSpecializedINS1_10collective30FmhaMainloopTmaWarpSpecializedINS_12float_e4m3_tEffN4cute5tupleIJNS7_1CILi128EEESA_SA_EEENS8_IJiNS9_ILi1EEENS8_IJiiEEEEEESE_NS8_IJSC_iSD_EEENS4_12CausalFusionEJEEENS4_15FmhaFwdEpilogueIS6_fNS8_IJNS9_ILi64EEESA_SA_EEEEENS2_23IndividualTileSchedulerEJEEEEEvNT_6ParamsE)
        /*0020*/ 	.word	0x00000000


	//----- nvinfo : EIATTR_MIN_STACK_SIZE
	.align		4
.L_19:
        /*0024*/ 	.byte	0x04, 0x12
        /*0026*/ 	.short	(.L_21 - .L_20)
	.align		4
.L_20:
        /*0028*/ 	.word	index@(_ZN7cutlass13device_kernelINS_4fmha6kernel28FmhaKernelTmaWarpSpecializedINS1_10collective30FmhaMainloopTmaWarpSpecializedINS_12float_e4m3_tEffN4cute5tupleIJNS7_1CILi128EEESA_SA_EEENS8_IJiNS9_ILi1EEENS8_IJiiEEEEEESE_NS8_IJSC_iSD_EEENS4_12CausalFusionEJEEENS4_15FmhaFwdEpilogueIS6_fNS8_IJNS9_ILi64EEESA_SA_EEEEENS2_23IndividualTileSchedulerEJEEEEEvNT_6ParamsE)
        /*002c*/ 	.word	0x00000000
.L_21:


//--------------------- .nv.compat                --------------------------
	.section	.nv.compat,"",@"SHT_CUDA_COMPAT_INFO"
	.align	4
        /*0000*/ 	.byte	0x02, 0x09, 0x01, 0x00, 0x02, 0x02, 0x04, 0x00, 0x02, 0x05, 0x05, 0x00, 0x03, 0x07, 0x01, 0x01
        /*0010*/ 	.byte	0x02, 0x03, 0x01, 0x00, 0x02, 0x06, 0x01, 0x00, 0x04, 0x0b, 0x08, 0x00, 0x00, 0x00, 0x00, 0x00
        /*0020*/ 	.byte	0x00, 0x00, 0x00, 0x00


//--------------------- .nv.info._ZN7cutlass13device_kernelINS_4fmha6kernel28FmhaKernelTmaWarpSpecializedINS1_10collective30FmhaMainloopTmaWarpSpecializedINS_12float_e4m3_tEffN4cute5tupleIJNS7_1CILi128EEESA_SA_EEENS8_IJiNS9_ILi1EEENS8_IJiiEEEEEESE_NS8_IJSC_iSD_EEENS4_12CausalFusionEJEEENS4_15FmhaFwdEpilogueIS6_fNS8_IJNS9_ILi64EEESA_SA_EEEEENS2_23IndividualTileSchedulerEJEEEEEvNT_6ParamsE --------------------------
	.section	.nv.info._ZN7cutlass13device_kernelINS_4fmha6kernel28FmhaKernelTmaWarpSpecializedINS1_10collective30FmhaMainloopTmaWarpSpecializedINS_12float_e4m3_tEffN4cute5tupleIJNS7_1CILi128EEESA_SA_EEENS8_IJiNS9_ILi1EEENS8_IJiiEEEEEESE_NS8_IJSC_iSD_EEENS4_12CausalFusionEJEEENS4_15FmhaFwdEpilogueIS6_fNS8_IJNS9_ILi64EEESA_SA_EEEEENS2_23IndividualTileSchedulerEJEEEEEvNT_6ParamsE,"",@"SHT_CUDA_INFO"
	.sectionflags	@""
	.align	4


	//----- nvinfo : EIATTR_CUDA_API_VERSION
	.align		4
        /*0000*/ 	.byte	0x04, 0x37
        /*0002*/ 	.short	(.L_23 - .L_22)
.L_22:
        /*0004*/ 	.word	0x00000082


	//----- nvinfo : EIATTR_KPARAM_INFO
	.align		4
.L_23:
        /*0008*/ 	.byte	0x04, 0x17
        /*000a*/ 	.short	(.L_25 - .L_24)
.L_24:
        /*000c*/ 	.word	0x00000000
        /*0010*/ 	.short	0x0000
        /*0012*/ 	.short	0x0070
        /*0014*/ 	.byte	0x00, 0xf0, 0x01, 0x20


	//----- nvinfo : EIATTR_SPARSE_MMA_MASK
	.align		4
.L_25:
        /*0018*/ 	.byte	0x03, 0x50
        /*001a*/ 	.short	0x0000


	//----- nvinfo : EIATTR_MAXREG_COUNT
	.align		4
        /*001c*/ 	.byte	0x03, 0x1b
        /*001e*/ 	.short	0x00a8


	//----- nvinfo : EIATTR_NUM_BARRIERS
	.align		4
        /*0020*/ 	.byte	0x02, 0x4c
        /*0022*/ 	.byte	0x02
	.zero		1


	//----- nvinfo : EIATTR_EXTERNS
	.align		4
        /*0024*/ 	.byte	0x04, 0x0f
        /*0026*/ 	.short	(.L_27 - .L_26)


	//   ....[0]....
	.align		4
.L_26:
        /*0028*/ 	.word	index@(__assertfail)


	//----- nvinfo : EIATTR_MERCURY_ISA_VERSION
	.align		4
.L_27:
        /*002c*/ 	.byte	0x03, 0x5f
        /*002e*/ 	.short	0x0101


	//----- nvinfo : EIATTR_INT_WARP_WIDE_INSTR_OFFSETS
	.align		4
        /*0030*/ 	.byte	0x04, 0x31
        /*0032*/ 	.short	(.L_29 - .L_28)


	//   ....[0]....
.L_28:
        /*0034*/ 	.word	0x000006f0


	//   ....[1]....
        /*0038*/ 	.word	0x00000700


	//   ....[2]....
        /*003c*/ 	.word	0x00000710


	//   ....[3]....
        /*0040*/ 	.word	0x00000720


	//   ....[4]....
        /*0044*/ 	.word	0x00000790


	//----- nvinfo : EIATTR_COOP_GROUP_MASK_REGIDS
	.align		4
.L_29:
        /*0048*/ 	.byte	0x04, 0x29
        /*004a*/ 	.short	(.L_31 - .L_30)


	//   ....[0]....
.L_30:
        /*004c*/ 	.word	0xffffffff


	//   ....[1]....
        /*0050*/ 	.word	0xffffffff


	//   ....[2]....
        /*0054*/ 	.word	0xffffffff


	//   ....[3]....
        /*0058*/ 	.word	0xffffffff


	//   ....[4]....
        /*005c*/ 	.word	0xffffffff


	//   ....[5]....
        /*0060*/ 	.word	0xffffffff


	//   ....[6]....
        /*0064*/ 	.word	0xffffffff


	//   ....[7]....
        /*0068*/ 	.word	0xffffffff


	//   ....[8]....
        /*006c*/ 	.word	0xffffffff


	//   ....[9]....
        /*0070*/ 	.word	0xffffffff


	//   ....[10]....
        /*0074*/ 	.word	0xffffffff


	//   ....[11]....
        /*0078*/ 	.word	0xffffffff


	//   ....[12]....
        /*007c*/ 	.word	0xffffffff


	//   ....[13]....
        /*0080*/ 	.word	0xffffffff


	//   ....[14]....
        /*0084*/ 	.word	0xffffffff


	//   ....[15]....
        /*0088*/ 	.word	0xffffffff


	//   ....[16]....
        /*008c*/ 	.word	0xffffffff


	//   ....[17]....
        /*0090*/ 	.word	0xffffffff


	//   ....[18]....
        /*0094*/ 	.word	0xffffffff


	//   ....[19]....
        /*0098*/ 	.word	0xffffffff


	//   ....[20]....
        /*009c*/ 	.word	0xffffffff


	//   ....[21]....
        /*00a0*/ 	.word	0xffffffff


	//   ....[22]....
        /*00a4*/ 	.word	0xffffffff


	//   ....[23]....
        /*00a8*/ 	.word	0xffffffff


	//   ....[24]....
        /*00ac*/ 	.word	0xffffffff


	//   ....[25]....
        /*00b0*/ 	.word	0xffffffff


	//   ....[26]....
        /*00b4*/ 	.word	0xffffffff


	//   ....[27]....
        /*00b8*/ 	.word	0xffffffff


	//   ....[28]....
        /*00bc*/ 	.word	0xffffffff


	//   ....[29]....
        /*00c0*/ 	.word	0xffffffff


	//   ....[30]....
        /*00c4*/ 	.word	0xffffffff


	//   ....[31]....
        /*00c8*/ 	.word	0xffffffff


	//   ....[32]....
        /*00cc*/ 	.word	0xffffffff


	//   ....[33]....
        /*00d0*/ 	.word	0xffffffff


	//   ....[34]....
        /*00d4*/ 	.word	0xffffffff


	//   ....[35]....
        /*00d8*/ 	.word	0xffffffff


	//   ....[36]....
        /*00dc*/ 	.word	0xffffffff


	//   ....[37]....
        /*00e0*/ 	.word	0xffffffff


	//   ....[38]....
        /*00e4*/ 	.word	0xffffffff


	//   ....[39]....
        /*00e8*/ 	.word	0xffffffff


	//   ....[40]....
        /*00ec*/ 	.word	0xffffffff


	//   ....[41]....
        /*00f0*/ 	.word	0xffffffff


	//   ....[42]....
        /*00f4*/ 	.word	0xffffffff


	//   ....[43]....
        /*00f8*/ 	.word	0xffffffff


	//   ....[44]....
        /*00fc*/ 	.word	0xffffffff


	//   ....[45]....
        /*0100*/ 	.word	0xffffffff


	//   ....[46]....
        /*0104*/ 	.word	0xffffffff


	//   ....[47]....
        /*0108*/ 	.word	0xffffffff


	//   ....[48]....
        /*010c*/ 	.word	0xffffffff


	//   ....[49]....
        /*0110*/ 	.word	0xffffffff


	//   ....[50]....
        /*0114*/ 	.word	0xffffffff


	//   ....[51]....
        /*0118*/ 	.word	0xffffffff


	//   ....[52]....
        /*011c*/ 	.word	0xffffffff


	//   ....[53]....
        /*0120*/ 	.word	0xffffffff


	//   ....[54]....
        /*0124*/ 	.word	0xffffffff


	//   ....[55]....
        /*0128*/ 	.word	0xffffffff


	//   ....[56]....
        /*012c*/ 	.word	0xffffffff


	//   ....[57]....
        /*0130*/ 	.word	0xffffffff


	//   ....[58]....
        /*0134*/ 	.word	0xffffffff


	//   ....[59]....
        /*0138*/ 	.word	0xffffffff


	//   ....[60]....
        /*013c*/ 	.word	0xffffffff


	//   ....[61]....
        /*0140*/ 	.word	0xffffffff


	//   ....[62]....
        /*0144*/ 	.word	0xffffffff


	//   ....[63]....
        /*0148*/ 	.word	0xffffffff


	//   ....[64]....
        /*014c*/ 	.word	0xffffffff


	//   ....[65]....
        /*0150*/ 	.word	0xffffffff


	//   ....[66]....
        /*0154*/ 	.word	0xffffffff


	//   ....[67]....
        /*0158*/ 	.word	0xffffffff


	//   ....[68]....
        /*015c*/ 	.word	0xffffffff


	//   ....[69]....
        /*0160*/ 	.word	0xffffffff


	//----- nvinfo : EIATTR_COOP_GROUP_INSTR_OFFSETS
	.align		4
.L_31:
        /*0164*/ 	.byte	0x04, 0x28
        /*0166*/ 	.short	(.L_33 - .L_32)


	//   ....[0]....
.L_32:
        /*0168*/ 	.word	0x00000050


	//   ....[1]....
        /*016c*/ 	.word	0x00000080


	//   ....[2]....
        /*0170*/ 	.word	0x000001b0


	//   ....[3]....
        /*0174*/ 	.word	0x00000370


	//   ....[4]....
        /*0178*/ 	.word	0x00000530


	//   ....[5]....
        /*017c*/ 	.word	0x00000690


	//   ....[6]....
        /*0180*/ 	.word	0x00001bd0


	//   ....[7]....
        /*0184*/ 	.word	0x00001c60


	//   ....[8]....
        /*0188*/ 	.word	0x000025d0


	//   ....[9]....
        /*018c*/ 	.word	0x00002780


	//   ....[10]....
        /*0190*/ 	.word	0x000044a0


	//   ....[11]....
        /*0194*/ 	.word	0x000044d0


	//   ....[12]....
        /*0198*/ 	.word	0x00004500


	//   ....[13]....
        /*019c*/ 	.word	0x00004540


	//   ....[14]....
        /*01a0*/ 	.word	0x00004570


	//   ....[15]....
        /*01a4*/ 	.word	0x00004590


	//   ....[16]....
        /*01a8*/ 	.word	0x000045a0


	//   ....[17]....
        /*01ac*/ 	.word	0x000045c0


	//   ....[18]....
        /*01b0*/ 	.word	0x000045e0


	//   ....[19]....
        /*01b4*/ 	.word	0x00004610


	//   ....[20]....
        /*01b8*/ 	.word	0x00004640


	//   ....[21]....
        /*01bc*/ 	.word	0x00004650


	//   ....[22]....
        /*01c0*/ 	.word	0x00004660


	//   ....[23]....
        /*01c4*/ 	.word	0x00004690


	//   ....[24]....
        /*01c8*/ 	.word	0x000046c0


	//   ....[25]....
        /*01cc*/ 	.word	0x000046d0


	//   ....[26]....
        /*01d0*/ 	.word	0x00004e80


	//   ....[27]....
        /*01d4*/ 	.word	0x00004ea0


	//   ....[28]....
        /*01d8*/ 	.word	0x000058b0


	//   ....[29]....
        /*01dc*/ 	.word	0x00005990


	//   ....[30]....
        /*01e0*/ 	.word	0x000076f0


	//   ....[31]....
        /*01e4*/ 	.word	0x00007720


	//   ....[32]....
        /*01e8*/ 	.word	0x00007760


	//   ....[33]....
        /*01ec*/ 	.word	0x000077a0


	//   ....[34]....
        /*01f0*/ 	.word	0x000077e0


	//   ....[35]....
        /*01f4*/ 	.word	0x00007820


	//   ....[36]....
        /*01f8*/ 	.word	0x00007860


	//   ....[37]....
        /*01fc*/ 	.word	0x000078a0


	//   ....[38]....
        /*0200*/ 	.word	0x000078e0


	//   ....[39]....
        /*0204*/ 	.word	0x00007920


	//   ....[40]....
        /*0208*/ 	.word	0x00007960


	//   ....[41]....
        /*020c*/ 	.word	0x000079a0


	//   ....[42]....
        /*0210*/ 	.word	0x000079e0


	//   ....[43]....
        /*0214*/ 	.word	0x00007a20


	//   ....[44]....
        /*0218*/ 	.word	0x00007a60


	//   ....[45]....
        /*021c*/ 	.word	0x00007aa0


	//   ....[46]....
        /*0220*/ 	.word	0x00008bd0


	//   ....[47]....
        /*0224*/ 	.word	0x00008cd0


	//   ....[48]....
        /*0228*/ 	.word	0x000099d0


	//   ....[49]....
        /*022c*/ 	.word	0x00009ae0


	//   ....[50]....
        /*0230*/ 	.word	0x0000b910


	//   ....[51]....
        /*0234*/ 	.word	0x0000b960


	//   ....[52]....
        /*0238*/ 	.word	0x0000b9a0


	//   ....[53]....
        /*023c*/ 	.word	0x0000b9e0


	//   ....[54]....
        /*0240*/ 	.word	0x0000ba20


	//   ....[55]....
        /*0244*/ 	.word	0x0000ba60


	//   ....[56]....
        /*0248*/ 	.word	0x0000baa0


	//   ....[57]....
        /*024c*/ 	.word	0x0000bae0


	//   ....[58]....
        /*0250*/ 	.word	0x0000bb20


	//   ....[59]....
        /*0254*/ 	.word	0x0000bb60


	//   ....[60]....
        /*0258*/ 	.word	0x0000bba0


	//   ....[61]....
        /*025c*/ 	.word	0x0000bbe0


	//   ....[62]....
        /*0260*/ 	.word	0x0000bc20


	//   ....[63]....
        /*0264*/ 	.word	0x0000bc60


	//   ....[64]....
        /*0268*/ 	.word	0x0000bca0


	//   ....[65]....
        /*026c*/ 	.word	0x0000bce0


	//   ....[66]....
        /*0270*/ 	.word	0x0000c200


	//   ....[67]....
        /*0274*/ 	.word	0x0000c230


	//   ....[68]....
        /*0278*/ 	.word	0x0000c290


	//   ....[69]....
        /*027c*/ 	.word	0x0000c2a0


	//----- nvinfo : EIATTR_REG_RECONFIG
	.align		4
.L_33:
        /*0280*/ 	.byte	0x01, 0x54
	.zero		2


	//----- nvinfo : EIATTR_SYSCALL_OFFSETS
	.align		4
        /*0284*/ 	.byte	0x04, 0x46
        /*0286*/ 	.short	(.L_35 - .L_34)


	//   ....[0]....
.L_34:
        /*0288*/ 	.word	0x0000ce70


	//   ....[1]....
        /*028c*/ 	.word	0x0000cfd0


	//----- nvinfo : EIATTR_MBARRIER_INSTR_OFFSETS
	.align		4
.L_35:
        /*0290*/ 	.byte	0x04, 0x39
        /*0292*/ 	.short	(.L_37 - .L_36)


	//   ....[0]....
.L_36:
        /*0294*/ 	.word	0x00000320
        /*0298*/ 	.word	0x000000ff
        /*029c*/ 	.word	0x00018050
        /*02a0*/ 	.short	0x0100
        /*02a2*/ 	.byte	0x0b
	.zero		1


	//   ....[1]....
        /*02a4*/ 	.word	0x00000330
        /*02a8*/ 	.word	0x000000ff
        /*02ac*/ 	.word	0x00018060
        /*02b0*/ 	.short	0x0100
        /*02b2*/ 	.byte	0x0b
	.zero		1


	//   ....[2]....
        /*02b4*/ 	.word	0x00000340
        /*02b8*/ 	.word	0x000000ff
        /*02bc*/ 	.word	0x00018058
        /*02c0*/ 	.short	0x0100
        /*02c2*/ 	.byte	0x0b
	.zero		1


	//   ....[3]....
        /*02c4*/ 	.word	0x00000350
        /*02c8*/ 	.word	0x000000ff
        /*02cc*/ 	.word	0x00018068
        /*02d0*/ 	.short	0x0100
        /*02d2*/ 	.byte	0x0b
	.zero		1


	//   ....[4]....
        /*02d4*/ 	.word	0x00000480
        /*02d8*/ 	.word	0x000000ff
        /*02dc*/ 	.word	0x00018000
        /*02e0*/ 	.short	0x0100
        /*02e2*/ 	.byte	0x0b
	.zero		1


	//   ....[5]....
        /*02e4*/ 	.word	0x00000490
        /*02e8*/ 	.word	0x000000ff
        /*02ec*/ 	.word	0x00018028
        /*02f0*/ 	.short	0x0100
        /*02f2*/ 	.byte	0x0b
	.zero		1


	//   ....[6]....
        /*02f4*/ 	.word	0x000004a0
        /*02f8*/ 	.word	0x000000ff
        /*02fc*/ 	.word	0x00018008
        /*0300*/ 	.short	0x0100
        /*0302*/ 	.byte	0x0b
	.zero		1


	//   ....[7]....
        /*0304*/ 	.word	0x000004b0
        /*0308*/ 	.word	0x000000ff
        /*030c*/ 	.word	0x00018030
        /*0310*/ 	.short	0x0100
        /*0312*/ 	.byte	0x0b
	.zero		1


	//   ....[8]....
        /*0314*/ 	.word	0x000004c0
        /*0318*/ 	.word	0x000000ff
        /*031c*/ 	.word	0x00018010
        /*0320*/ 	.short	0x0100
        /*0322*/ 	.byte	0x0b
	.zero		1


	//   ....[9]....
        /*0324*/ 	.word	0x000004d0
        /*0328*/ 	.word	0x000000ff
        /*032c*/ 	.word	0x00018038
        /*0330*/ 	.short	0x0100
        /*0332*/ 	.byte	0x0b
	.zero		1


	//   ....[10]....
        /*0334*/ 	.word	0x000004e0
        /*0338*/ 	.word	0x000000ff
        /*033c*/ 	.word	0x00018018
        /*0340*/ 	.short	0x0100
        /*0342*/ 	.byte	0x0b
	.zero		1


	//   ....[11]....
        /*0344*/ 	.word	0x000004f0
        /*0348*/ 	.word	0x000000ff
        /*034c*/ 	.word	0x00018040
        /*0350*/ 	.short	0x0100
        /*0352*/ 	.byte	0x0b
	.zero		1


	//   ....[12]....
        /*0354*/ 	.word	0x00000500
        /*0358*/ 	.word	0x000000ff
        /*035c*/ 	.word	0x00018020
        /*0360*/ 	.short	0x0100
        /*0362*/ 	.byte	0x0b
	.zero		1


	//   ....[13]....
        /*0364*/ 	.word	0x00000510
        /*0368*/ 	.word	0x000000ff
        /*036c*/ 	.word	0x00018048
        /*0370*/ 	.short	0x0100
        /*0372*/ 	.byte	0x0b
	.zero		1


	//   ....[14]....
        /*0374*/ 	.word	0x00000640
        /*0378*/ 	.word	0x000000ff
        /*037c*/ 	.word	0x00018070
        /*0380*/ 	.short	0x0100
        /*0382*/ 	.byte	0x0b
	.zero		1


	//   ....[15]....
        /*0384*/ 	.word	0x00000650
        /*0388*/ 	.word	0x000000ff
        /*038c*/ 	.word	0x00018080
        /*0390*/ 	.short	0x0100
        /*0392*/ 	.byte	0x0b
	.zero		1


	//   ....[16]....
        /*0394*/ 	.word	0x00000660
        /*0398*/ 	.word	0x000000ff
        /*039c*/ 	.word	0x00018078
        /*03a0*/ 	.short	0x0100
        /*03a2*/ 	.byte	0x0b
	.zero		1


	//   ....[17]....
        /*03a4*/ 	.word	0x00000670
        /*03a8*/ 	.word	0x000000ff
        /*03ac*/ 	.word	0x00018088
        /*03b0*/ 	.short	0x0100
        /*03b2*/ 	.byte	0x0b
	.zero		1


	//   ....[18]....
        /*03b4*/ 	.word	0x000007b0
        /*03b8*/ 	.word	0x000000ff
        /*03bc*/ 	.word	0x00018090
        /*03c0*/ 	.short	0x0100
        /*03c2*/ 	.byte	0x08
	.zero		1


	//   ....[19]....
        /*03c4*/ 	.word	0x000007c0
        /*03c8*/ 	.word	0x000000ff
        /*03cc*/ 	.word	0x00018098
        /*03d0*/ 	.short	0x0100
        /*03d2*/ 	.byte	0x08
	.zero		1


	//   ....[20]....
        /*03d4*/ 	.word	0x000007d0
        /*03d8*/ 	.word	0x000000ff
        /*03dc*/ 	.word	0x000180a0
        /*03e0*/ 	.short	0x0100
        /*03e2*/ 	.byte	0x08
	.zero		1


	//   ....[21]....
        /*03e4*/ 	.word	0x000007e0
        /*03e8*/ 	.word	0x000000ff
        /*03ec*/ 	.word	0x000180a8
        /*03f0*/ 	.short	0x0100
        /*03f2*/ 	.byte	0x08
	.zero		1


	//   ....[22]....
        /*03f4*/ 	.word	0x000008e0
        /*03f8*/ 	.word	0x000000ff
        /*03fc*/ 	.word	0x000180c0
        /*0400*/ 	.short	0x0100
        /*0402*/ 	.byte	0x0b
	.zero		1


	//   ....[23]....
        /*0404*/ 	.word	0x000008f0
        /*0408*/ 	.word	0x000000ff
        /*040c*/ 	.word	0x000180d0
        /*0410*/ 	.short	0x0100
        /*0412*/ 	.byte	0x0b
	.zero		1


	//   ....[24]....
        /*0414*/ 	.word	0x00000900
        /*0418*/ 	.word	0x000000ff
        /*041c*/ 	.word	0x000180c8
        /*0420*/ 	.short	0x0100
        /*0422*/ 	.byte	0x0b
	.zero		1


	//   ....[25]....
        /*0424*/ 	.word	0x00000910
        /*0428*/ 	.word	0x000000ff
        /*042c*/ 	.word	0x000180d8
        /*0430*/ 	.short	0x0100
        /*0432*/ 	.byte	0x0b
	.zero		1


	//   ....[26]....
        /*0434*/ 	.word	0x00000e10
        /*0438*/ 	.word	0x000000ff
        /*043c*/ 	.word	0x00018050
        /*0440*/ 	.short	0x010a
        /*0442*/ 	.byte	0x09
	.zero		1


	//   ....[27]....
        /*0444*/ 	.word	0x00000f40
        /*0448*/ 	.word	0x000000ff
        /*044c*/ 	.word	0x00018000
        /*0450*/ 	.short	0x010a
        /*0452*/ 	.byte	0x24
	.zero		1


	//   ....[28]....
        /*0454*/ 	.word	0x00000f90
        /*0458*/ 	.word	0x000000ff
        /*045c*/ 	.word	0xfffffff8
        /*0460*/ 	.short	0x010a
        /*0462*/ 	.byte	0x16
	.zero		1


	//   ....[29]....
        /*0464*/ 	.word	0x000034b0
        /*0468*/ 	.word	0x00000011
        /*046c*/ 	.word	0x00000000
        /*0470*/ 	.short	0x0101
        /*0472*/ 	.byte	0x15
	.zero		1


	//   ....[30]....
        /*0474*/ 	.word	0x00004790
        /*0478*/ 	.word	0x000000ff
        /*047c*/ 	.word	0x00018008
        /*0480*/ 	.short	0x010a
        /*0482*/ 	.byte	0x24
	.zero		1


	//   ....[31]....
        /*0484*/ 	.word	0x00004960
        /*0488*/ 	.word	0x000000ff
        /*048c*/ 	.word	0x00000000
        /*0490*/ 	.short	0x0101
        /*0492*/ 	.byte	0x07
	.zero		1


	//   ....[32]....
        /*0494*/ 	.word	0x00004aa0
        /*0498*/ 	.word	0x000000ff
        /*049c*/ 	.word	0x00018000
        /*04a0*/ 	.short	0x010a
        /*04a2*/ 	.byte	0x06
	.zero		1


	//   ....[33]....
        /*04a4*/ 	.word	0x000077d0
        /*04a8*/ 	.word	0x000000ff
        /*04ac*/ 	.word	0x00018000
        /*04b0*/ 	.short	0x010a
        /*04b2*/ 	.byte	0x06
	.zero		1


	//   ....[34]....
        /*04b4*/ 	.word	0x00007dd0
        /*04b8*/ 	.word	0x000000ff
        /*04bc*/ 	.word	0x00018000
        /*04c0*/ 	.short	0x010a
        /*04c2*/ 	.byte	0x06
	.zero		1


	//   ....[35]....
        /*04c4*/ 	.word	0x00007f80
        /*04c8*/ 	.word	0x000000ff
        /*04cc*/ 	.word	0x00000000
        /*04d0*/ 	.short	0x0101
        /*04d2*/ 	.byte	0x06
	.zero		1


	//   ....[36]....
        /*04d4*/ 	.word	0x00008030
        /*04d8*/ 	.word	0x000000ff
        /*04dc*/ 	.word	0x00000000
        /*04e0*/ 	.short	0x0101
        /*04e2*/ 	.byte	0x06
	.zero		1


	//   ....[37]....
        /*04e4*/ 	.word	0x000081d0
        /*04e8*/ 	.word	0x000000ff
        /*04ec*/ 	.word	0x00018000
        /*04f0*/ 	.short	0x010a
        /*04f2*/ 	.byte	0x06
	.zero		1


	//   ....[38]....
        /*04f4*/ 	.word	0x0000bb70
        /*04f8*/ 	.word	0x000000ff
        /*04fc*/ 	.word	0x00018000
        /*0500*/ 	.short	0x010a
        /*0502*/ 	.byte	0x06
	.zero		1


	//   ....[39]....
        /*0504*/ 	.word	0x0000bd90
        /*0508*/ 	.word	0x000000ff
        /*050c*/ 	.word	0x00018000
        /*0510*/ 	.short	0x010a
        /*0512*/ 	.byte	0x06
	.zero		1


	//   ....[40]....
        /*0514*/ 	.word	0x0000c040
        /*0518*/ 	.word	0x000000ff
        /*051c*/ 	.word	0x00000000
        /*0520*/ 	.short	0x0101
        /*0522*/ 	.byte	0x06
	.zero		1


	//   ....[41]....
        /*0524*/ 	.word	0x0000c0f0
        /*0528*/ 	.word	0x000000ff
        /*052c*/ 	.word	0x00000000
        /*0530*/ 	.short	0x0101
        /*0532*/ 	.byte	0x06
	.zero		1


	//   ....[42]....
        /*0534*/ 	.word	0x0000c890
        /*0538*/ 	.word	0x000000ff
        /*053c*/ 	.word	0x00000008
        /*0540*/ 	.short	0x010a
        /*0542*/ 	.byte	0x16
	.zero		1


	//   ....[43]....
        /*0544*/ 	.word	0x0000dcf0
        /*0548*/ 	.word	0x00000000
        /*054c*/ 	.word	0x00018090
        /*0550*/ 	.short	0x0101
        /*0552*/ 	.byte	0x24
	.zero		1


	//   ....[44]....
        /*0554*/ 	.word	0x0000dec0
        /*0558*/ 	.word	0x00000004
        /*055c*/ 	.word	0x00018060
        /*0560*/ 	.short	0x010a
        /*0562*/ 	.byte	0x3f
	.zero		1


	//   ....[45]....
        /*0564*/ 	.word	0x0000e110
        /*0568*/ 	.word	0x00000005
        /*056c*/ 	.word	0x00018028
        /*0570*/ 	.short	0x010a
        /*0572*/ 	.byte	0x3f
	.zero		1


	//   ....[46]....
        /*0574*/ 	.word	0x0000e350
        /*0578*/ 	.word	0x00000004
        /*057c*/ 	.word	0x00018060
        /*0580*/ 	.short	0x010a
        /*0582*/ 	.byte	0x3f
	.zero		1


	//   ....[47]....
        /*0584*/ 	.word	0x0000e5c0
        /*0588*/ 	.word	0x00000003
        /*058c*/ 	.word	0x00018028
        /*0590*/ 	.short	0x010a
        /*0592*/ 	.byte	0x3f
	.zero		1


	//   ....[48]....
        /*0594*/ 	.word	0x0000e8d0
        /*0598*/ 	.word	0x00000007
        /*059c*/ 	.word	0x00018028
        /*05a0*/ 	.short	0x010a
        /*05a2*/ 	.byte	0x3f
	.zero		1


	//   ....[49]....
        /*05a4*/ 	.word	0x0000eb40
        /*05a8*/ 	.word	0x00000004
        /*05ac*/ 	.word	0x00018028
        /*05b0*/ 	.short	0x010a
        /*05b2*/ 	.byte	0x3f
	.zero		1


	//   ....[50]....
        /*05b4*/ 	.word	0x0000eda0
        /*05b8*/ 	.word	0x00000004
        /*05bc*/ 	.word	0x00018050
        /*05c0*/ 	.short	0x010a
        /*05c2*/ 	.byte	0x3f
	.zero		1


	//   ....[51]....
        /*05c4*/ 	.word	0x0000ee00
        /*05c8*/ 	.word	0x00000004
        /*05cc*/ 	.word	0x00018000
        /*05d0*/ 	.short	0x010a
        /*05d2*/ 	.byte	0x3f
	.zero		1


	//   ....[52]....
        /*05d4*/ 	.word	0x0000ee60
        /*05d8*/ 	.word	0x00000004
        /*05dc*/ 	.word	0xfffffff8
        /*05e0*/ 	.short	0x010a
        /*05e2*/ 	.byte	0x3f
	.zero		1


	//   ....[53]....
        /*05e4*/ 	.word	0x0000eec0
        /*05e8*/ 	.word	0x00000010
        /*05ec*/ 	.word	0x00018008
        /*05f0*/ 	.short	0x010a
        /*05f2*/ 	.byte	0x3f
	.zero		1


	//   ....[54]....
        /*05f4*/ 	.word	0x0000ef20
        /*05f8*/ 	.word	0x00000009
        /*05fc*/ 	.word	0x00018000
        /*0600*/ 	.short	0x010a
        /*0602*/ 	.byte	0x3f
	.zero		1


	//   ....[55]....
        /*0604*/ 	.word	0x0000ef80
        /*0608*/ 	.word	0x00000010
        /*060c*/ 	.word	0x00018000
        /*0610*/ 	.short	0x010a
        /*0612*/ 	.byte	0x3f
	.zero		1


	//   ....[56]....
        /*0614*/ 	.word	0x0000efe0
        /*0618*/ 	.word	0x00000009
        /*061c*/ 	.word	0x00018000
        /*0620*/ 	.short	0x010a
        /*0622*/ 	.byte	0x3f
	.zero		1


	//   ....[57]....
        /*0624*/ 	.word	0x0000f040
        /*0628*/ 	.word	0x00000011
        /*062c*/ 	.word	0x00018000
        /*0630*/ 	.short	0x010a
        /*0632*/ 	.byte	0x3f
	.zero		1


	//   ....[58]....
        /*0634*/ 	.word	0x0000f0a0
        /*0638*/ 	.word	0x00000003
        /*063c*/ 	.word	0x00000008
        /*0640*/ 	.short	0x010a
        /*0642*/ 	.byte	0x3f
	.zero		1


	//   ....[59]....
        /*0644*/ 	.word	0x0000f0f0
        /*0648*/ 	.word	0x00000004
        /*064c*/ 	.word	0x00018060
        /*0650*/ 	.short	0x010a
        /*0652*/ 	.byte	0x3f
	.zero		1


	//   ....[60]....
        /*0654*/ 	.word	0x0000f140
        /*0658*/ 	.word	0x00000005
        /*065c*/ 	.word	0x00018028
        /*0660*/ 	.short	0x010a
        /*0662*/ 	.byte	0x3f
	.zero		1


	//   ....[61]....
        /*0664*/ 	.word	0x0000f190
        /*0668*/ 	.word	0x00000004
        /*066c*/ 	.word	0x00018060
        /*0670*/ 	.short	0x010a
        /*0672*/ 	.byte	0x3f
	.zero		1


	//   ....[62]....
        /*0674*/ 	.word	0x0000f1e0
        /*0678*/ 	.word	0x00000003
        /*067c*/ 	.word	0x00018028
        /*0680*/ 	.short	0x010a
        /*0682*/ 	.byte	0x3f
	.zero		1


	//   ....[63]....
        /*0684*/ 	.word	0x0000f230
        /*0688*/ 	.word	0x00000007
        /*068c*/ 	.word	0x00018028
        /*0690*/ 	.short	0x010a
        /*0692*/ 	.byte	0x3f
	.zero		1


	//   ....[64]....
        /*0694*/ 	.word	0x0000f280
        /*0698*/ 	.word	0x00000004
        /*069c*/ 	.word	0x00018028
        /*06a0*/ 	.short	0x010a
        /*06a2*/ 	.byte	0x3f
	.zero		1


	//----- nvinfo : EIATTR_NUM_MBARRIERS
	.align		4
.L_37:
        /*06a4*/ 	.byte	0x03, 0x38
        /*06a6*/ 	.short	0x001a


	//----- nvinfo : EIATTR_EXIT_INSTR_OFFSETS
	.align		4
        /*06a8*/ 	.byte	0x04, 0x1c
        /*06aa*/ 	.short	(.L_39 - .L_38)


	//   ....[0]....
.L_38:
        /*06ac*/ 	.word	0x000009b0


	//   ....[1]....
        /*06b0*/ 	.word	0x0000dd00


	//   ....[2]....
        /*06b4*/ 	.word	0x0000dd40


	//   ....[3]....
        /*06b8*/ 	.word	0x0000e7d0


	//   ....[4]....
        /*06bc*/ 	.word	0x0000ed80


	//----- nvinfo : EIATTR_MAX_THREADS
	.align		4
.L_39:
        /*06c0*/ 	.byte	0x04, 0x05
        /*06c2*/ 	.short	(.L_41 - .L_40)
.L_40:
        /*06c4*/ 	.word	0x00000180
        /*06c8*/ 	.word	0x00000001
        /*06cc*/ 	.word	0x00000001


	//----- nvinfo : EIATTR_CRS_STACK_SIZE
	.align		4
.L_41:
        /*06d0*/ 	.byte	0x04, 0x1e
        /*06d2*/ 	.short	(.L_43 - .L_42)
.L_42:
        /*06d4*/ 	.word	0x00000000


	//----- nvinfo : EIATTR_CBANK_PARAM_SIZE
	.align		4
.L_43:
        /*06d8*/ 	.byte	0x03, 0x19
        /*06da*/ 	.short	0x0870


	//----- nvinfo : EIATTR_PARAM_CBANK
	.align		4
        /*06dc*/ 	.byte	0x04, 0x0a
        /*06de*/ 	.short	(.L_45 - .L_44)
	.align		4
.L_44:
        /*06e0*/ 	.word	index@(.nv.constant0._ZN7cutlass13device_kernelINS_4fmha6kernel28FmhaKernelTmaWarpSpecializedINS1_10collective30FmhaMainloopTmaWarpSpecializedINS_12float_e4m3_tEffN4cute5tupleIJNS7_1CILi128EEESA_SA_EEENS8_IJiNS9_ILi1EEENS8_IJiiEEEEEESE_NS8_IJSC_iSD_EEENS4_12CausalFusionEJEEENS4_15FmhaFwdEpilogueIS6_fNS8_IJNS9_ILi64EEESA_SA_EEEEENS2_23IndividualTileSchedulerEJEEEEEvNT_6ParamsE)
        /*06e4*/ 	.short	0x0210
        /*06e6*/ 	.short	0x0870


	//----- nvinfo : EIATTR_SW_WAR
	.align		4
.L_45:
        /*06e8*/ 	.byte	0x04, 0x36
        /*06ea*/ 	.short	(.L_47 - .L_46)
.L_46:
        /*06ec*/ 	.word	0x00000008
.L_47:


//--------------------- .nv.callgraph             --------------------------
	.section	.nv.callgraph,"",@"SHT_CUDA_CALLGRAPH"
	.align	4
	.sectionentsize	8
	.align		4
        /*0000*/ 	.word	0x00000000
	.align		4
        /*0004*/ 	.word	0xffffffff
	.align		4
        /*0008*/ 	.word	index@(_ZN7cutlass13device_kernelINS_4fmha6kernel28FmhaKernelTmaWarpSpecializedINS1_10collective30FmhaMainloopTmaWarpSpecializedINS_12float_e4m3_tEffN4cute5tupleIJNS7_1CILi128EEESA_SA_EEENS8_IJiNS9_ILi1EEENS8_IJiiEEEEEESE_NS8_IJSC_iSD_EEENS4_12CausalFusionEJEEENS4_15FmhaFwdEpilogueIS6_fNS8_IJNS9_ILi64EEESA_SA_EEEEENS2_23IndividualTileSchedulerEJEEEEEvNT_6ParamsE)
	.align		4
        /*000c*/ 	.word	index@(__assertfail)
	.align		4
        /*0010*/ 	.word	0x00000000
	.align		4
        /*0014*/ 	.word	0xfffffffe
	.align		4
        /*0018*/ 	.word	0x00000000
	.align		4
        /*001c*/ 	.word	0xfffffffd
	.align		4
        /*0020*/ 	.word	0x00000000
	.align		4
        /*0024*/ 	.word	0xfffffffc


//--------------------- .nv.constant4             --------------------------
	.section	.nv.constant4,"a",@progbits
	.align	8
	.align		8
.nv.constant4:
        /*0000*/ 	.dword	__assertfail
	.align		8
        /*0008*/ 	.dword	__unnamed_1
	.align		8
        /*0010*/ 	.dword	_ZN39_INTERNAL_776cae77_4_k_cu_1c5d13c3_40044cuda3std3__45__cpo5beginE
	.align		8
        /*0018*/ 	.dword	_ZN39_INTERNAL_776cae77_4_k_cu_1c5d13c3_40044cuda3std3__45__cpo3endE
	.align		8
        /*0020*/ 	.dword	_ZN39_INTERNAL_776cae77_4_k_cu_1c5d13c3_40044cuda3std3__45__cpo6cbeginE
	.align		8
        /*0028*/ 	.dword	_ZN39_INTERNAL_776cae77_4_k_cu_1c5d13c3_40044cuda3std3__45__cpo4cendE
	.align		8
        /*0030*/ 	.dword	_ZN39_INTERNAL_776cae77_4_k_cu_1c5d13c3_40044cuda3std3__441_GLOBAL__N__776cae77_4_k_cu_1c5d13c3_40046ignoreE
	.align		8
        /*0038*/ 	.dword	_ZN39_INTERNAL_776cae77_4_k_cu_1c5d13c3_40044cuda3std3__419piecewise_constructE
	.align		8
        /*0040*/ 	.dword	_ZN39_INTERNAL_776cae77_4_k_cu_1c5d13c3_40044cuda3std3__48in_placeE
	.align		8
        /*0048*/ 	.dword	_ZN39_INTERNAL_776cae77_4_k_cu_1c5d13c3_40044cuda3std6ranges3__45__cpo4swapE
	.align		8
        /*0050*/ 	.dword	_ZN39_INTERNAL_776cae77_4_k_cu_1c5d13c3_40044cuda3std6ranges3__45__cpo9iter_moveE
	.align		8
        /*0058*/ 	.dword	_ZN39_INTERNAL_776cae77_4_k_cu_1c5d13c3_40044cute7productE
	.align		8
        /*0060*/ 	.dword	_ZN39_INTERNAL_776cae77_4_k_cu_1c5d13c3_40044cute1_E
	.align		8
        /*0068*/ 	.dword	$str$24
	.align		8
        /*0070*/ 	.dword	$str$25


//--------------------- .text._ZN7cutlass13device_kernelINS_4fmha6kernel28FmhaKernelTmaWarpSpecializedINS1_10collective30FmhaMainloopTmaWarpSpecializedINS_12float_e4m3_tEffN4cute5tupleIJNS7_1CILi128EEESA_SA_EEENS8_IJiNS9_ILi1EEENS8_IJiiEEEEEESE_NS8_IJSC_iSD_EEENS4_12CausalFusionEJEEENS4_15FmhaFwdEpilogueIS6_fNS8_IJNS9_ILi64EEESA_SA_EEEEENS2_23IndividualTileSchedulerEJEEEEEvNT_6ParamsE --------------------------
	.section	.text._ZN7cutlass13device_kernelINS_4fmha6kernel28FmhaKernelTmaWarpSpecializedINS1_10collective30FmhaMainloopTmaWarpSpecializedINS_12float_e4m3_tEffN4cute5tupleIJNS7_1CILi128EEESA_SA_EEENS8_IJiNS9_ILi1EEENS8_IJiiEEEEEESE_NS8_IJSC_iSD_EEENS4_12CausalFusionEJEEENS4_15FmhaFwdEpilogueIS6_fNS8_IJNS9_ILi64EEESA_SA_EEEEENS2_23IndividualTileSchedulerEJEEEEEvNT_6ParamsE,"ax",@progbits
	.align	128
.text._ZN7cutlass13device_kernelINS_4fmha6kernel28FmhaKernelTmaWarpSpecializedINS1_10collective30FmhaMainloopTmaWarpSpecializedINS_12float_e4m3_tEffN4cute5tupleIJNS7_1CILi128EEESA_SA_EEENS8_IJiNS9_ILi1EEENS8_IJiiEEEEEESE_NS8_IJSC_iSD_EEENS4_12CausalFusionEJEEENS4_15FmhaFwdEpilogueIS6_fNS8_IJNS9_ILi64EEESA_SA_EEEEENS2_23IndividualTileSchedulerEJEEEEEvNT_6ParamsE:
        .type           _ZN7cutlass13device_kernelINS_4fmha6kernel28FmhaKernelTmaWarpSpecializedINS1_10collective30FmhaMainloopTmaWarpSpecializedINS_12float_e4m3_tEffN4cute5tupleIJNS7_1CILi128EEESA_SA_EEENS8_IJiNS9_ILi1EEENS8_IJiiEEEEEESE_NS8_IJSC_iSD_EEENS4_12CausalFusionEJEEENS4_15FmhaFwdEpilogueIS6_fNS8_IJNS9_ILi64EEESA_SA_EEEEENS2_23IndividualTileSchedulerEJEEEEEvNT_6ParamsE,@function
        .size           _ZN7cutlass13device_kernelINS_4fmha6kernel28FmhaKernelTmaWarpSpecializedINS1_10collective30FmhaMainloopTmaWarpSpecializedINS_12float_e4m3_tEffN4cute5tupleIJNS7_1CILi128EEESA_SA_EEENS8_IJiNS9_ILi1EEENS8_IJiiEEEEEESE_NS8_IJSC_iSD_EEENS4_12CausalFusionEJEEENS4_15FmhaFwdEpilogueIS6_fNS8_IJNS9_ILi64EEESA_SA_EEEEENS2_23IndividualTileSchedulerEJEEEEEvNT_6ParamsE,(.L_x_120 - _ZN7cutlass13device_kernelINS_4fmha6kernel28FmhaKernelTmaWarpSpecializedINS1_10collective30FmhaMainloopTmaWarpSpecializedINS_12float_e4m3_tEffN4cute5tupleIJNS7_1CILi128EEESA_SA_EEENS8_IJiNS9_ILi1EEENS8_IJiiEEEEEESE_NS8_IJSC_iSD_EEENS4_12CausalFusionEJEEENS4_15FmhaFwdEpilogueIS6_fNS8_IJNS9_ILi64EEESA_SA_EEEEENS2_23IndividualTileSchedulerEJEEEEEvNT_6ParamsE)
        .other          _ZN7cutlass13device_kernelINS_4fmha6kernel28FmhaKernelTmaWarpSpecializedINS1_10collective30FmhaMainloopTmaWarpSpecializedINS_12float_e4m3_tEffN4cute5tupleIJNS7_1CILi128EEESA_SA_EEENS8_IJiNS9_ILi1EEENS8_IJiiEEEEEESE_NS8_IJSC_iSD_EEENS4_12CausalFusionEJEEENS4_15FmhaFwdEpilogueIS6_fNS8_IJNS9_ILi64EEESA_SA_EEEEENS2_23IndividualTileSchedulerEJEEEEEvNT_6ParamsE,@"STO_CUDA_ENTRY STV_DEFAULT"
_ZN7cutlass13device_kernelINS_4fmha6kernel28FmhaKernelTmaWarpSpecializedINS1_10collective30FmhaMainloopTmaWarpSpecializedINS_12float_e4m3_tEffN4cute5tupleIJNS7_1CILi128EEESA_SA_EEENS8_IJiNS9_ILi1EEENS8_IJiiEEEEEESE_NS8_IJSC_iSD_EEENS4_12CausalFusionEJEEENS4_15FmhaFwdEpilogueIS6_fNS8_IJNS9_ILi64EEESA_SA_EEEEENS2_23IndividualTileSchedulerEJEEEEEvNT_6ParamsE:
[----:B------:R-:W1:Y:S01]  /*0000*/  LDC R1, c[0x0][0x28] ;  /* 0x00000a00ff017b82 */ /* 0x000e620000000800 */
[----:B------:R-:W2:Y:S01]  /*0010*/  S2R R0, SR_TID.X ;  /* 0x0000000000007919 */ /* 0x000ea20000002100 */
[----:B------:R-:W-:Y:S01]  /*0020*/  ELECT P1, URZ, PT ;  /* 0x00000000003f782f */ /* 0x000fe20003820000 */
[----:B------:R-:W-:Y:S01]  /*0030*/  BSSY B0, `(.L_x_0) ;  /* 0x0000017000007945 */ /* 0x000fe20003800000 */
[----:B--2---:R-:W-:-:S05]  /*0040*/  SHF.R.U32.HI R2, RZ, 0x5, R0 ;  /* 0x00000005ff027819 */ /* 0x004fca0000011600 */
[----:B------:R-:W2:Y:S02]  /*0050*/  SHFL.IDX PT, R3, R2, RZ, 0x1f ;  /* 0x00001fff02037589 */ /* 0x000ea400000e0000 */
[----:B--2---:R-:W-:Y:S02]  /*0060*/  R2UR UR4, R3 ;  /* 0x00000000030472ca */ /* 0x004fe400000e0000 */
[----:B------:R-:W-:-:S06]  /*0070*/  SHF.R.U32.HI R3, RZ, 0x7, R0 ;  /* 0x00000007ff037819 */ /* 0x000fcc0000011600 */
[----:B------:R-:W2:Y:S05]  /*0080*/  SHFL.IDX PT, R3, R3, RZ, 0x1f ;  /* 0x00001fff03037589 */ /* 0x000eaa00000e0000 */
[----:B------:R-:W-:Y:S02]  /*0090*/  USHF.R.S32.HI UR5, URZ, 0x1f, UR4 ;  /* 0x0000001f3f057899 */ /* 0x000fe40008011404 */
[----:B------:R-:W-:Y:S02]  /*00a0*/  ISETP.NE.OR P0, PT, RZ, UR4, !P1 ;  /* 0x00000004ff007c0c */ /* 0x000fe4000cf05670 */
[----:B------:R-:W-:-:S04]  /*00b0*/  ULEA.HI UR5, UR5, UR4, URZ, 0x2 ;  /* 0x0000000405057291 */ /* 0x000fc8000f8f103f */
[----:B------:R-:W-:-:S04]  /*00c0*/  ULOP3.LUT UR5, UR5, 0xfffffffc, URZ, 0xc0, !UPT ;  /* 0xfffffffc05057892 */ /* 0x000fc8000f8ec03f */
[----:B------:R-:W-:-:S03]  /*00d0*/  UIADD3 UR10, UR4, -UR5, URZ ;  /* 0x80000005040a7290 */ /* 0x000fc6000fffe03f */
[----:B-1----:R-:W-:Y:S09]  /*00e0*/  @P0 BRA `(.L_x_1) ;  /* 0x00000000002c0947 */ /* 0x002ff20003800000 */
[----:B------:R-:W-:Y:S02]  /*00f0*/  ULDC.64 UR4, c[0x0][0x198] ;  /* 0x0000660000047ab9 */ /* 0x000fe40000000a00 */
[----:B------:R-:W-:Y:S02]  /*0100*/  UIADD3 UR6, UP0, UR4, 0xf0, URZ ;  /* 0x000000f004067890 */ /* 0x000fe4000ff1e03f */
[----:B------:R-:W-:Y:S02]  /*0110*/  UIADD3 UR8, UP1, UR4, 0x1f0, URZ ;  /* 0x000001f004087890 */ /* 0x000fe4000ff3e03f */
[----:B------:R-:W-:Y:S02]  /*0120*/  UIADD3 UR4, UP2, UR4, 0x2f0, URZ ;  /* 0x000002f004047890 */ /* 0x000fe4000ff5e03f */
[----:B------:R-:W-:Y:S02]  /*0130*/  UIADD3.X UR7, URZ, UR5, URZ, UP0, !UPT ;  /* 0x000000053f077290 */ /* 0x000fe400087fe43f */
[----:B------:R-:W-:-:S02]  /*0140*/  UIADD3.X UR9, URZ, UR5, URZ, UP1, !UPT ;  /* 0x000000053f097290 */ /* 0x000fc40008ffe43f */
[----:B------:R-:W-:-:S05]  /*0150*/  UIADD3.X UR5, URZ, UR5, URZ, UP2, !UPT ;  /* 0x000000053f057290 */ /* 0x000fca00097fe43f */
[----:B------:R1:W-:Y:S02]  /*0160*/  UTMACCTL.PF [UR6] ;  /* 0x00000000060079b9 */ /* 0x0003e40008040000 */
[----:B------:R1:W-:Y:S02]  /*0170*/  UTMACCTL.PF [UR8] ;  /* 0x00000000080079b9 */ /* 0x0003e40008040000 */
[----:B------:R1:W-:Y:S02]  /*0180*/  UTMACCTL.PF [UR4] ;  /* 0x00000000040079b9 */ /* 0x0003e40008040000 */
[----:B-1----:R-:W-:Y:S01]  /*0190*/  NOP ;  /* 0x0000000000007918 */ /* 0x002fe20000000000 */
.L_x_1:
[----:B------:R-:W-:Y:S05]  /*01a0*/  BSYNC B0 ;  /* 0x0000000000007941 */ /* 0x000fea0003800000 */
.L_x_0:
[----:B------:R-:W1:Y:S01]  /*01b0*/  SHFL.IDX PT, R4, R2, RZ, 0x1f ;  /* 0x00001fff02047589 */ /* 0x000e6200000e0000 */
[----:B--2---:R-:W-:Y:S01]  /*01c0*/  R2UR UR38, R3 ;  /* 0x00000000032672ca */ /* 0x004fe200000e0000 */
[----:B------:R-:W-:-:S12]  /*01d0*/  UISETP.NE.AND UP0, UPT, UR10, 0x1, UPT ;  /* 0x000000010a00788c */ /* 0x000fd8000bf05270 */
[----:B------:R-:W-:Y:S02]  /*01e0*/  UIADD3 UR7, UR38, -0x1, URZ ;  /* 0xffffffff26077890 */ /* 0x000fe4000fffe03f */
[----:B------:R-:W-:Y:S02]  /*01f0*/  UISETP.EQ.AND UP0, UPT, UR38, URZ, !UP0 ;  /* 0x0000003f2600728c */ /* 0x000fe4000c702270 */
[----:B------:R-:W-:Y:S02]  /*0200*/  UISETP.GE.U32.AND UP1, UPT, UR7, 0x4, UPT ;  /* 0x000000040700788c */ /* 0x000fe4000bf26070 */
[----:B------:R-:W-:Y:S01]  /*0210*/  USEL UR6, URZ, 0x1, !UP0 ;  /* 0x000000013f067887 */ /* 0x000fe2000c000000 */
[----:B-1----:R-:W-:-:S03]  /*0220*/  ISETP.NE.AND P0, PT, R4, RZ, PT ;  /* 0x000000ff0400720c */ /* 0x002fc60003f05270 */
[----:B------:R-:W-:-:S10]  /*0230*/  USEL UR6, UR6, 0x2, UP1 ;  /* 0x0000000206067887 */ /* 0x000fd40008800000 */
[----:B------:R-:W-:Y:S05]  /*0240*/  @P0 BRA `(.L_x_2) ;  /* 0x0000000000480947 */ /* 0x000fea0003800000 */
[----:B------:R-:W1:Y:S01]  /*0250*/  S2UR UR11, SR_CgaCtaId ;  /* 0x00000000000b79c3 */ /* 0x000e620000008800 */
[----:B------:R-:W-:Y:S01]  /*0260*/  UMOV UR4, 0x400 ;  /* 0x0000040000047882 */ /* 0x000fe20000000000 */
[----:B------:R-:W-:Y:S01]  /*0270*/  UMOV UR5, 0x1 ;  /* 0x0000000100057882 */ /* 0x000fe20000000000 */
[----:B------:R-:W-:Y:S01]  /*0280*/  UMOV UR8, 0x80 ;  /* 0x0000008000087882 */ /* 0x000fe20000000000 */
[----:B------:R-:W-:Y:S01]  /*0290*/  ELECT P0, URZ, PT ;  /* 0x00000000003f782f */ /* 0x000fe20003800000 */
[----:B------:R-:W-:-:S04]  /*02a0*/  UIADD3 UR8, -UR8, 0x100000, URZ ;  /* 0x0010000008087890 */ /* 0x000fc8000fffe13f */
[----:B------:R-:W-:Y:S02]  /*02b0*/  USHF.L.U32 UR9, UR8, 0xb, URZ ;  /* 0x0000000b08097899 */ /* 0x000fe4000800063f */
[----:B------:R-:W-:Y:S02]  /*02c0*/  USHF.L.U32 UR8, UR8, 0x1, URZ ;  /* 0x0000000108087899 */ /* 0x000fe4000800063f */
[----:B-1----:R-:W-:Y:S02]  /*02d0*/  ULEA UR11, UR11, UR4, 0x18 ;  /* 0x000000040b0b7291 */ /* 0x002fe4000f8ec03f */
[----:B------:R-:W-:-:S04]  /*02e0*/  UIADD3 UR4, -UR5, 0x100000, URZ ;  /* 0x0010000005047890 */ /* 0x000fc8000fffe13f */
[----:B------:R-:W-:Y:S02]  /*02f0*/  USHF.L.U32 UR5, UR4, 0xb, URZ ;  /* 0x0000000b04057899 */ /* 0x000fe4000800063f */
[----:B------:R-:W-:Y:S01]  /*0300*/  USHF.L.U32 UR4, UR4, 0x1, URZ ;  /* 0x0000000104047899 */ /* 0x000fe2000800063f */
[----:B------:R-:W1:Y:S11]  /*0310*/  FENCE.VIEW.ASYNC.S ;  /* 0x00000000000073c6 */ /* 0x000e760000000000 */
[----:B-1----:R1:W2:Y:S01]  /*0320*/  SYNCS.EXCH.64 URZ, [UR11+0x18050], UR4 ;  /* 0x018050040b3f75b2 */ /* 0x0022a20008000100 */
[----:B------:R1:W3:Y:S01]  /*0330*/  SYNCS.EXCH.64 URZ, [UR11+0x18060], UR8 ;  /* 0x018060080b3f75b2 */ /* 0x0002e20008000100 */
[----:B------:R1:W4:Y:S01]  /*0340*/  SYNCS.EXCH.64 URZ, [UR11+0x18058], UR4 ;  /* 0x018058040b3f75b2 */ /* 0x0003220008000100 */
[----:B------:R1:W1:Y:S01]  /*0350*/  SYNCS.EXCH.64 URZ, [UR11+0x18068], UR8 ;  /* 0x018068080b3f75b2 */ /* 0x0002620008000100 */
[----:B------:R-:W-:Y:S01]  /*0360*/  NOP ;  /* 0x0000000000007918 */ /* 0x000fe20000000000 */
.L_x_2:
[----:B------:R-:W5:Y:S01]  /*0370*/  SHFL.IDX PT, R3, R2, RZ, 0x1f ;  /* 0x00001fff02037589 */ /* 0x000f6200000e0000 */
[----:B------:R-:W-:Y:S01]  /*0380*/  NOP ;  /* 0x0000000000007918 */ /* 0x000fe20000000000 */
[----:B-----5:R-:W-:-:S13]  /*0390*/  ISETP.NE.AND P0, PT, R3, RZ, PT ;  /* 0x000000ff0300720c */ /* 0x020fda0003f05270 */
[----:B------:R-:W-:Y:S05]  /*03a0*/  @P0 BRA `(.L_x_3) ;  /* 0x0000000000600947 */ /* 0x000fea0003800000 */
[----:B-1----:R-:W1:Y:S01]  /*03b0*/  S2UR UR5, SR_CgaCtaId ;  /* 0x00000000000579c3 */ /* 0x002e620000008800 */
[----:B------:R-:W-:Y:S01]  /*03c0*/  UMOV UR4, 0x400 ;  /* 0x0000040000047882 */ /* 0x000fe20000000000 */
[----:B------:R-:W-:Y:S01]  /*03d0*/  UMOV UR8, 0x1 ;  /* 0x0000000100087882 */ /* 0x000fe20000000000 */
[----:B------:R-:W-:Y:S01]  /*03e0*/  UMOV UR12, 0x100 ;  /* 0x00000100000c7882 */ /* 0x000fe20000000000 */
[----:B------:R-:W-:-:S04]  /*03f0*/  UIADD3 UR8, -UR8, 0x100000, URZ ;  /* 0x0010000008087890 */ /* 0x000fc8000fffe13f */
[----:B------:R-:W-:Y:S02]  /*0400*/  USHF.L.U32 UR9, UR8, 0xb, URZ ;  /* 0x0000000b08097899 */ /* 0x000fe4000800063f */
[----:B------:R-:W-:Y:S01]  /*0410*/  USHF.L.U32 UR8, UR8, 0x1, URZ ;  /* 0x0000000108087899 */ /* 0x000fe2000800063f */
[----:B------:R-:W-:Y:S01]  /*0420*/  ELECT P0, URZ, PT ;  /* 0x00000000003f782f */ /* 0x000fe20003800000 */
[----:B-1----:R-:W-:Y:S02]  /*0430*/  ULEA UR11, UR5, UR4, 0x18 ;  /* 0x00000004050b7291 */ /* 0x002fe4000f8ec03f */
[----:B------:R-:W-:-:S04]  /*0440*/  UIADD3 UR4, -UR12, 0x100000, URZ ;  /* 0x001000000c047890 */ /* 0x000fc8000fffe13f */
[----:B------:R-:W-:Y:S02]  /*0450*/  USHF.L.U32 UR5, UR4, 0xb, URZ ;  /* 0x0000000b04057899 */ /* 0x000fe4000800063f */
[----:B------:R-:W-:Y:S01]  /*0460*/  USHF.L.U32 UR4, UR4, 0x1, URZ ;  /* 0x0000000104047899 */ /* 0x000fe2000800063f */
[----:B------:R-:W1:Y:S03]  /*0470*/  FENCE.VIEW.ASYNC.S ;  /* 0x00000000000073c6 */ /* 0x000e660000000000 */
[----:B-1----:R1:W1:Y:S08]  /*0480*/  SYNCS.EXCH.64 URZ, [UR11+0x18000], UR8 ;  /* 0x018000080b3f75b2 */ /* 0x0022700008000100 */
[----:B------:R1:W1:Y:S01]  /*0490*/  SYNCS.EXCH.64 URZ, [UR11+0x18028], UR4 ;  /* 0x018028040b3f75b2 */ /* 0x0002620008000100 */
        /* <DEDUP_REMOVED lines=8> */
[----:B------:R-:W-:Y:S01]  /*0520*/  NOP ;  /* 0x0000000000007918 */ /* 0x000fe20000000000 */
.L_x_3:
        /* <DEDUP_REMOVED lines=21> */
[----:B------:R-:W-:Y:S01]  /*0680*/  NOP ;  /* 0x0000000000007918 */ /* 0x000fe20000000000 */
.L_x_4:
[----:B------:R-:W5:Y:S01]  /*0690*/  SHFL.IDX PT, R3, R2, RZ, 0x1f ;  /* 0x00001fff02037589 */ /* 0x000f6200000e0000 */
[----:B------:R-:W-:Y:S01]  /*06a0*/  ELECT P0, URZ, PT ;  /* 0x00000000003f782f */ /* 0x000fe20003800000 */
[----:B------:R-:W-:Y:S01]  /*06b0*/  NOP ;  /* 0x0000000000007918 */ /* 0x000fe20000000000 */
[----:B-1----:R-:W-:Y:S02]  /*06c0*/  UMOV UR4, 0x80 ;  /* 0x0000008000047882 */ /* 0x002fe40000000000 */
[C---:B-----5:R-:W-:Y:S02]  /*06d0*/  ISETP.NE.OR P0, PT, R3.reuse, RZ, !P0 ;  /* 0x000000ff0300720c */ /* 0x060fe40004705670 */
[----:B------:R-:W-:-:S11]  /*06e0*/  ISETP.NE.AND P2, PT, R3, RZ, PT ;  /* 0x000000ff0300720c */ /* 0x000fd60003f45270 */
[----:B------:R-:W-:Y:S01]  /*06f0*/  VOTEU.ALL UP0, P0 ;  /* 0x00000000003f7886 */ /* 0x000fe20000000000 */
[----:B------:R-:W-:Y:S01]  /*0700*/  VOTEU.ALL UP2, P0 ;  /* 0x00000000003f7886 */ /* 0x000fe20000040000 */
[----:B------:R-:W-:Y:S01]  /*0710*/  VOTEU.ALL UP3, P0 ;  /* 0x00000000003f7886 */ /* 0x000fe20000060000 */
[----:B------:R-:W-:Y:S02]  /*0720*/  VOTEU.ALL UP4, P0 ;  /* 0x00000000003f7886 */ /* 0x000fe40000080000 */
[----:B------:R-:W1:Y:S01]  /*0730*/  @!UP0 S2UR UR9, SR_CgaCtaId ;  /* 0x00000000000989c3 */ /* 0x000e620000008800 */
[----:B------:R-:W-:Y:S01]  /*0740*/  @!UP0 UMOV UR8, 0x400 ;  /* 0x0000040000088882 */ /* 0x000fe20000000000 */
[----:B------:R-:W-:-:S04]  /*0750*/  @!UP0 UIADD3 UR4, -UR4, 0x100000, URZ ;  /* 0x0010000004048890 */ /* 0x000fc8000fffe13f */
[----:B------:R-:W-:Y:S02]  /*0760*/  @!UP0 USHF.L.U32 UR5, UR4, 0xb, URZ ;  /* 0x0000000b04058899 */ /* 0x000fe4000800063f */
[----:B------:R-:W-:Y:S02]  /*0770*/  @!UP0 USHF.L.U32 UR4, UR4, 0x1, URZ ;  /* 0x0000000104048899 */ /* 0x000fe4000800063f */
[----:B-1----:R-:W-:Y:S01]  /*0780*/  @!UP0 ULEA UR8, UR9, UR8, 0x18 ;  /* 0x0000000809088291 */ /* 0x002fe2000f8ec03f */
[----:B------:R-:W-:Y:S01]  /*0790*/  VOTEU.ALL UP0, P0 ;  /* 0x00000000003f7886 */ /* 0x000fe20000000000 */
[----:B------:R-:W1:Y:S10]  /*07a0*/  FENCE.VIEW.ASYNC.S ;  /* 0x00000000000073c6 */ /* 0x000e740000000000 */
[----:B-1----:R1:W1:Y:S01]  /*07b0*/  @!UP0 SYNCS.EXCH.64 URZ, [UR8+0x18090], UR4 ;  /* 0x01809004083f85b2 */ /* 0x0022620008000100 */
[----:B------:R1:W1:Y:S01]  /*07c0*/  @!UP2 SYNCS.EXCH.64 URZ, [UR8+0x18098], UR4 ;  /* 0x01809804083fa5b2 */ /* 0x0002620008000100 */
[----:B------:R1:W1:Y:S01]  /*07d0*/  @!UP3 SYNCS.EXCH.64 URZ, [UR8+0x180a0], UR4 ;  /* 0x0180a004083fb5b2 */ /* 0x0002620008000100 */
[----:B------:R1:W1:Y:S01]  /*07e0*/  @!UP4 SYNCS.EXCH.64 URZ, [UR8+0x180a8], UR4 ;  /* 0x0180a804083fc5b2 */ /* 0x0002620008000100 */
[----:B------:R-:W-:Y:S01]  /*07f0*/  NOP ;  /* 0x0000000000007918 */ /* 0x000fe20000000000 */
[----:B------:R-:W-:Y:S05]  /*0800*/  @P2 BRA `(.L_x_5) ;  /* 0x0000000000482947 */ /* 0x000fea0003800000 */
[----:B-1----:R-:W1:Y:S01]  /*0810*/  S2UR UR5, SR_CgaCtaId ;  /* 0x00000000000579c3 */ /* 0x002e620000008800 */
[----:B------:R-:W-:Y:S01]  /*0820*/  UMOV UR4, 0x400 ;  /* 0x0000040000047882 */ /* 0x000fe20000000000 */
[----:B------:R-:W-:Y:S01]  /*0830*/  UMOV UR8, 0x20 ;  /* 0x0000002000087882 */ /* 0x000fe20000000000 */
[----:B------:R-:W-:Y:S01]  /*0840*/  UMOV UR9, 0x80 ;  /* 0x0000008000097882 */ /* 0x000fe20000000000 */
[----:B------:R-:W-:Y:S01]  /*0850*/  ELECT P0, URZ, PT ;  /* 0x00000000003f782f */ /* 0x000fe20003800000 */
[----:B-1----:R-:W-:Y:S02]  /*0860*/  ULEA UR11, UR5, UR4, 0x18 ;  /* 0x00000004050b7291 */ /* 0x002fe4000f8ec03f */
[----:B------:R-:W-:-:S04]  /*0870*/  UIADD3 UR4, -UR8, 0x100000, URZ ;  /* 0x0010000008047890 */ /* 0x000fc8000fffe13f */
[----:B------:R-:W-:Y:S02]  /*0880*/  USHF.L.U32 UR5, UR4, 0xb, URZ ;  /* 0x0000000b04057899 */ /* 0x000fe4000800063f */
[----:B------:R-:W-:Y:S02]  /*0890*/  USHF.L.U32 UR4, UR4, 0x1, URZ ;  /* 0x0000000104047899 */ /* 0x000fe4000800063f */
        /* <DEDUP_REMOVED lines=9> */
.L_x_5:
[----:B------:R-:W-:Y:S01]  /*0930*/  ISETP.NE.AND P0, PT, RZ, UR38, PT ;  /* 0x00000026ff007c0c */ /* 0x000fe2000bf05270 */
[----:B------:R-:W-:Y:S01]  /*0940*/  IMAD.U32 R2, RZ, RZ, UR10 ;  /* 0x0000000aff027e24 */ /* 0x000fe2000f8e00ff */
[----:B------:R-:W-:Y:S01]  /*0950*/  NOP ;  /* 0x0000000000007918 */ /* 0x000fe20000000000 */
[----:B-1234-:R-:W-:Y:S03]  /*0960*/  BAR.SYNC.DEFER_BLOCKING 0x0 ;  /* 0x0000000000007b1d */ /* 0x01efe60000010000 */
[----:B------:R-:W-:-:S07]  /*0970*/  ISETP.EQ.AND P2, PT, R2, 0x1, P1 ;  /* 0x000000010200780c */ /* 0x000fce0000f42270 */
[----:B------:R-:W-:Y:S06]  /*0980*/  @!P0 BRA `(.L_x_6) ;  /* 0x000000d000e08947 */ /* 0x000fec0003800000 */
[----:B------:R-:W-:-:S06]  /*0990*/  UISETP.GT.U32.AND UP0, UPT, UR7, 0x3, UPT ;  /* 0x000000030700788c */ /* 0x000fcc000bf04070 */
[----:B------:R-:W-:-:S13]  /*09a0*/  PLOP3.LUT P0, PT, PT, PT, UP0, 0x80, 0x0 ;  /* 0x000000000000781c */ /* 0x000fda0003f0f008 */
[----:B------:R-:W-:Y:S05]  /*09b0*/  @P0 EXIT ;  /* 0x000000000000094d */ /* 0x000fea0003800000 */
.L_x_7:
[----:B------:R-:W-:-:S08]  /*09c0*/  NOP ;  /* 0x0000000000007918 */ /* 0x000fd00000000000 */
[----:B------:R-:W1:Y:S02]  /*09d0*/  USETMAXREG.TRY_ALLOC.CTAPOOL UP0, 0xf0 ;  /* 0x000000f0000079c8 */ /* 0x000e640008000600 */
[----:B-1----:R-:W-:-:S13]  /*09e0*/  PLOP3.LUT P0, PT, PT, PT, UP0, 0x80, 0x0 ;  /* 0x000000000000781c */ /* 0x002fda0003f0f008 */
[----:B------:R-:W-:Y:S05]  /*09f0*/  @!P0 BRA `(.L_x_7) ;  /* 0xfffffffc00f08947 */ /* 0x000fea000383ffff */
[----:B------:R-:W-:Y:S01]  /*0a00*/  UISETP.NE.AND UP0, UPT, UR38, 0x1, UPT ;  /* 0x000000012600788c */ /* 0x000fe2000bf05270 */
[----:B------:R-:W1:Y:S01]  /*0a10*/  S2UR UR8, SR_CTAID.X ;  /* 0x00000000000879c3 */ /* 0x000e620000002500 */
[----:B------:R-:W-:Y:S01]  /*0a20*/  UMOV UR4, URZ ;  /* 0x0000003f00047c82 */ /* 0x000fe20008000000 */
[----:B------:R-:W-:-:S03]  /*0a30*/  UMOV UR5, URZ ;  /* 0x0000003f00057c82 */ /* 0x000fc60008000000 */
[----:B------:R-:W-:-:S13]  /*0a40*/  PLOP3.LUT P0, PT, PT, PT, UP0, 0x80, 0x0 ;  /* 0x000000000000781c */ /* 0x000fda0003f0f008 */
[----:B------:R-:W-:Y:S05]  /*0a50*/  @!P0 BRA `(.L_x_8) ;  /* 0x00000000003c8947 */ /* 0x000fea0003800000 */
[----:B------:R-:W-:Y:S01]  /*0a60*/  UISETP.NE.AND UP0, UPT, UR38, 0x2, UPT ;  /* 0x000000022600788c */ /* 0x000fe2000bf05270 */
[----:B------:R-:W-:-:S05]  /*0a70*/  UMOV UR5, 0x1 ;  /* 0x0000000100057882 */ /* 0x000fca0000000000 */
[----:B------:R-:W-:-:S13]  /*0a80*/  PLOP3.LUT P1, PT, PT, PT, UP0, 0x80, 0x0 ;  /* 0x000000000000781c */ /* 0x000fda0003f2f008 */
[----:B------:R-:W-:Y:S05]  /*0a90*/  @!P1 BRA `(.L_x_8) ;  /* 0x00000000002c9947 */ /* 0x000fea0003800000 */
[----:B------:R-:W-:-:S06]  /*0aa0*/  UISETP.NE.AND UP0, UPT, UR38, 0x3, UPT ;  /* 0x000000032600788c */ /* 0x000fcc000bf05270 */
[----:B------:R-:W-:-:S13]  /*0ab0*/  PLOP3.LUT P1, PT, PT, PT, UP0, 0x80, 0x0 ;  /* 0x000000000000781c */ /* 0x000fda0003f2f008 */
[----:B------:R-:W-:Y:S05]  /*0ac0*/  @!P1 BRA `(.L_x_9) ;  /* 0x0000000000189947 */ /* 0x000fea0003800000 */
[----:B------:R-:W-:-:S11]  /*0ad0*/  UISETP.NE.AND UP0, UPT, UR38, 0x4, UPT ;  /* 0x000000042600788c */ /* 0x000fd6000bf05270 */
[----:B------:R-:W-:Y:S01]  /*0ae0*/  @!UP0 UMOV UR4, 0x1 ;  /* 0x0000000100048882 */ /* 0x000fe20000000000 */
[----:B------:R-:W-:Y:S01]  /*0af0*/  @!UP0 UMOV UR5, 0x1 ;  /* 0x0000000100058882 */ /* 0x000fe20000000000 */
[----:B------:R-:W-:Y:S01]  /*0b00*/  @UP0 UMOV UR4, URZ ;  /* 0x0000003f00040c82 */ /* 0x000fe20008000000 */
[----:B------:R-:W-:Y:S01]  /*0b10*/  @UP0 UMOV UR5, URZ ;  /* 0x0000003f00050c82 */ /* 0x000fe20008000000 */
[----:B------:R-:W-:Y:S05]  /*0b20*/  BRA `(.L_x_8) ;  /* 0x0000000000087947 */ /* 0x000fea0003800000 */
.L_x_9:
[----:B------:R-:W-:Y:S01]  /*0b30*/  UMOV UR4, 0x1 ;  /* 0x0000000100047882 */ /* 0x000fe20000000000 */
[----:B------:R-:W-:-:S05]  /*0b40*/  UMOV UR5, URZ ;  /* 0x0000003f00057c82 */ /* 0x000fca0008000000 */
.L_x_8:
[----:B------:R-:W-:Y:S05]  /*0b50*/  @!P0 BRA `(.L_x_10) ;  /* 0x0000000000408947 */ /* 0x000fea0003800000 */
[----:B------:R-:W-:-:S06]  /*0b60*/  UISETP.NE.AND UP0, UPT, UR38, 0x2, UPT ;  /* 0x000000022600788c */ /* 0x000fcc000bf05270 */
[----:B------:R-:W-:-:S13]  /*0b70*/  PLOP3.LUT P0, PT, PT, PT, UP0, 0x80, 0x0 ;  /* 0x000000000000781c */ /* 0x000fda0003f0f008 */
[----:B------:R-:W-:Y:S05]  /*0b80*/  @!P0 BRA `(.L_x_11) ;  /* 0x00000000002c8947 */ /* 0x000fea0003800000 */
[----:B------:R-:W-:-:S06]  /*0b90*/  UISETP.NE.AND UP0, UPT, UR38, 0x3, UPT ;  /* 0x000000032600788c */ /* 0x000fcc000bf05270 */
[----:B------:R-:W-:-:S13]  /*0ba0*/  PLOP3.LUT P0, PT, PT, PT, UP0, 0x80, 0x0 ;  /* 0x000000000000781c */ /* 0x000fda0003f0f008 */
[----:B------:R-:W-:Y:S05]  /*0bb0*/  @!P0 BRA `(.L_x_12) ;  /* 0x0000000000188947 */ /* 0x000fea0003800000 */
[----:B------:R-:W-:Y:S01]  /*0bc0*/  UISETP.NE.AND UP0, UPT, UR38, 0x4, UPT ;  /* 0x000000042600788c */ /* 0x000fe2000bf05270 */
[----:B-1----:R-:W-:-:S05]  /*0bd0*/  UMOV UR37, UR8 ;  /* 0x0000000800257c82 */ /* 0x002fca0008000000 */
[----:B------:R-:W-:-:S13]  /*0be0*/  PLOP3.LUT P0, PT, PT, PT, UP0, 0x80, 0x0 ;  /* 0x000000000000781c */ /* 0x000fda0003f0f008 */
[----:B------:R-:W-:Y:S05]  /*0bf0*/  @P0 BRA `(.L_x_13) ;  /* 0x00000000001c0947 */ /* 0x000fea0003800000 */
[----:B------:R-:W-:Y:S01]  /*0c00*/  ULEA UR37, UR8, 0x3, 0x1 ;  /* 0x0000000308257891 */ /* 0x000fe2000f8e083f */
[----:B------:R-:W-:Y:S11]  /*0c10*/  BRA `(.L_x_13) ;  /* 0x0000000000147947 */ /* 0x000ff60003800000 */
.L_x_12:
[----:B-1----:R-:W-:Y:S01]  /*0c20*/  ULEA UR37, UR8, 0x2, 0x1 ;  /* 0x0000000208257891 */ /* 0x002fe2000f8e083f */
[----:B------:R-:W-:Y:S11]  /*0c30*/  BRA `(.L_x_13) ;  /* 0x00000000000c7947 */ /* 0x000ff60003800000 */
.L_x_11:
[----:B-1----:R-:W-:Y:S01]  /*0c40*/  ULEA UR37, UR8, 0x1, 0x1 ;  /* 0x0000000108257891 */ /* 0x002fe2000f8e083f */
[----:B------:R-:W-:Y:S11]  /*0c50*/  BRA `(.L_x_13) ;  /* 0x0000000000047947 */ /* 0x000ff60003800000 */
.L_x_10:
[----:B-1----:R-:W-:-:S12]  /*0c60*/  USHF.L.U32 UR37, UR8, 0x1, URZ ;  /* 0x0000000108257899 */ /* 0x002fd8000800063f */
.L_x_13:
[----:B------:R-:W-:-:S04]  /*0c70*/  ULOP3.LUT UR9, UR6, 0x1, URZ, 0xfc, !UPT ;  /* 0x0000000106097892 */ /* 0x000fc8000f8efc3f */
[----:B------:R-:W-:-:S06]  /*0c80*/  UISETP.NE.AND UP0, UPT, UR9, 0x3, UPT ;  /* 0x000000030900788c */ /* 0x000fcc000bf05270 */
[----:B------:R-:W-:-:S13]  /*0c90*/  PLOP3.LUT P0, PT, PT, PT, UP0, 0x80, 0x0 ;  /* 0x000000000000781c */ /* 0x000fda0003f0f008 */
[----:B------:R-:W-:Y:S05]  /*0ca0*/  @!P0 BRA `(.L_x_14) ;  /* 0x0000000000048947 */ /* 0x000fea0003800000 */
[----:B------:R-:W-:Y:S01]  /*0cb0*/  BPT.TRAP 0x1 ;  /* 0x000000040000795c */ /* 0x000fe20000300000 */
.L_x_14:
[----:B------:R-:W1:Y:S01]  /*0cc0*/  S2UR UR9, SR_CgaCtaId ;  /* 0x00000000000979c3 */ /* 0x000e620000008800 */
[----:B------:R-:W-:Y:S01]  /*0cd0*/  UMOV UR36, 0x400 ;  /* 0x0000040000247882 */ /* 0x000fe20000000000 */
[----:B------:R-:W-:Y:S01]  /*0ce0*/  SHF.R.S32.HI R3, RZ, 0x1f, R0 ;  /* 0x0000001fff037819 */ /* 0x000fe20000011400 */
[----:B------:R-:W-:Y:S01]  /*0cf0*/  IMAD.U32 R9, RZ, RZ, UR4 ;  /* 0x00000004ff097e24 */ /* 0x000fe2000f8e00ff */
[----:B------:R-:W-:Y:S02]  /*0d00*/  ULEA UR4, UR8, 0xff, 0x7 ;  /* 0x000000ff08047891 */ /* 0x000fe4000f8e383f */
[----:B------:R-:W-:Y:S02]  /*0d10*/  LEA.HI R3, R3, R0, RZ, 0x7 ;  /* 0x0000000003037211 */ /* 0x000fe400078f38ff */
[----:B------:R-:W-:Y:S01]  /*0d20*/  SHF.L.U32 R9, R9, 0x1f, RZ ;  /* 0x0000001f09097819 */ /* 0x000fe200000006ff */
[----:B------:R-:W2:Y:S01]  /*0d30*/  LDC R8, c[0x0][0x28c] ;  /* 0x0000a300ff087b82 */ /* 0x000ea20000000800 */
[----:B------:R-:W-:Y:S01]  /*0d40*/  LOP3.LUT R3, R3, 0xffffff80, RZ, 0xc0, !PT ;  /* 0xffffff8003037812 */ /* 0x000fe200078ec0ff */
[----:B------:R-:W-:-:S04]  /*0d50*/  USHF.R.U32.HI UR4, URZ, 0x7, UR4 ;  /* 0x000000073f047899 */ /* 0x000fc80008011604 */
[----:B------:R-:W-:-:S05]  /*0d60*/  IMAD.IADD R3, R0, 0x1, -R3 ;  /* 0x0000000100037824 */ /* 0x000fca00078e0a03 */
[----:B------:R-:W-:Y:S01]  /*0d70*/  SHF.R.S32.HI R4, RZ, 0x1f, R3 ;  /* 0x0000001fff047819 */ /* 0x000fe20000011403 */
[----:B-1----:R-:W-:-:S03]  /*0d80*/  ULEA UR36, UR9, UR36, 0x18 ;  /* 0x0000002409247291 */ /* 0x002fc6000f8ec03f */
[CC--:B------:R-:W-:Y:S02]  /*0d90*/  LEA.HI R6, R4.reuse, R3.reuse, RZ, 0x2 ;  /* 0x0000000304067211 */ /* 0x0c0fe400078f10ff */
[----:B------:R-:W-:Y:S01]  /*0da0*/  LEA.HI R4, R4, R3, RZ, 0x5 ;  /* 0x0000000304047211 */ /* 0x000fe200078f28ff */
[----:B------:R-:W-:Y:S01]  /*0db0*/  ULEA UR9, UR5, UR36, 0x3 ;  /* 0x0000002405097291 */ /* 0x000fe2000f8e183f */
[--C-:B------:R-:W-:Y:S02]  /*0dc0*/  SHF.R.S32.HI R7, RZ, 0x2, R6.reuse ;  /* 0x00000002ff077819 */ /* 0x100fe40000011406 */
[----:B------:R-:W-:Y:S02]  /*0dd0*/  SHF.R.S32.HI R2, RZ, 0x1f, R6 ;  /* 0x0000001fff027819 */ /* 0x000fe40000011406 */
[----:B------:R-:W-:Y:S02]  /*0de0*/  LOP3.LUT R6, R6, 0x7ffffffc, RZ, 0xc0, !PT ;  /* 0x7ffffffc06067812 */ /* 0x000fe400078ec0ff */
[----:B------:R-:W-:Y:S01]  /*0df0*/  LEA.HI R5, R2, R7, RZ, 0x3 ;  /* 0x0000000702057211 */ /* 0x000fe200078f18ff */
[----:B--2---:R-:W-:Y:S01]  /*0e00*/  VIADD R2, R8, 0x7f ;  /* 0x0000007f08027836 */ /* 0x004fe20000000000 */
[----:B------:R-:W1:Y:S01]  /*0e10*/  SYNCS.PHASECHK.TRANS64.TRYWAIT P1, [UR9+0x18050], R9 ;  /* 0x01805009ff0075a7 */ /* 0x000e620008020149 */
[----:B------:R-:W-:Y:S01]  /*0e20*/  IMAD.IADD R6, R3, 0x1, -R6 ;  /* 0x0000000103067824 */ /* 0x000fe200078e0a06 */
[----:B------:R-:W-:Y:S01]  /*0e30*/  LOP3.LUT R8, R5, 0xfffffff8, RZ, 0xc0, !PT ;  /* 0xfffffff805087812 */ /* 0x000fe200078ec0ff */
[----:B------:R-:W-:Y:S01]  /*0e40*/  IMAD.U32 R3, RZ, RZ, UR37 ;  /* 0x00000025ff037e24 */ /* 0x000fe2000f8e00ff */
[----:B------:R-:W-:-:S03]  /*0e50*/  SHF.R.S32.HI R5, RZ, 0x1f, R2 ;  /* 0x0000001fff057819 */ /* 0x000fc60000011402 */
[----:B------:R-:W-:Y:S01]  /*0e60*/  IMAD.IADD R8, R7, 0x1, -R8 ;  /* 0x0000000107087824 */ /* 0x000fe200078e0a08 */
[----:B------:R-:W-:Y:S02]  /*0e70*/  LEA.HI R5, R5, R2, RZ, 0x7 ;  /* 0x0000000205057211 */ /* 0x000fe400078f38ff */
[----:B------:R-:W-:Y:S02]  /*0e80*/  SHF.R.S32.HI R7, RZ, 0x5, R4 ;  /* 0x00000005ff077819 */ /* 0x000fe40000011404 */
[----:B------:R-:W-:-:S03]  /*0e90*/  SHF.R.S32.HI R5, RZ, 0x7, R5 ;  /* 0x00000007ff057819 */ /* 0x000fc60000011405 */
[----:B------:R-:W-:Y:S01]  /*0ea0*/  IMAD R2, R7, 0x10, R8 ;  /* 0x0000001007027824 */ /* 0x000fe200078e0208 */
[----:B------:R-:W-:Y:S01]  /*0eb0*/  VIMNMX R12, R5, UR4, PT ;  /* 0x00000004050c7c48 */ /* 0x000fe2000bfe0100 */
[----:B-1----:R-:W-:Y:S06]  /*0ec0*/  @!P1 BRA `(.L_x_15) ;  /* 0x000000dc00b09947 */ /* 0x002fec0003800000 */
.L_x_102:
[----:B------:R-:W-:Y:S02]  /*0ed0*/  IMAD.SHL.U32 R8, R6, 0x2, RZ ;  /* 0x0000000206087824 */ /* 0x000fe400078e00ff */
[----:B------:R-:W-:Y:S01]  /*0ee0*/  IMAD R2, R3, 0x40, R2 ;  /* 0x0000004003027824 */ /* 0x000fe200078e0202 */
[----:B------:R-:W-:Y:S06]  /*0ef0*/  @!P0 BRA `(.L_x_16) ;  /* 0x0000000000048947 */ /* 0x000fec0003800000 */
[----:B------:R-:W-:Y:S01]  /*0f00*/  BPT.TRAP 0x1 ;  /* 0x000000040000795c */ /* 0x000fe20000300000 */
.L_x_16:
[----:B------:R-:W-:Y:S01]  /*0f10*/  SHF.L.U32 R13, RZ, 0x1f, RZ ;  /* 0x0000001fff0d7819 */ /* 0x000fe200000006ff */
[----:B------:R-:W-:Y:S01]  /*0f20*/  UIADD3 UR21, UR36, 0x18090, URZ ;  /* 0x0001809024157890 */ /* 0x000fe2000fffe03f */
[----:B------:R-:W-:Y:S02]  /*0f30*/  ISETP.NE.AND P2, PT, RZ, UR7, PT ;  /* 0x00000007ff007c0c */ /* 0x000fe4000bf45270 */
[----:B------:R-:W2:Y:S02]  /*0f40*/  SYNCS.PHASECHK.TRANS64.TRYWAIT P1, [UR36+0x18000], R13 ;  /* 0x0180000dff0075a7 */ /* 0x000ea40008020164 */
[----:B--2---:R-:W-:Y:S09]  /*0f50*/  @!P1 BRA `(.L_x_17) ;  /* 0x000000dc00a49947 */ /* 0x004ff20003800000 */
.L_x_103:
[----:B------:R-:W-:Y:S01]  /*0f60*/  ULEA UR22, UR38, UR21, 0x3 ;  /* 0x0000001526167291 */ /* 0x000fe2000f8e183f */
[----:B------:R-:W-:-:S04]  /*0f70*/  SEL R3, RZ, 0x1, P2 ;  /* 0x00000001ff037807 */ /* 0x000fc80001000000 */
[----:B------:R-:W-:-:S04]  /*0f80*/  SHF.L.U32 R3, R3, 0x1f, RZ ;  /* 0x0000001f03037819 */ /* 0x000fc800000006ff */
[----:B------:R-:W2:Y:S02]  /*0f90*/  SYNCS.PHASECHK.TRANS64.TRYWAIT P1, [UR22+-0x8], R3 ;  /* 0xfffff803ff0075a7 */ /* 0x000ea40008020156 */
[----:B--2---:R-:W-:Y:S05]  /*0fa0*/  @!P1 BRA `(.L_x_18) ;  /* 0x000000dc00a89947 */ /* 0x004fea0003800000 */
.L_x_104:
[----:B------:R-:W-:Y:S01]  /*0fb0*/  USHF.R.U32.HI UR4, URZ, 0x4, UR36 ;  /* 0x000000043f047899 */ /* 0x000fe20008011624 */
[----:B------:R-:W-:Y:S01]  /*0fc0*/  WARPGROUP.ARRIVE ;  /* 0x00000000000079c5 */ /* 0x000fe20000000000 */
[----:B------:R-:W-:Y:S01]  /*0fd0*/  UIADD3 UR8, UR36, 0x4000, URZ ;  /* 0x0000400024087890 */ /* 0x000fe2000fffe03f */
[----:B------:R-:W-:Y:S01]  /*0fe0*/  VIADD R5, R8, 0x9 ;  /* 0x0000000908057836 */ /* 0x000fe20000000000 */
[----:B------:R-:W-:Y:S01]  /*0ff0*/  ULOP3.LUT UR4, UR4, 0x3fff, URZ, 0xc0, !UPT ;  /* 0x00003fff04047892 */ /* 0x000fe2000f8ec03f */
[-C--:B------:R-:W-:Y:S01]  /*1000*/  ISETP.GT.AND P2, PT, R2, R8.reuse, PT ;  /* 0x000000080200720c */ /* 0x080fe20003f44270 */
[----:B------:R-:W-:Y:S01]  /*1010*/  USHF.R.U32.HI UR8, URZ, 0x4, UR8 ;  /* 0x000000043f087899 */ /* 0x000fe20008011608 */
[----:B-1----:R-:W-:Y:S01]  /*1020*/  VIADD R3, R8, 0x8 ;  /* 0x0000000808037836 */ /* 0x002fe20000000000 */
[----:B------:R-:W-:Y:S01]  /*1030*/  ULOP3.LUT UR4, UR4, 0x10000, URZ, 0xfc, !UPT ;  /* 0x0001000004047892 */ /* 0x000fe2000f8efc3f */
[----:B------:R-:W-:Y:S01]  /*1040*/  ISETP.GE.AND P4, PT, R2, R5, PT ;  /* 0x000000050200720c */ /* 0x000fe20003f86270 */
[----:B------:R-:W-:Y:S01]  /*1050*/  ULOP3.LUT UR8, UR8, 0x3fff, URZ, 0xc0, !UPT ;  /* 0x00003fff08087892 */ /* 0x000fe2000f8ec03f */
[C---:B------:R-:W-:Y:S01]  /*1060*/  VIADD R5, R8.reuse, 0x19 ;  /* 0x0000001908057836 */ /* 0x040fe20000000000 */
[----:B------:R-:W-:Y:S01]  /*1070*/  ULEA UR4, UR5, UR4, 0x9 ;  /* 0x0000000405047291 */ /* 0x000fe2000f8e483f */
[----:B------:R-:W-:Y:S01]  /*1080*/  VIADD R9, R8, 0x11 ;  /* 0x0000001108097836 */ /* 0x000fe20000000000 */
[----:B------:R-:W-:Y:S01]  /*1090*/  ULOP3.LUT UR20, UR8, 0x10000, URZ, 0xfc, !UPT ;  /* 0x0001000008147892 */ /* 0x000fe2000f8efc3f */
[C---:B------:R-:W-:Y:S01]  /*10a0*/  ISETP.GE.AND P3, PT, R2.reuse, R3, PT ;  /* 0x000000030200720c */ /* 0x040fe20003f66270 */
[----:B------:R-:W-:Y:S01]  /*10b0*/  UMOV UR5, 0x40000040 ;  /* 0x4000004000057882 */ /* 0x000fe20000000000 */
[----:B------:R-:W-:Y:S01]  /*10c0*/  UMOV UR11, 0x40000040 ;  /* 0x40000040000b7882 */ /* 0x000fe20000000000 */
[----:B------:R-:W-:Y:S01]  /*10d0*/  UMOV UR9, UR5 ;  /* 0x0000000500097c82 */ /* 0x000fe20008000000 */
[----:B------:R-:W-:Y:S01]  /*10e0*/  UMOV UR8, UR4 ;  /* 0x0000000400087c82 */ /* 0x000fe20008000000 */
[----:B------:R-:W-:Y:S01]  /*10f0*/  UIADD3 UR12, UR4, 0x4, URZ ;  /* 0x00000004040c7890 */ /* 0x000fe2000fffe03f */
[----:B------:R-:W-:Y:S01]  /*1100*/  ISETP.GE.AND P1, PT, R2, R8, PT ;  /* 0x000000080200720c */ /* 0x000fe20003f26270 */
[----:B------:R-:W-:Y:S01]  /*1110*/  UMOV UR10, UR20 ;  /* 0x00000014000a7c82 */ /* 0x000fe20008000000 */
[----:B------:R-:W-:Y:S01]  /*1120*/  UIADD3 UR14, UR20, 0x4, URZ ;  /* 0x00000004140e7890 */ /* 0x000fe2000fffe03f */
[----:B------:R-:W-:Y:S01]  /*1130*/  QGMMA.64x128x32.F32.E4M3.E4M3 R24, gdesc[UR8], RZ, !UPT, gsb0 ;  /* 0x01e00000081879f3 */ /* 0x000fe2000c0008ff */
[----:B------:R-:W-:Y:S01]  /*1140*/  UIADD3 UR8, UR4, 0x2, URZ ;  /* 0x0000000204087890 */ /* 0x000fe2000fffe03f */
[----:B------:R-:W-:Y:S01]  /*1150*/  VIADD R3, R8, 0x18 ;  /* 0x0000001808037836 */ /* 0x000fe20000000000 */
[----:B------:R-:W-:Y:S01]  /*1160*/  UIADD3 UR10, UR20, 0x2, URZ ;  /* 0x00000002140a7890 */ /* 0x000fe2000fffe03f */
[----:B------:R-:W-:Y:S01]  /*1170*/  ISETP.GE.AND P5, PT, R2, R9, PT ;  /* 0x000000090200720c */ /* 0x000fe20003fa6270 */
[----:B------:R-:W-:Y:S01]  /*1180*/  UMOV UR9, 0x40000040 ;  /* 0x4000004000097882 */ /* 0x000fe20000000000 */
[----:B------:R-:W-:Y:S01]  /*1190*/  UMOV UR11, 0x40000040 ;  /* 0x40000040000b7882 */ /* 0x000fe20000000000 */
[----:B------:R-:W-:Y:S01]  /*11a0*/  UMOV UR13, 0x40000040 ;  /* 0x40000040000d7882 */ /* 0x000fe20000000000 */
[----:B------:R-:W-:Y:S01]  /*11b0*/  UMOV UR15, 0x40000040 ;  /* 0x40000040000f7882 */ /* 0x000fe20000000000 */
[----:B------:R-:W-:Y:S01]  /*11c0*/  UIADD3 UR16, UR4, 0x6, URZ ;  /* 0x0000000604107890 */ /* 0x000fe2000fffe03f */
[----:B------:R-:W-:Y:S01]  /*11d0*/  VIADD R7, R8, 0x10 ;  /* 0x0000001008077836 */ /* 0x000fe20000000000 */
[----:B------:R-:W-:Y:S01]  /*11e0*/  UIADD3 UR18, UR20, 0x6, URZ ;  /* 0x0000000614127890 */ /* 0x000fe2000fffe03f */
[----:B------:R-:W-:Y:S01]  /*11f0*/  P2R R14, PR, RZ, 0x1 ;  /* 0x00000001ff0e7803 */ /* 0x000fe20000000000 */
[----:B------:R-:W-:Y:S01]  /*1200*/  UMOV UR17, 0x40000040 ;  /* 0x4000004000117882 */ /* 0x000fe20000000000 */
[----:B------:R-:W-:Y:S01]  /*1210*/  UMOV UR19, 0x40000040 ;  /* 0x4000004000137882 */ /* 0x000fe20000000000 */
[----:B------:R-:W-:Y:S01]  /*1220*/  ISETP.GE.AND P6, PT, R2, R7, PT ;  /* 0x000000070200720c */ /* 0x000fe20003fc6270 */
[----:B------:R-:W-:Y:S01]  /*1230*/  USHF.L.U32 UR7, UR7, 0x3, URZ ;  /* 0x0000000307077899 */ /* 0x000fe2000800063f */
[----:B------:R-:W-:-:S03]  /*1240*/  IMAD.MOV.U32 R151, RZ, RZ, RZ ;  /* 0x000000ffff977224 */ /* 0x000fc600078e00ff */
[----:B------:R-:W-:Y:S01]  /*1250*/  ULOP3.LUT UR7, UR7, 0x8, URZ, 0xc, !UPT ;  /* 0x0000000807077892 */ /* 0x000fe2000f8e0c3f */
[----:B------:R-:W-:Y:S02]  /*1260*/  WARPGROUP.DEPBAR.LE gsb0, 0x0 ;  /* 0x00008000000079c5 */ /* 0x000fe40000010000 */
[----:B------:R-:W-:-:S06]  /*1270*/  WARPGROUP.ARRIVE ;  /* 0x00000000000079c5 */ /* 0x000fcc0000000000 */
[----:B------:R-:W-:Y:S01]  /*1280*/  QGMMA.64x128x32.F32.E4M3.E4M3 R24, gdesc[UR8], R24, gsb0 ;  /* 0x01e00000081879f3 */ /* 0x000fe20008000818 */
[----:B------:R-:W-:Y:S02]  /*1290*/  ULDC UR10, c[0x0][0x604] ;  /* 0x00018100000a7ab9 */ /* 0x000fe40000000800 */
[----:B------:R-:W-:Y:S02]  /*12a0*/  WARPGROUP.DEPBAR.LE gsb0, 0x0 ;  /* 0x00008000000079c5 */ /* 0x000fe40000010000 */
[----:B------:R-:W-:-:S07]  /*12b0*/  WARPGROUP.ARRIVE ;  /* 0x00000000000079c5 */ /* 0x000fce0000000000 */
[----:B------:R-:W-:Y:S03]  /*12c0*/  QGMMA.64x128x32.F32.E4M3.E4M3 R24, gdesc[UR12], R24, gsb0 ;  /* 0x01e000000c1879f3 */ /* 0x000fe60008000818 */
[----:B------:R-:W-:Y:S02]  /*12d0*/  WARPGROUP.DEPBAR.LE gsb0, 0x0 ;  /* 0x00008000000079c5 */ /* 0x000fe40000010000 */
[----:B------:R-:W-:-:S07]  /*12e0*/  WARPGROUP.ARRIVE ;  /* 0x00000000000079c5 */ /* 0x000fce0000000000 */
[----:B------:R-:W-:Y:S03]  /*12f0*/  QGMMA.64x128x32.F32.E4M3.E4M3 R24, gdesc[UR16], R24, gsb0 ;  /* 0x01e00000101879f3 */ /* 0x000fe60008000818 */
[----:B------:R-:W-:Y:S02]  /*1300*/  WARPGROUP.DEPBAR.LE gsb0, 0x0 ;  /* 0x00008000000079c5 */ /* 0x000fe40000010000 */
[----:B------:R-:W-:Y:S02]  /*1310*/  FSEL R25, R25, -INF , P2 ;  /* 0xff80000019197808 */ /* 0x000fe40001000000 */
[----:B------:R-:W-:Y:S02]  /*1320*/  FSEL R31, R31, -INF , P2 ;  /* 0xff8000001f1f7808 */ /* 0x000fe40001000000 */
[----:B------:R-:W-:Y:S01]  /*1330*/  ISETP.GE.AND P2, PT, R2, R5, PT ;  /* 0x000000050200720c */ /* 0x000fe20003f46270 */
[----:B------:R-:W-:Y:S01]  /*1340*/  VIADD R5, R8, 0x21 ;  /* 0x0000002108057836 */ /* 0x000fe20000000000 */
[----:B------:R-:W-:-:S02]  /*1350*/  FSEL R29, R29, -INF , P4 ;  /* 0xff8000001d1d7808 */ /* 0x000fc40002000000 */
[----:B------:R-:W-:Y:S02]  /*1360*/  FSEL R35, R35, -INF , P4 ;  /* 0xff80000023237808 */ /* 0x000fe40002000000 */
[----:B------:R-:W-:Y:S01]  /*1370*/  ISETP.GE.AND P4, PT, R2, R5, PT ;  /* 0x000000050200720c */ /* 0x000fe20003f86270 */
[----:B------:R-:W-:Y:S01]  /*1380*/  VIADD R5, R8, 0x29 ;  /* 0x0000002908057836 */ /* 0x000fe20000000000 */
[----:B------:R-:W-:Y:S02]  /*1390*/  FSEL R24, R24, -INF , P1 ;  /* 0xff80000018187808 */ /* 0x000fe40000800000 */
[----:B------:R-:W-:Y:S02]  /*13a0*/  FSEL R30, R30, -INF , P1 ;  /* 0xff8000001e1e7808 */ /* 0x000fe40000800000 */
[----:B------:R-:W-:Y:S01]  /*13b0*/  ISETP.GE.AND P1, PT, R2, R3, PT ;  /* 0x000000030200720c */ /* 0x000fe20003f26270 */
[----:B------:R-:W-:Y:S01]  /*13c0*/  VIADD R3, R8, 0x20 ;  /* 0x0000002008037836 */ /* 0x000fe20000000000 */
[----:B------:R-:W-:-:S02]  /*13d0*/  FSEL R33, R33, -INF , P5 ;  /* 0xff80000021217808 */ /* 0x000fc40002800000 */
[----:B------:R-:W-:Y:S02]  /*13e0*/  FSEL R39, R39, -INF , P5 ;  /* 0xff80000027277808 */ /* 0x000fe40002800000 */
[----:B------:R-:W-:Y:S02]  /*13f0*/  ISETP.GE.AND P5, PT, R2, R5, PT ;  /* 0x000000050200720c */ /* 0x000fe40003fa6270 */
[----:B------:R-:W-:Y:S02]  /*1400*/  FSEL R28, R28, -INF , P3 ;  /* 0xff8000001c1c7808 */ /* 0x000fe40001800000 */
[----:B------:R-:W-:Y:S02]  /*1410*/  FMNMX R5, R24, R25, !PT ;  /* 0x0000001918057209 */ /* 0x000fe40007800000 */
[----:B------:R-:W-:Y:S02]  /*1420*/  FSEL R34, R34, -INF , P3 ;  /* 0xff80000022227808 */ /* 0x000fe40001800000 */
[----:B------:R-:W-:Y:S01]  /*1430*/  ISETP.GE.AND P3, PT, R2, R3, PT ;  /* 0x000000030200720c */ /* 0x000fe20003f66270 */
[----:B------:R-:W-:Y:S01]  /*1440*/  VIADD R3, R8, 0x28 ;  /* 0x0000002808037836 */ /* 0x000fe20000000000 */
[----:B------:R-:W-:-:S02]  /*1450*/  FMNMX R4, R28, R5, !PT ;  /* 0x000000051c047209 */ /* 0x000fc40007800000 */
[----:B------:R-:W-:Y:S02]  /*1460*/  FSEL R32, R32, -INF , P6 ;  /* 0xff80000020207808 */ /* 0x000fe40003000000 */
[----:B------:R-:W-:Y:S02]  /*1470*/  FMNMX R5, R29, R4, !PT ;  /* 0x000000041d057209 */ /* 0x000fe40007800000 */
[----:B------:R-:W-:Y:S02]  /*1480*/  FSEL R38, R38, -INF , P6 ;  /* 0xff80000026267808 */ /* 0x000fe40003000000 */
[----:B------:R-:W-:Y:S01]  /*1490*/  ISETP.GE.AND P6, PT, R2, R3, PT ;  /* 0x000000030200720c */ /* 0x000fe20003fc6270 */
[----:B------:R-:W-:Y:S01]  /*14a0*/  VIADD R3, R8, 0x30 ;  /* 0x0000003008037836 */ /* 0x000fe20000000000 */
[----:B------:R-:W-:Y:S02]  /*14b0*/  FMNMX R4, R32, R5, !PT ;  /* 0x0000000520047209 */ /* 0x000fe40007800000 */
[----:B------:R-:W-:-:S02]  /*14c0*/  FSEL R36, R36, -INF , P1 ;  /* 0xff80000024247808 */ /* 0x000fc40000800000 */
[----:B------:R-:W-:Y:S02]  /*14d0*/  FSEL R42, R42, -INF , P1 ;  /* 0xff8000002a2a7808 */ /* 0x000fe40000800000 */
[----:B------:R-:W-:Y:S01]  /*14e0*/  ISETP.GE.AND P1, PT, R2, R3, PT ;  /* 0x000000030200720c */ /* 0x000fe20003f26270 */
[----:B------:R-:W-:Y:S01]  /*14f0*/  VIADD R3, R8, 0x31 ;  /* 0x0000003108037836 */ /* 0x000fe20000000000 */
[----:B------:R-:W-:Y:S02]  /*1500*/  FMNMX R5, R33, R4, !PT ;  /* 0x0000000421057209 */ /* 0x000fe40007800000 */
[----:B------:R-:W-:Y:S02]  /*1510*/  FSEL R37, R37, -INF , P2 ;  /* 0xff80000025257808 */ /* 0x000fe40001000000 */
[----:B------:R-:W-:Y:S02]  /*1520*/  FMNMX R4, R36, R5, !PT ;  /* 0x0000000524047209 */ /* 0x000fe40007800000 */
[----:B------:R-:W-:-:S02]  /*1530*/  FSEL R43, R43, -INF , P2 ;  /* 0xff8000002b2b7808 */ /* 0x000fc40001000000 */
[----:B------:R-:W-:Y:S01]  /*1540*/  ISETP.GE.AND P2, PT, R2, R3, PT ;  /* 0x000000030200720c */ /* 0x000fe20003f46270 */
[----:B------:R-:W-:Y:S01]  /*1550*/  VIADD R3, R8, 0x38 ;  /* 0x0000003808037836 */ /* 0x000fe20000000000 */
[----:B------:R-:W-:Y:S02]  /*1560*/  FSEL R40, R40, -INF , P3 ;  /* 0xff80000028287808 */ /* 0x000fe40001800000 */
[----:B------:R-:W-:Y:S02]  /*1570*/  FMNMX R5, R37, R4, !PT ;  /* 0x0000000425057209 */ /* 0x000fe40007800000 */
[----:B------:R-:W-:Y:S02]  /*1580*/  FSEL R46, R46, -INF , P3 ;  /* 0xff8000002e2e7808 */ /* 0x000fe40001800000 */
[----:B------:R-:W-:Y:S01]  /*1590*/  ISETP.GE.AND P3, PT, R2, R3, PT ;  /* 0x000000030200720c */ /* 0x000fe20003f66270 */
[----:B------:R-:W-:Y:S01]  /*15a0*/  VIADD R3, R8, 0x39 ;  /* 0x0000003908037836 */ /* 0x000fe20000000000 */
[----:B------:R-:W-:-:S02]  /*15b0*/  FSEL R41, R41, -INF , P4 ;  /* 0xff80000029297808 */ /* 0x000fc40002000000 */
[----:B------:R-:W-:Y:S02]  /*15c0*/  FMNMX R4, R40, R5, !PT ;  /* 0x0000000528047209 */ /* 0x000fe40007800000 */
        /* <DEDUP_REMOVED lines=8> */
[----:B------:R-:W-:Y:S01]  /*1650*/  ISETP.GE.AND P6, PT, R2, R3, PT ;  /* 0x000000030200720c */ /* 0x000fe20003fc6270 */
[----:B------:R-:W-:Y:S01]  /*1660*/  VIADD R3, R8, 0x41 ;  /* 0x0000004108037836 */ /* 0x000fe20000000000 */
[----:B------:R-:W-:Y:S02]  /*1670*/  FSEL R48, R48, -INF , P1 ;  /* 0xff80000030307808 */ /* 0x000fe40000800000 */
[----:B------:R-:W-:Y:S02]  /*1680*/  FMNMX R5, R45, R4, !PT ;  /* 0x000000042d057209 */ /* 0x000fe40007800000 */
        /* <DEDUP_REMOVED lines=8> */
[----:B------:R-:W-:Y:S01]  /*1710*/  ISETP.GE.AND P1, PT, R2, R3, PT ;  /* 0x000000030200720c */ /* 0x000fe20003f26270 */
[----:B------:R-:W-:Y:S01]  /*1720*/  VIADD R3, R8, 0x49 ;  /* 0x0000004908037836 */ /* 0x000fe20000000000 */
[----:B------:R-:W-:Y:S02]  /*1730*/  FSEL R53, R53, -INF , P4 ;  /* 0xff80000035357808 */ /* 0x000fe40002000000 */
[----:B------:R-:W-:Y:S01]  /*1740*/  FMNMX R4, R52, R5, !PT ;  /* 0x0000000534047209 */ /* 0x000fe20007800000 */
[----:B------:R-:W-:Y:S01]  /*1750*/  VIADD R5, R8, 0x59 ;  /* 0x0000005908057836 */ /* 0x000fe20000000000 */
[----:B------:R-:W-:Y:S02]  /*1760*/  FSEL R56, R56, -INF , P6 ;  /* 0xff80000038387808 */ /* 0x000fe40003000000 */
[----:B------:R-:W-:Y:S02]  /*1770*/  FMNMX R7, R53, R4, !PT ;  /* 0x0000000435077209 */ /* 0x000fe40007800000 */
[----:B------:R-:W-:-:S02]  /*1780*/  FSEL R55, R55, -INF , P2 ;  /* 0xff80000037377808 */ /* 0x000fc40001000000 */
[----:B------:R-:W-:Y:S01]  /*1790*/  ISETP.GE.AND P2, PT, R2, R3, PT ;  /* 0x000000030200720c */ /* 0x000fe20003f46270 */
[----:B------:R-:W-:Y:S01]  /*17a0*/  VIADD R3, R8, 0x50 ;  /* 0x0000005008037836 */ /* 0x000fe20000000000 */
[----:B------:R-:W-:Y:S01]  /*17b0*/  ISETP.GE.AND P0, PT, R2, R5, PT ;  /* 0x000000050200720c */ /* 0x000fe20003f06270 */
[----:B------:R-:W-:Y:S01]  /*17c0*/  VIADD R5, R8, 0x60 ;  /* 0x0000006008057836 */ /* 0x000fe20000000000 */
[----:B------:R-:W-:Y:S02]  /*17d0*/  FSEL R57, R57, -INF , P5 ;  /* 0xff80000039397808 */ /* 0x000fe40002800000 */
[----:B------:R-:W-:Y:S02]  /*17e0*/  FMNMX R4, R56, R7, !PT ;  /* 0x0000000738047209 */ /* 0x000fe40007800000 */
[----:B------:R-:W-:Y:S02]  /*17f0*/  FSEL R58, R58, -INF , P3 ;  /* 0xff8000003a3a7808 */ /* 0x000fe40001800000 */
[----:B------:R-:W-:-:S02]  /*1800*/  FSEL R60, R60, -INF , P1 ;  /* 0xff8000003c3c7808 */ /* 0x000fc40000800000 */
[----:B------:R-:W-:Y:S02]  /*1810*/  FSEL R66, R66, -INF , P1 ;  /* 0xff80000042427808 */ /* 0x000fe40000800000 */
[----:B------:R-:W-:Y:S01]  /*1820*/  ISETP.GE.AND P3, PT, R2, R3, PT ;  /* 0x000000030200720c */ /* 0x000fe20003f66270 */
[----:B------:R-:W-:Y:S01]  /*1830*/  VIADD R3, R8, 0x51 ;  /* 0x0000005108037836 */ /* 0x000fe20000000000 */
[----:B------:R-:W-:Y:S02]  /*1840*/  FMNMX R7, R57, R4, !PT ;  /* 0x0000000439077209 */ /* 0x000fe40007800000 */
[----:B------:R-:W-:Y:S01]  /*1850*/  ISETP.GE.AND P1, PT, R2, R5, PT ;  /* 0x000000050200720c */ /* 0x000fe20003f26270 */
[----:B------:R-:W-:Y:S01]  /*1860*/  VIADD R5, R8, 0x61 ;  /* 0x0000006108057836 */ /* 0x000fe20000000000 */
[----:B------:R-:W-:Y:S02]  /*1870*/  FSEL R61, R61, -INF , P2 ;  /* 0xff8000003d3d7808 */ /* 0x000fe40001000000 */
[----:B------:R-:W-:-:S02]  /*1880*/  FMNMX R4, R60, R7, !PT ;  /* 0x000000073c047209 */ /* 0x000fc40007800000 */
[----:B------:R-:W-:Y:S02]  /*1890*/  FSEL R59, R59, -INF , P4 ;  /* 0xff8000003b3b7808 */ /* 0x000fe40002000000 */
[----:B------:R-:W-:Y:S02]  /*18a0*/  FSEL R67, R67, -INF , P2 ;  /* 0xff80000043437808 */ /* 0x000fe40001000000 */
[----:B------:R-:W-:Y:S01]  /*18b0*/  ISETP.GE.AND P4, PT, R2, R3, PT ;  /* 0x000000030200720c */ /* 0x000fe20003f86270 */
[----:B------:R-:W-:Y:S01]  /*18c0*/  VIADD R3, R8, 0x58 ;  /* 0x0000005808037836 */ /* 0x000fe20000000000 */
[----:B------:R-:W-:Y:S01]  /*18d0*/  ISETP.GE.AND P2, PT, R2, R5, PT ;  /* 0x000000050200720c */ /* 0x000fe20003f46270 */
[----:B------:R-:W-:Y:S01]  /*18e0*/  VIADD R5, R8, 0x68 ;  /* 0x0000006808057836 */ /* 0x000fe20000000000 */
[----:B------:R-:W-:Y:S02]  /*18f0*/  FSEL R64, R64, -INF , P3 ;  /* 0xff80000040407808 */ /* 0x000fe40001800000 */
[----:B------:R-:W-:-:S02]  /*1900*/  FMNMX R7, R61, R4, !PT ;  /* 0x000000043d077209 */ /* 0x000fc40007800000 */
[----:B------:R-:W-:Y:S02]  /*1910*/  FSEL R62, R62, -INF , P6 ;  /* 0xff8000003e3e7808 */ /* 0x000fe40003000000 */
[----:B------:R-:W-:Y:S02]  /*1920*/  FSEL R70, R70, -INF , P3 ;  /* 0xff80000046467808 */ /* 0x000fe40001800000 */
[----:B------:R-:W-:Y:S02]  /*1930*/  ISETP.GE.AND P6, PT, R2, R3, PT ;  /* 0x000000030200720c */ /* 0x000fe40003fc6270 */
[----:B------:R-:W-:Y:S02]  /*1940*/  FSEL R65, R65, -INF , P4 ;  /* 0xff80000041417808 */ /* 0x000fe40002000000 */
[----:B------:R-:W-:Y:S02]  /*1950*/  FMNMX R4, R64, R7, !PT ;  /* 0x0000000740047209 */ /* 0x000fe40007800000 */
        /* <DEDUP_REMOVED lines=10> */
[----:B------:R-:W-:Y:S02]  /*1a00*/  FSEL R72, R72, -INF , P1 ;  /* 0xff80000048487808 */ /* 0x000fe40000800000 */
[----:B------:R-:W-:Y:S02]  /*1a10*/  FMNMX R7, R69, R4, !PT ;  /* 0x0000000445077209 */ /* 0x000fe40007800000 */
[----:B------:R-:W-:Y:S01]  /*1a20*/  ISETP.GE.AND P4, PT, R2, R5, PT ;  /* 0x000000050200720c */ /* 0x000fe20003f86270 */
[----:B------:R-:W-:Y:S01]  /*1a30*/  VIADD R5, R8, 0x69 ;  /* 0x0000006908057836 */ /* 0x000fe20000000000 */
[----:B------:R-:W-:Y:S02]  /*1a40*/  FSEL R73, R73, -INF , P2 ;  /* 0xff80000049497808 */ /* 0x000fe40001000000 */
[----:B------:R-:W-:Y:S01]  /*1a50*/  FMNMX R4, R72, R7, !PT ;  /* 0x0000000748047209 */ /* 0x000fe20007800000 */
[----:B------:R-:W-:Y:S01]  /*1a60*/  VIADD R7, R8, 0x71 ;  /* 0x0000007108077836 */ /* 0x000fe20000000000 */
[----:B------:R-:W-:-:S02]  /*1a70*/  FSEL R85, R85, -INF , P4 ;  /* 0xff80000055557808 */ /* 0x000fc40002000000 */
[----:B------:R-:W-:Y:S01]  /*1a80*/  ISETP.GE.AND P4, PT, R2, R5, PT ;  /* 0x000000050200720c */ /* 0x000fe20003f86270 */
[----:B------:R-:W-:Y:S01]  /*1a90*/  VIADD R5, R8, 0x70 ;  /* 0x0000007008057836 */ /* 0x000fe20000000000 */
[----:B------:R-:W-:Y:S02]  /*1aa0*/  FSEL R76, R76, -INF , P3 ;  /* 0xff8000004c4c7808 */ /* 0x000fe40001800000 */
[----:B------:R-:W-:Y:S02]  /*1ab0*/  FMNMX R9, R73, R4, !PT ;  /* 0x0000000449097209 */ /* 0x000fe40007800000 */
[----:B------:R-:W-:Y:S02]  /*1ac0*/  FSEL R63, R63, -INF , P5 ;  /* 0xff8000003f3f7808 */ /* 0x000fe40002800000 */
[----:B------:R-:W-:Y:S02]  /*1ad0*/  FSEL R77, R77, -INF , P4 ;  /* 0xff8000004d4d7808 */ /* 0x000fe40002000000 */
[----:B------:R-:W-:-:S02]  /*1ae0*/  FMNMX R4, R76, R9, !PT ;  /* 0x000000094c047209 */ /* 0x000fc40007800000 */
[----:B------:R-:W-:Y:S02]  /*1af0*/  ISETP.GE.AND P5, PT, R2, R5, PT ;  /* 0x000000050200720c */ /* 0x000fe40003fa6270 */
[----:B------:R-:W-:Y:S02]  /*1b00*/  FMNMX R5, R77, R4, !PT ;  /* 0x000000044d057209 */ /* 0x000fe40007800000 */
[----:B------:R-:W-:Y:S02]  /*1b10*/  FSEL R80, R80, -INF , P5 ;  /* 0xff80000050507808 */ /* 0x000fe40002800000 */
[----:B------:R-:W-:Y:S02]  /*1b20*/  ISETP.GE.AND P6, PT, R2, R7, PT ;  /* 0x000000070200720c */ /* 0x000fe40003fc6270 */
[----:B------:R-:W-:Y:S02]  /*1b30*/  FMNMX R4, R80, R5, !PT ;  /* 0x0000000550047209 */ /* 0x000fe40007800000 */
[----:B------:R-:W-:-:S02]  /*1b40*/  FSEL R81, R81, -INF , P6 ;  /* 0xff80000051517808 */ /* 0x000fc40003000000 */
[----:B------:R-:W-:Y:S02]  /*1b50*/  P2R R10, PR, RZ, 0x2 ;  /* 0x00000002ff0a7803 */ /* 0x000fe40000000000 */
[----:B------:R-:W-:Y:S02]  /*1b60*/  FMNMX R5, R81, R4, !PT ;  /* 0x0000000451057209 */ /* 0x000fe40007800000 */
[----:B------:R-:W-:Y:S02]  /*1b70*/  P2R R11, PR, RZ, 0x1 ;  /* 0x00000001ff0b7803 */ /* 0x000fe40000000000 */
[----:B------:R-:W-:Y:S02]  /*1b80*/  FMNMX R4, R84, R5, !PT ;  /* 0x0000000554047209 */ /* 0x000fe40007800000 */
[----:B------:R-:W-:Y:S02]  /*1b90*/  ISETP.GE.AND P0, PT, R2, R3, PT ;  /* 0x000000030200720c */ /* 0x000fe40003f06270 */
[----:B------:R-:W-:-:S02]  /*1ba0*/  FMNMX R5, R85, R4, !PT ;  /* 0x0000000455057209 */ /* 0x000fc40007800000 */
[----:B------:R-:W-:Y:S02]  /*1bb0*/  FSEL R82, R82, -INF , P3 ;  /* 0xff80000052527808 */ /* 0x000fe40001800000 */
[----:B------:R-:W-:Y:S01]  /*1bc0*/  FSEL R79, R79, -INF , P2 ;  /* 0xff8000004f4f7808 */ /* 0x000fe20001000000 */
[----:B------:R-:W1:Y:S01]  /*1bd0*/  SHFL.BFLY PT, R4, R5, 0x1, 0x1f ;  /* 0x0c201f0005047f89 */ /* 0x000e6200000e0000 */
[----:B------:R-:W-:Y:S02]  /*1be0*/  FSEL R74, R74, -INF , P0 ;  /* 0xff8000004a4a7808 */ /* 0x000fe40000000000 */
[----:B------:R-:W-:Y:S02]  /*1bf0*/  ISETP.NE.AND P0, PT, R11, RZ, PT ;  /* 0x000000ff0b00720c */ /* 0x000fe40003f05270 */
[----:B------:R-:W-:Y:S02]  /*1c00*/  FSEL R83, R83, -INF , P4 ;  /* 0xff80000053537808 */ /* 0x000fe40002000000 */
[----:B------:R-:W-:-:S02]  /*1c10*/  FSEL R75, R75, -INF , P0 ;  /* 0xff8000004b4b7808 */ /* 0x000fc40000000000 */
[----:B------:R-:W-:Y:S02]  /*1c20*/  ISETP.NE.AND P0, PT, R14, RZ, PT ;  /* 0x000000ff0e00720c */ /* 0x000fe40003f05270 */
[----:B------:R-:W-:Y:S02]  /*1c30*/  FSEL R87, R87, -INF , P6 ;  /* 0xff80000057577808 */ /* 0x000fe40003000000 */
[----:B------:R-:W-:Y:S02]  /*1c40*/  FSEL R86, R86, -INF , P5 ;  /* 0xff80000056567808 */ /* 0x000fe40002800000 */
[----:B-1----:R-:W-:-:S05]  /*1c50*/  FMNMX R6, R5, R4, !PT ;  /* 0x0000000405067209 */ /* 0x002fca0007800000 */
[----:B------:R-:W1:Y:S02]  /*1c60*/  SHFL.BFLY PT, R7, R6, 0x2, 0x1f ;  /* 0x0c401f0006077f89 */ /* 0x000e6400000e0000 */
[----:B-1----:R-:W-:-:S04]  /*1c70*/  FMNMX R4, R6, R7, !PT ;  /* 0x0000000706047209 */ /* 0x002fc80007800000 */
[----:B------:R-:W-:-:S04]  /*1c80*/  FSETP.NEU.AND P1, PT, R4, -INF , PT ;  /* 0xff8000000400780b */ /* 0x000fc80003f2d000 */
[----:B------:R-:W-:Y:S02]  /*1c90*/  FSEL R3, R4, RZ, P1 ;  /* 0x000000ff04037208 */ /* 0x000fe40000800000 */
[----:B------:R-:W-:-:S03]  /*1ca0*/  ISETP.NE.AND P1, PT, R10, RZ, PT ;  /* 0x000000ff0a00720c */ /* 0x000fc60003f25270 */
[----:B------:R-:W-:Y:S01]  /*1cb0*/  FMUL R7, R3, UR10 ;  /* 0x0000000a03077c20 */ /* 0x000fe20008400000 */
[----:B------:R-:W-:Y:S01]  /*1cc0*/  VIADD R3, R2, 0x8 ;  /* 0x0000000802037836 */ /* 0x000fe20000000000 */
[----:B------:R-:W-:Y:S02]  /*1cd0*/  FSEL R78, R78, -INF , P1 ;  /* 0xff8000004e4e7808 */ /* 0x000fe40000800000 */
[--C-:B------:R-:W-:Y:S01]  /*1ce0*/  FFMA R10, R25, UR10, -R7.reuse ;  /* 0x0000000a190a7c23 */ /* 0x100fe20008000807 */
[--C-:B------:R-:W-:Y:S01]  /*1cf0*/  FFMA R24, R24, UR10, -R7.reuse ;  /* 0x0000000a18187c23 */ /* 0x100fe20008000807 */
[-C--:B------:R-:W-:Y:S01]  /*1d00*/  ISETP.GE.AND P3, PT, R3, R8.reuse, PT ;  /* 0x000000080300720c */ /* 0x080fe20003f66270 */
[--C-:B------:R-:W-:Y:S01]  /*1d10*/  FFMA R14, R28, UR10, -R7.reuse ;  /* 0x0000000a1c0e7c23 */ /* 0x100fe20008000807 */
[--C-:B------:R-:W-:Y:S01]  /*1d20*/  FFMA R29, R29, UR10, -R7.reuse ;  /* 0x0000000a1d1d7c23 */ /* 0x100fe20008000807 */
[----:B------:R-:W-:Y:S01]  /*1d30*/  FSETP.GEU.AND P2, PT, R10, -126, PT ;  /* 0xc2fc00000a00780b */ /* 0x000fe20003f4e000 */
[--C-:B------:R-:W-:Y:S01]  /*1d40*/  FFMA R33, R33, UR10, -R7.reuse ;  /* 0x0000000a21217c23 */ /* 0x100fe20008000807 */
[----:B------:R-:W-:Y:S01]  /*1d50*/  FSEL R26, R26, -INF , P3 ;  /* 0xff8000001a1a7808 */ /* 0x000fe20001800000 */
[--C-:B------:R-:W-:Y:S01]  /*1d60*/  FFMA R32, R32, UR10, -R7.reuse ;  /* 0x0000000a20207c23 */ /* 0x100fe20008000807 */
[----:B------:R-:W-:Y:S01]  /*1d70*/  ISETP.GT.AND P3, PT, R3, R8, PT ;  /* 0x000000080300720c */ /* 0x000fe20003f64270 */
[--C-:B------:R-:W-:Y:S01]  /*1d80*/  FFMA R37, R37, UR10, -R7.reuse ;  /* 0x0000000a25257c23 */ /* 0x100fe20008000807 */
[----:B------:R-:W-:Y:S01]  /*1d90*/  FSETP.GEU.AND P1, PT, R24, -126, PT ;  /* 0xc2fc00001800780b */ /* 0x000fe20003f2e000 */
[--C-:B------:R-:W-:Y:S01]  /*1da0*/  FFMA R36, R36, UR10, -R7.reuse ;  /* 0x0000000a24247c23 */ /* 0x100fe20008000807 */
[----:B------:R-:W-:Y:S01]  /*1db0*/  FSEL R27, R27, -INF , P3 ;  /* 0xff8000001b1b7808 */ /* 0x000fe20001800000 */
[--C-:B------:R-:W-:Y:S01]  /*1dc0*/  FFMA R40, R40, UR10, -R7.reuse ;  /* 0x0000000a28287c23 */ /* 0x100fe20008000807 */
[----:B------:R-:W-:Y:S01]  /*1dd0*/  FSETP.GEU.AND P4, PT, R14, -126, PT ;  /* 0xc2fc00000e00780b */ /* 0x000fe20003f8e000 */
[--C-:B------:R-:W-:Y:S01]  /*1de0*/  FFMA R41, R41, UR10, -R7.reuse ;  /* 0x0000000a29297c23 */ /* 0x100fe20008000807 */
[----:B------:R-:W-:Y:S01]  /*1df0*/  FMNMX R5, R26, R27, !PT ;  /* 0x0000001b1a057209 */ /* 0x000fe20007800000 */
[----:B------:R-:W-:Y:S01]  /*1e00*/  @!P2 FMUL R10, R10, 0.5 ;  /* 0x3f0000000a0aa820 */ /* 0x000fe20000400000 */
[----:B------:R-:W-:Y:S01]  /*1e10*/  FSETP.GEU.AND P3, PT, R29, -126, PT ;  /* 0xc2fc00001d00780b */ /* 0x000fe20003f6e000 */
[--C-:B------:R-:W-:Y:S01]  /*1e20*/  FFMA R45, R45, UR10, -R7.reuse ;  /* 0x0000000a2d2d7c23 */ /* 0x100fe20008000807 */
[----:B------:R-:W-:Y:S01]  /*1e30*/  FMNMX R16, R30, R5, !PT ;  /* 0x000000051e107209 */ /* 0x000fe20007800000 */
[--C-:B------:R-:W-:Y:S01]  /*1e40*/  FFMA R44, R44, UR10, -R7.reuse ;  /* 0x0000000a2c2c7c23 */ /* 0x100fe20008000807 */
[----:B------:R-:W-:Y:S01]  /*1e50*/  FSETP.GEU.AND P6, PT, R33, -126, PT ;  /* 0xc2fc00002100780b */ /* 0x000fe20003fce000 */
[----:B------:R-:W1:Y:S01]  /*1e60*/  MUFU.EX2 R10, R10 ;  /* 0x0000000a000a7308 */ /* 0x000e620000000800 */
[----:B------:R-:W-:Y:S01]  /*1e70*/  FMNMX R5, R31, R16, !PT ;  /* 0x000000101f057209 */ /* 0x000fe20007800000 */
[----:B------:R-:W-:Y:S01]  /*1e80*/  @!P1 FMUL R24, R24, 0.5 ;  /* 0x3f00000018189820 */ /* 0x000fe20000400000 */
[----:B------:R-:W-:Y:S01]  /*1e90*/  FSETP.GEU.AND P5, PT, R32, -126, PT ;  /* 0xc2fc00002000780b */ /* 0x000fe20003fae000 */
[----:B------:R-:W-:Y:S01]  /*1ea0*/  @!P4 FMUL R14, R14, 0.5 ;  /* 0x3f0000000e0ec820 */ /* 0x000fe20000400000 */
[----:B------:R-:W-:Y:S01]  /*1eb0*/  FMNMX R16, R34, R5, !PT ;  /* 0x0000000522107209 */ /* 0x000fe20007800000 */
[--C-:B------:R-:W-:Y:S01]  /*1ec0*/  FFMA R49, R49, UR10, -R7.reuse ;  /* 0x0000000a31317c23 */ /* 0x100fe20008000807 */
[--C-:B------:R-:W-:Y:S01]  /*1ed0*/  FFMA R48, R48, UR10, -R7.reuse ;  /* 0x0000000a30307c23 */ /* 0x100fe20008000807 */
[----:B------:R-:W2:Y:S01]  /*1ee0*/  MUFU.EX2 R6, R24 ;  /* 0x0000001800067308 */ /* 0x000ea20000000800 */
[----:B------:R-:W-:Y:S01]  /*1ef0*/  FMNMX R5, R35, R16, !PT ;  /* 0x0000001023057209 */ /* 0x000fe20007800000 */
[----:B------:R-:W-:Y:S01]  /*1f00*/  @!P3 FMUL R29, R29, 0.5 ;  /* 0x3f0000001d1db820 */ /* 0x000fe20000400000 */
[--C-:B------:R-:W-:Y:S01]  /*1f10*/  FFMA R53, R53, UR10, -R7.reuse ;  /* 0x0000000a35357c23 */ /* 0x100fe20008000807 */
[----:B------:R-:W-:Y:S01]  /*1f20*/  @!P6 FMUL R33, R33, 0.5 ;  /* 0x3f0000002121e820 */ /* 0x000fe20000400000 */
[----:B------:R-:W-:Y:S01]  /*1f30*/  FMNMX R16, R38, R5, !PT ;  /* 0x0000000526107209 */ /* 0x000fe20007800000 */
[--C-:B------:R-:W-:Y:S01]  /*1f40*/  FFMA R9, R52, UR10, -R7.reuse ;  /* 0x0000000a34097c23 */ /* 0x100fe20008000807 */
[--C-:B------:R-:W-:Y:S01]  /*1f50*/  FFMA R57, R57, UR10, -R7.reuse ;  /* 0x0000000a39397c23 */ /* 0x100fe20008000807 */
[----:B------:R-:W3:Y:S01]  /*1f60*/  MUFU.EX2 R14, R14 ;  /* 0x0000000e000e7308 */ /* 0x000ee20000000800 */
[----:B------:R-:W-:Y:S01]  /*1f70*/  FMNMX R5, R39, R16, !PT ;  /* 0x0000001027057209 */ /* 0x000fe20007800000 */
[----:B-1----:R-:W-:Y:S01]  /*1f80*/  @!P2 FMUL R10, R10, R10 ;  /* 0x0000000a0a0aa220 */ /* 0x002fe20000400000 */
[----:B------:R-:W-:Y:S01]  /*1f90*/  FSETP.GEU.AND P2, PT, R37, -126, PT ;  /* 0xc2fc00002500780b */ /* 0x000fe20003f4e000 */
[----:B------:R-:W-:Y:S01]  /*1fa0*/  @!P5 FMUL R32, R32, 0.5 ;  /* 0x3f0000002020d820 */ /* 0x000fe20000400000 */
[----:B------:R-:W-:Y:S01]  /*1fb0*/  FMNMX R16, R42, R5, !PT ;  /* 0x000000052a107209 */ /* 0x000fe20007800000 */
[--C-:B------:R-:W-:Y:S01]  /*1fc0*/  FFMA R61, R61, UR10, -R7.reuse ;  /* 0x0000000a3d3d7c23 */ /* 0x100fe20008000807 */
[--C-:B------:R-:W-:Y:S01]  /*1fd0*/  FFMA R11, R56, UR10, -R7.reuse ;  /* 0x0000000a380b7c23 */ /* 0x100fe20008000807 */
[----:B------:R-:W1:Y:S01]  /*1fe0*/  MUFU.EX2 R18, R29 ;  /* 0x0000001d00127308 */ /* 0x000e620000000800 */
[----:B------:R-:W-:Y:S01]  /*1ff0*/  FMNMX R5, R43, R16, !PT ;  /* 0x000000102b057209 */ /* 0x000fe20007800000 */
[----:B--2---:R-:W-:Y:S01]  /*2000*/  @!P1 FMUL R6, R6, R6 ;  /* 0x0000000606069220 */ /* 0x004fe20000400000 */
[----:B------:R-:W-:Y:S01]  /*2010*/  FSETP.GEU.AND P1, PT, R36, -126, PT ;  /* 0xc2fc00002400780b */ /* 0x000fe20003f2e000 */
[--C-:B------:R-:W-:Y:S01]  /*2020*/  FFMA R60, R60, UR10, -R7.reuse ;  /* 0x0000000a3c3c7c23 */ /* 0x100fe20008000807 */
[----:B------:R-:W-:Y:S01]  /*2030*/  FMNMX R16, R46, R5, !PT ;  /* 0x000000052e107209 */ /* 0x000fe20007800000 */
[--C-:B------:R-:W-:Y:S01]  /*2040*/  FFMA R65, R65, UR10, -R7.reuse ;  /* 0x0000000a41417c23 */ /* 0x100fe20008000807 */
[--C-:B------:R-:W-:Y:S01]  /*2050*/  FFMA R64, R64, UR10, -R7.reuse ;  /* 0x0000000a40407c23 */ /* 0x100fe20008000807 */
[----:B------:R-:W2:Y:S01]  /*2060*/  MUFU.EX2 R20, R33 ;  /* 0x0000002100147308 */ /* 0x000ea20000000800 */
[----:B------:R-:W-:Y:S01]  /*2070*/  FMNMX R5, R47, R16, !PT ;  /* 0x000000102f057209 */ /* 0x000fe20007800000 */
[----:B------:R-:W-:Y:S01]  /*2080*/  @!P2 FMUL R37, R37, 0.5 ;  /* 0x3f0000002525a820 */ /* 0x000fe20000400000 */
[----:B---3--:R-:W-:Y:S01]  /*2090*/  @!P4 FMUL R14, R14, R14 ;  /* 0x0000000e0e0ec220 */ /* 0x008fe20000400000 */
[----:B------:R-:W-:Y:S01]  /*20a0*/  FSETP.GEU.AND P4, PT, R40, -126, PT ;  /* 0xc2fc00002800780b */ /* 0x000fe20003f8e000 */
[--C-:B------:R-:W-:Y:S01]  /*20b0*/  FFMA R69, R69, UR10, -R7.reuse ;  /* 0x0000000a45457c23 */ /* 0x100fe20008000807 */
[----:B------:R-:W-:Y:S01]  /*20c0*/  FMNMX R16, R50, R5, !PT ;  /* 0x0000000532107209 */ /* 0x000fe20007800000 */
[--C-:B------:R-:W-:Y:S01]  /*20d0*/  FFMA R73, R73, UR10, -R7.reuse ;  /* 0x0000000a49497c23 */ /* 0x100fe20008000807 */
[----:B------:R-:W3:Y:S01]  /*20e0*/  MUFU.EX2 R32, R32 ;  /* 0x0000002000207308 */ /* 0x000ee20000000800 */
[----:B-1----:R-:W-:Y:S01]  /*20f0*/  @!P3 FMUL R18, R18, R18 ;  /* 0x000000121212b220 */ /* 0x002fe20000400000 */
[----:B------:R-:W-:Y:S01]  /*2100*/  FMNMX R5, R51, R16, !PT ;  /* 0x0000001033057209 */ /* 0x000fe20007800000 */
[----:B------:R-:W-:Y:S01]  /*2110*/  @!P1 FMUL R36, R36, 0.5 ;  /* 0x3f00000024249820 */ /* 0x000fe20000400000 */
[----:B------:R-:W-:Y:S01]  /*2120*/  FSETP.GEU.AND P3, PT, R41, -126, PT ;  /* 0xc2fc00002900780b */ /* 0x000fe20003f6e000 */
[--C-:B------:R-:W-:Y:S01]  /*2130*/  FFMA R68, R68, UR10, -R7.reuse ;  /* 0x0000000a44447c23 */ /* 0x100fe20008000807 */
[----:B------:R-:W-:Y:S01]  /*2140*/  FMNMX R16, R54, R5, !PT ;  /* 0x0000000536107209 */ /* 0x000fe20007800000 */
[--C-:B------:R-:W-:Y:S01]  /*2150*/  FFMA R72, R72, UR10, -R7.reuse ;  /* 0x0000000a48487c23 */ /* 0x100fe20008000807 */
[----:B------:R-:W1:Y:S01]  /*2160*/  MUFU.EX2 R22, R37 ;  /* 0x0000002500167308 */ /* 0x000e620000000800 */
[----:B--2---:R-:W-:Y:S01]  /*2170*/  @!P6 FMUL R20, R20, R20 ;  /* 0x000000141414e220 */ /* 0x004fe20000400000 */
[----:B------:R-:W-:Y:S01]  /*2180*/  FMNMX R5, R55, R16, !PT ;  /* 0x0000001037057209 */ /* 0x000fe20007800000 */
[----:B------:R-:W-:Y:S01]  /*2190*/  @!P4 FMUL R40, R40, 0.5 ;  /* 0x3f0000002828c820 */ /* 0x000fe20000400000 */
[----:B------:R-:W-:Y:S01]  /*21a0*/  FSETP.GEU.AND P6, PT, R45, -126, PT ;  /* 0xc2fc00002d00780b */ /* 0x000fe20003fce000 */
[--C-:B------:R-:W-:Y:S01]  /*21b0*/  FFMA R77, R77, UR10, -R7.reuse ;  /* 0x0000000a4d4d7c23 */ /* 0x100fe20008000807 */
[----:B------:R-:W-:Y:S01]  /*21c0*/  FMNMX R16, R58, R5, !PT ;  /* 0x000000053a107209 */ /* 0x000fe20007800000 */
[--C-:B------:R-:W-:Y:S01]  /*21d0*/  FFMA R76, R76, UR10, -R7.reuse ;  /* 0x0000000a4c4c7c23 */ /* 0x100fe20008000807 */
[----:B------:R-:W2:Y:S01]  /*21e0*/  MUFU.EX2 R36, R36 ;  /* 0x0000002400247308 */ /* 0x000ea20000000800 */
[----:B------:R-:W-:Y:S01]  /*21f0*/  @!P3 FMUL R41, R41, 0.5 ;  /* 0x3f0000002929b820 */ /* 0x000fe20000400000 */
[----:B------:R-:W-:Y:S01]  /*2200*/  FMNMX R5, R59, R16, !PT ;  /* 0x000000103b057209 */ /* 0x000fe20007800000 */
[----:B---3--:R-:W-:Y:S01]  /*2210*/  @!P5 FMUL R32, R32, R32 ;  /* 0x000000202020d220 */ /* 0x008fe20000400000 */
[----:B------:R-:W-:Y:S01]  /*2220*/  FSETP.GEU.AND P5, PT, R44, -126, PT ;  /* 0xc2fc00002c00780b */ /* 0x000fe20003fae000 */
[--C-:B------:R-:W-:Y:S01]  /*2230*/  FFMA R80, R80, UR10, -R7.reuse ;  /* 0x0000000a50507c23 */ /* 0x100fe20008000807 */
[----:B------:R-:W-:Y:S01]  /*2240*/  FMNMX R16, R62, R5, !PT ;  /* 0x000000053e107209 */ /* 0x000fe20007800000 */
[--C-:B------:R-:W-:Y:S01]  /*2250*/  FFMA R81, R81, UR10, -R7.reuse ;  /* 0x0000000a51517c23 */ /* 0x100fe20008000807 */
[----:B------:R-:W3:Y:S01]  /*2260*/  MUFU.EX2 R24, R41 ;  /* 0x0000002900187308 */ /* 0x000ee20000000800 */
[----:B-1----:R-:W-:Y:S01]  /*2270*/  @!P2 FMUL R22, R22, R22 ;  /* 0x000000161616a220 */ /* 0x002fe20000400000 */
[----:B------:R-:W-:Y:S01]  /*2280*/  FSETP.GEU.AND P2, PT, R49, -126, PT ;  /* 0xc2fc00003100780b */ /* 0x000fe20003f4e000 */
[----:B------:R-:W-:Y:S01]  /*2290*/  @!P6 FMUL R45, R45, 0.5 ;  /* 0x3f0000002d2de820 */ /* 0x000fe20000400000 */
[----:B------:R-:W-:Y:S01]  /*22a0*/  FMNMX R5, R63, R16, !PT ;  /* 0x000000103f057209 */ /* 0x000fe20007800000 */
[--C-:B------:R-:W-:Y:S01]  /*22b0*/  FFMA R84, R84, UR10, -R7.reuse ;  /* 0x0000000a54547c23 */ /* 0x100fe20008000807 */
[----:B------:R-:W-:Y:S01]  /*22c0*/  FFMA R7, R85, UR10, -R7 ;  /* 0x0000000a55077c23 */ /* 0x000fe20008000807 */
[----:B------:R-:W-:Y:S01]  /*22d0*/  F2FP.SATFINITE.E4M3.F32.PACK_AB_MERGE_C R93, R151, R32, RZ ;  /* 0x00000020975d723e */ /* 0x000fe200048070ff */
[----:B------:R-:W1:Y:S01]  /*22e0*/  MUFU.EX2 R40, R40 ;  /* 0x0000002800287308 */ /* 0x000e620000000800 */
[----:B------:R-:W-:Y:S01]  /*22f0*/  FMNMX R16, R66, R5, !PT ;  /* 0x0000000542107209 */ /* 0x000fe20007800000 */
[----:B------:R-:W-:Y:S01]  /*2300*/  @!P5 FMUL R44, R44, 0.5 ;  /* 0x3f0000002c2cd820 */ /* 0x000fe20000400000 */
[----:B--2---:R-:W-:Y:S01]  /*2310*/  @!P1 FMUL R36, R36, R36 ;  /* 0x0000002424249220 */ /* 0x004fe20000400000 */
[----:B------:R-:W-:-:S02]  /*2320*/  FSETP.GEU.AND P1, PT, R48, -126, PT ;  /* 0xc2fc00003000780b */ /* 0x000fc40003f2e000 */
[----:B------:R-:W-:Y:S01]  /*2330*/  FMNMX R5, R67, R16, !PT ;  /* 0x0000001043057209 */ /* 0x000fe20007800000 */
[----:B------:R-:W-:Y:S01]  /*2340*/  @!P2 FMUL R49, R49, 0.5 ;  /* 0x3f0000003131a820 */ /* 0x000fe20000400000 */
[----:B------:R-:W2:Y:S01]  /*2350*/  MUFU.EX2 R28, R45 ;  /* 0x0000002d001c7308 */ /* 0x000ea20000000800 */
[----:B---3--:R-:W-:Y:S01]  /*2360*/  @!P3 FMUL R24, R24, R24 ;  /* 0x000000181818b220 */ /* 0x008fe20000400000 */
[----:B------:R-:W-:Y:S02]  /*2370*/  FMNMX R16, R70, R5, !PT ;  /* 0x0000000546107209 */ /* 0x000fe40007800000 */
[----:B------:R-:W-:Y:S02]  /*2380*/  FSETP.GEU.AND P3, PT, R53, -126, PT ;  /* 0xc2fc00003500780b */ /* 0x000fe40003f6e000 */
[----:B------:R-:W-:Y:S02]  /*2390*/  FMNMX R5, R71, R16, !PT ;  /* 0x0000001047057209 */ /* 0x000fe40007800000 */
[----:B------:R-:W3:Y:S01]  /*23a0*/  MUFU.EX2 R52, R49 ;  /* 0x0000003100347308 */ /* 0x000ee20000000800 */
[----:B-1----:R-:W-:Y:S01]  /*23b0*/  @!P4 FMUL R40, R40, R40 ;  /* 0x000000282828c220 */ /* 0x002fe20000400000 */
[----:B------:R-:W-:Y:S01]  /*23c0*/  FSETP.GEU.AND P4, PT, R9, -126, PT ;  /* 0xc2fc00000900780b */ /* 0x000fe20003f8e000 */
[----:B------:R-:W-:Y:S01]  /*23d0*/  @!P1 FMUL R48, R48, 0.5 ;  /* 0x3f00000030309820 */ /* 0x000fe20000400000 */
[----:B------:R-:W-:-:S02]  /*23e0*/  FMNMX R16, R74, R5, !PT ;  /* 0x000000054a107209 */ /* 0x000fc40007800000 */
[----:B------:R-:W-:Y:S02]  /*23f0*/  F2FP.SATFINITE.E4M3.F32.PACK_AB_MERGE_C R101, R151, R40, RZ ;  /* 0x000000289765723e */ /* 0x000fe400048070ff */
[----:B------:R-:W1:Y:S01]  /*2400*/  MUFU.EX2 R44, R44 ;  /* 0x0000002c002c7308 */ /* 0x000e620000000800 */
[----:B------:R-:W-:Y:S01]  /*2410*/  FMNMX R5, R75, R16, !PT ;  /* 0x000000104b057209 */ /* 0x000fe20007800000 */
[----:B--2---:R-:W-:Y:S01]  /*2420*/  @!P6 FMUL R28, R28, R28 ;  /* 0x0000001c1c1ce220 */ /* 0x004fe20000400000 */
[----:B------:R-:W-:Y:S01]  /*2430*/  FSETP.GEU.AND P6, PT, R57, -126, PT ;  /* 0xc2fc00003900780b */ /* 0x000fe20003fce000 */
[----:B------:R-:W-:Y:S01]  /*2440*/  @!P3 FMUL R53, R53, 0.5 ;  /* 0x3f0000003535b820 */ /* 0x000fe20000400000 */
[----:B------:R-:W-:Y:S02]  /*2450*/  FMNMX R16, R78, R5, !PT ;  /* 0x000000054e107209 */ /* 0x000fe40007800000 */
[----:B------:R-:W-:Y:S01]  /*2460*/  @!P4 FMUL R9, R9, 0.5 ;  /* 0x3f0000000909c820 */ /* 0x000fe20000400000 */
[----:B------:R-:W2:Y:S01]  /*2470*/  MUFU.EX2 R48, R48 ;  /* 0x0000003000307308 */ /* 0x000ea20000000800 */
[----:B------:R-:W-:Y:S01]  /*2480*/  FMNMX R5, R79, R16, !PT ;  /* 0x000000104f057209 */ /* 0x000fe20007800000 */
[----:B---3--:R-:W-:Y:S01]  /*2490*/  @!P2 FMUL R52, R52, R52 ;  /* 0x000000343434a220 */ /* 0x008fe20000400000 */
[----:B------:R-:W-:-:S02]  /*24a0*/  FSETP.GEU.AND P2, PT, R61, -126, PT ;  /* 0xc2fc00003d00780b */ /* 0x000fc40003f4e000 */
[----:B------:R-:W-:Y:S02]  /*24b0*/  FMNMX R16, R82, R5, !PT ;  /* 0x0000000552107209 */ /* 0x000fe40007800000 */
[----:B------:R-:W-:Y:S01]  /*24c0*/  F2FP.SATFINITE.E4M3.F32.PACK_AB_MERGE_C R102, R151, R24, RZ ;  /* 0x000000189766723e */ /* 0x000fe200048070ff */
[----:B------:R-:W3:Y:S01]  /*24d0*/  MUFU.EX2 R88, R53 ;  /* 0x0000003500587308 */ /* 0x000ee20000000800 */
[----:B-1----:R-:W-:Y:S01]  /*24e0*/  @!P5 FMUL R44, R44, R44 ;  /* 0x0000002c2c2cd220 */ /* 0x002fe20000400000 */
[----:B------:R-:W-:Y:S01]  /*24f0*/  FSETP.GEU.AND P5, PT, R11, -126, PT ;  /* 0xc2fc00000b00780b */ /* 0x000fe20003fae000 */
[----:B------:R-:W-:Y:S01]  /*2500*/  @!P6 FMUL R57, R57, 0.5 ;  /* 0x3f0000003939e820 */ /* 0x000fe20000400000 */
[----:B------:R-:W-:Y:S02]  /*2510*/  FMNMX R5, R83, R16, !PT ;  /* 0x0000001053057209 */ /* 0x000fe40007800000 */
[----:B------:R-:W-:Y:S02]  /*2520*/  F2FP.SATFINITE.E4M3.F32.PACK_AB_MERGE_C R103, R151, R44, RZ ;  /* 0x0000002c9767723e */ /* 0x000fe400048070ff */
        /* <DEDUP_REMOVED lines=9> */
[----:B------:R-:W-:Y:S01]  /*25c0*/  FSETP.GEU.AND P3, PT, R65, -126, PT ;  /* 0xc2fc00004100780b */ /* 0x000fe20003f6e000 */
[----:B------:R-:W3:Y:S01]  /*25d0*/  SHFL.BFLY PT, R5, R16, 0x1, 0x1f ;  /* 0x0c201f0010057f89 */ /* 0x000ee200000e0000 */
[C---:B------:R-:W-:Y:S02]  /*25e0*/  F2FP.SATFINITE.E4M3.F32.PACK_AB_MERGE_C R91, R151.reuse, R18, RZ ;  /* 0x00000012975b723e */ /* 0x040fe400048070ff */
[C---:B------:R-:W-:Y:S02]  /*25f0*/  F2FP.SATFINITE.E4M3.F32.PACK_AB_MERGE_C R104, R151.reuse, R28, RZ ;  /* 0x0000001c9768723e */ /* 0x040fe400048070ff */
[----:B------:R-:W4:Y:S01]  /*2600*/  MUFU.EX2 R61, R61 ;  /* 0x0000003d003d7308 */ /* 0x000f220000000800 */
[----:B-1----:R-:W-:Y:S01]  /*2610*/  @!P4 FMUL R56, R56, R56 ;  /* 0x000000383838c220 */ /* 0x002fe20000400000 */
[----:B------:R-:W-:Y:S01]  /*2620*/  FSETP.GEU.AND P4, PT, R64, -126, PT ;  /* 0xc2fc00004000780b */ /* 0x000fe20003f8e000 */
[----:B------:R-:W-:Y:S01]  /*2630*/  @!P1 FMUL R60, R60, 0.5 ;  /* 0x3f0000003c3c9820 */ /* 0x000fe20000400000 */
[----:B------:R-:W-:-:S02]  /*2640*/  F2FP.SATFINITE.E4M3.F32.PACK_AB_MERGE_C R105, R151, R48, RZ ;  /* 0x000000309769723e */ /* 0x000fc400048070ff */
[----:B------:R-:W-:Y:S01]  /*2650*/  F2FP.SATFINITE.E4M3.F32.PACK_AB_MERGE_C R85, R151, R6, RZ ;  /* 0x000000069755723e */ /* 0x000fe200048070ff */
[----:B------:R-:W-:Y:S01]  /*2660*/  @!P3 FMUL R65, R65, 0.5 ;  /* 0x3f0000004141b820 */ /* 0x000fe20000400000 */
[----:B------:R-:W1:Y:S01]  /*2670*/  MUFU.EX2 R11, R11 ;  /* 0x0000000b000b7308 */ /* 0x000e620000000800 */
[----:B--2---:R-:W-:Y:S01]  /*2680*/  @!P6 FMUL R57, R57, R57 ;  /* 0x000000393939e220 */ /* 0x004fe20000400000 */
[----:B------:R-:W-:Y:S02]  /*2690*/  FSETP.GEU.AND P6, PT, R69, -126, PT ;  /* 0xc2fc00004500780b */ /* 0x000fe40003fce000 */
[C---:B------:R-:W-:Y:S01]  /*26a0*/  F2FP.SATFINITE.E4M3.F32.PACK_AB_MERGE_C R97, R151.reuse, R36, RZ ;  /* 0x000000249761723e */ /* 0x040fe200048070ff */
[----:B------:R-:W-:Y:S01]  /*26b0*/  FADD R33, R10, R57 ;  /* 0x000000390a217221 */ /* 0x000fe20000000000 */
[----:B------:R-:W-:Y:S01]  /*26c0*/  F2FP.SATFINITE.E4M3.F32.PACK_AB_MERGE_C R99, R151, R22, RZ ;  /* 0x000000169763723e */ /* 0x000fe200048070ff */
[----:B------:R-:W-:Y:S01]  /*26d0*/  @!P4 FMUL R64, R64, 0.5 ;  /* 0x3f0000004040c820 */ /* 0x000fe20000400000 */
[----:B------:R-:W2:Y:S01]  /*26e0*/  MUFU.EX2 R60, R60 ;  /* 0x0000003c003c7308 */ /* 0x000ea20000000800 */
[----:B----4-:R-:W-:Y:S01]  /*26f0*/  @!P2 FMUL R61, R61, R61 ;  /* 0x0000003d3d3da220 */ /* 0x010fe20000400000 */
[----:B------:R-:W-:-:S02]  /*2700*/  FSETP.GEU.AND P2, PT, R73, -126, PT ;  /* 0xc2fc00004900780b */ /* 0x000fc40003f4e000 */
[----:B---3--:R-:W-:Y:S01]  /*2710*/  FMNMX R5, R16, R5, !PT ;  /* 0x0000000510057209 */ /* 0x008fe20007800000 */
[----:B------:R-:W-:Y:S01]  /*2720*/  FADD R37, R18, R61 ;  /* 0x0000003d12257221 */ /* 0x000fe20000000000 */
[----:B------:R-:W-:Y:S01]  /*2730*/  F2FP.SATFINITE.E4M3.F32.PACK_AB_MERGE_C R111, R151, R61, RZ ;  /* 0x0000003d976f723e */ /* 0x000fe200048070ff */
[----:B------:R-:W-:Y:S01]  /*2740*/  @!P6 FMUL R69, R69, 0.5 ;  /* 0x3f0000004545e820 */ /* 0x000fe20000400000 */
[----:B------:R-:W3:Y:S01]  /*2750*/  MUFU.EX2 R65, R65 ;  /* 0x0000004100417308 */ /* 0x000ee20000000800 */
[----:B-1----:R-:W-:Y:S01]  /*2760*/  @!P5 FMUL R11, R11, R11 ;  /* 0x0000000b0b0bd220 */ /* 0x002fe20000400000 */
[----:B------:R-:W-:Y:S01]  /*2770*/  FSETP.GEU.AND P5, PT, R68, -126, PT ;  /* 0xc2fc00004400780b */ /* 0x000fe20003fae000 */
[----:B------:R-:W1:Y:S01]  /*2780*/  SHFL.BFLY PT, R16, R5, 0x2, 0x1f ;  /* 0x0c401f0005107f89 */ /* 0x000e6200000e0000 */
[----:B------:R-:W-:Y:S02]  /*2790*/  F2FP.SATFINITE.E4M3.F32.PACK_AB_MERGE_C R107, R151, R56, RZ ;  /* 0x00000038976b723e */ /* 0x000fe400048070ff */
[----:B------:R-:W-:Y:S01]  /*27a0*/  LOP3.LUT R103, R103, 0xff, RZ, 0xc0, !PT ;  /* 0x000000ff67677812 */ /* 0x000fe200078ec0ff */
[----:B------:R-:W-:Y:S01]  /*27b0*/  @!P2 FMUL R73, R73, 0.5 ;  /* 0x3f0000004949a820 */ /* 0x000fe20000400000 */
[----:B------:R-:W4:Y:S01]  /*27c0*/  MUFU.EX2 R64, R64 ;  /* 0x0000004000407308 */ /* 0x000f220000000800 */
[----:B--2---:R-:W-:Y:S01]  /*27d0*/  @!P1 FMUL R60, R60, R60 ;  /* 0x0000003c3c3c9220 */ /* 0x004fe20000400000 */
[----:B------:R-:W-:-:S02]  /*27e0*/  FSETP.GEU.AND P1, PT, R72, -126, PT ;  /* 0xc2fc00004800780b */ /* 0x000fc40003f2e000 */
[----:B------:R-:W-:Y:S02]  /*27f0*/  LOP3.LUT R104, R104, 0xffff, RZ, 0xc0, !PT ;  /* 0x0000ffff68687812 */ /* 0x000fe400078ec0ff */
[----:B------:R-:W-:Y:S01]  /*2800*/  F2FP.SATFINITE.E4M3.F32.PACK_AB_MERGE_C R110, R151, R60, RZ ;  /* 0x0000003c976e723e */ /* 0x000fe200048070ff */
[----:B------:R-:W-:Y:S01]  /*2810*/  @!P5 FMUL R68, R68, 0.5 ;  /* 0x3f0000004444d820 */ /* 0x000fe20000400000 */
[----:B------:R-:W2:Y:S01]  /*2820*/  MUFU.EX2 R69, R69 ;  /* 0x0000004500457308 */ /* 0x000ea20000000800 */
[----:B---3--:R-:W-:Y:S01]  /*2830*/  @!P3 FMUL R65, R65, R65 ;  /* 0x000000414141b220 */ /* 0x008fe20000400000 */
[----:B------:R-:W-:Y:S02]  /*2840*/  FSETP.GEU.AND P3, PT, R77, -126, PT ;  /* 0xc2fc00004d00780b */ /* 0x000fe40003f6e000 */
[----:B------:R-:W-:Y:S02]  /*2850*/  LOP3.LUT R85, R85, 0xff, RZ, 0xc0, !PT ;  /* 0x000000ff55557812 */ /* 0x000fe400078ec0ff */
[----:B------:R-:W-:Y:S01]  /*2860*/  PRMT R103, R104, 0x7604, R103 ;  /* 0x0000760468677816 */ /* 0x000fe20000000067 */
[----:B------:R-:W-:Y:S01]  /*2870*/  @!P1 FMUL R72, R72, 0.5 ;  /* 0x3f00000048489820 */ /* 0x000fe20000400000 */
[----:B------:R-:W3:Y:S01]  /*2880*/  MUFU.EX2 R73, R73 ;  /* 0x0000004900497308 */ /* 0x000ee20000000800 */
[----:B----4-:R-:W-:Y:S01]  /*2890*/  @!P4 FMUL R64, R64, R64 ;  /* 0x000000404040c220 */ /* 0x010fe20000400000 */
[----:B------:R-:W-:-:S02]  /*28a0*/  FSETP.GEU.AND P4, PT, R76, -126, PT ;  /* 0xc2fc00004c00780b */ /* 0x000fc40003f8e000 */
[----:B-1----:R-:W-:Y:S02]  /*28b0*/  FMNMX R9, R5, R16, !PT ;  /* 0x0000001005097209 */ /* 0x002fe40007800000 */
[----:B------:R-:W-:Y:S01]  /*28c0*/  F2FP.SATFINITE.E4M3.F32.PACK_AB_MERGE_C R112, R151, R64, RZ ;  /* 0x000000409770723e */ /* 0x000fe200048070ff */
[----:B------:R-:W-:Y:S01]  /*28d0*/  @!P3 FMUL R77, R77, 0.5 ;  /* 0x3f0000004d4db820 */ /* 0x000fe20000400000 */
[----:B------:R-:W1:Y:S01]  /*28e0*/  MUFU.EX2 R68, R68 ;  /* 0x0000004400447308 */ /* 0x000e620000000800 */
[----:B--2---:R-:W-:Y:S01]  /*28f0*/  @!P6 FMUL R69, R69, R69 ;  /* 0x000000454545e220 */ /* 0x004fe20000400000 */
[----:B------:R-:W-:Y:S02]  /*2900*/  FSETP.GEU.AND P6, PT, R80, -126, PT ;  /* 0xc2fc00005000780b */ /* 0x000fe40003fce000 */
[----:B------:R-:W-:Y:S02]  /*2910*/  LOP3.LUT R97, R97, 0xff, RZ, 0xc0, !PT ;  /* 0x000000ff61617812 */ /* 0x000fe400078ec0ff */
[----:B------:R-:W-:Y:S01]  /*2920*/  LOP3.LUT R110, R110, 0xff, RZ, 0xc0, !PT ;  /* 0x000000ff6e6e7812 */ /* 0x000fe200078ec0ff */
[----:B------:R-:W-:Y:S01]  /*2930*/  @!P4 FMUL R76, R76, 0.5 ;  /* 0x3f0000004c4cc820 */ /* 0x000fe20000400000 */
[----:B------:R-:W2:Y:S01]  /*2940*/  MUFU.EX2 R72, R72 ;  /* 0x0000004800487308 */ /* 0x000ea20000000800 */
[----:B---3--:R-:W-:Y:S01]  /*2950*/  @!P2 FMUL R73, R73, R73 ;  /* 0x000000494949a220 */ /* 0x008fe20000400000 */
[----:B------:R-:W-:-:S02]  /*2960*/  FSETP.GEU.AND P2, PT, R7, -126, PT ;  /* 0xc2fc00000700780b */ /* 0x000fc40003f4e000 */
[----:B------:R-:W-:Y:S02]  /*2970*/  LOP3.LUT R111, R111, 0xffff, RZ, 0xc0, !PT ;  /* 0x0000ffff6f6f7812 */ /* 0x000fe400078ec0ff */
[----:B------:R-:W-:Y:S01]  /*2980*/  F2FP.SATFINITE.E4M3.F32.PACK_AB_MERGE_C R89, R151, R14, RZ ;  /* 0x0000000e9759723e */ /* 0x000fe200048070ff */
[----:B------:R-:W-:Y:S01]  /*2990*/  @!P6 FMUL R80, R80, 0.5 ;  /* 0x3f0000005050e820 */ /* 0x000fe20000400000 */
[----:B------:R-:W3:Y:S01]  /*29a0*/  MUFU.EX2 R77, R77 ;  /* 0x0000004d004d7308 */ /* 0x000ee20000000800 */
[----:B-1----:R-:W-:Y:S01]  /*29b0*/  @!P5 FMUL R68, R68, R68 ;  /* 0x000000444444d220 */ /* 0x002fe20000400000 */
[----:B------:R-:W-:Y:S02]  /*29c0*/  FSETP.NEU.AND P5, PT, R9, -INF , PT ;  /* 0xff8000000900780b */ /* 0x000fe40003fad000 */
[----:B------:R-:W-:Y:S01]  /*29d0*/  F2FP.SATFINITE.E4M3.F32.PACK_AB_MERGE_C R109, R151, R57, RZ ;  /* 0x00000039976d723e */ /* 0x000fe200048070ff */
[----:B------:R-:W-:Y:S01]  /*29e0*/  FADD R41, R36, R68 ;  /* 0x0000004424297221 */ /* 0x000fe20000000000 */
[----:B------:R-:W-:Y:S01]  /*29f0*/  FSEL R5, R9, RZ, P5 ;  /* 0x000000ff09057208 */ /* 0x000fe20002800000 */
[----:B------:R-:W-:Y:S01]  /*2a00*/  @!P2 FMUL R7, R7, 0.5 ;  /* 0x3f0000000707a820 */ /* 0x000fe20000400000 */
[----:B------:R-:W1:Y:S01]  /*2a10*/  MUFU.EX2 R76, R76 ;  /* 0x0000004c004c7308 */ /* 0x000e620000000800 */
[----:B------:R-:W-:Y:S01]  /*2a20*/  FSETP.GEU.AND P5, PT, R81, -126, PT ;  /* 0xc2fc00005100780b */ /* 0x000fe20003fae000 */
[----:B--2---:R-:W-:Y:S01]  /*2a30*/  @!P1 FMUL R72, R72, R72 ;  /* 0x0000004848489220 */ /* 0x004fe20000400000 */
[----:B------:R-:W-:Y:S01]  /*2a40*/  FMUL R5, R5, UR10 ;  /* 0x0000000a05057c20 */ /* 0x000fe20008400000 */
[----:B------:R-:W-:Y:S01]  /*2a50*/  FSETP.GEU.AND P1, PT, R84, -126, PT ;  /* 0xc2fc00005400780b */ /* 0x000fe20003f2e000 */
[----:B------:R-:W-:Y:S01]  /*2a60*/  FADD R36, R22, R69 ;  /* 0x0000004516247221 */ /* 0x000fe20000000000 */
[----:B------:R-:W-:Y:S01]  /*2a70*/  FADD R100, R40, R72 ;  /* 0x0000004828647221 */ /* 0x000fe20000000000 */
[--C-:B------:R-:W-:Y:S01]  /*2a80*/  FFMA R27, R27, UR10, -R5.reuse ;  /* 0x0000000a1b1b7c23 */ /* 0x100fe20008000805 */
[----:B------:R-:W2:Y:S01]  /*2a90*/  MUFU.EX2 R80, R80 ;  /* 0x0000005000507308 */ /* 0x000ea20000000800 */
[--C-:B------:R-:W-:Y:S01]  /*2aa0*/  FFMA R26, R26, UR10, -R5.reuse ;  /* 0x0000000a1a1a7c23 */ /* 0x100fe20008000805 */
[----:B---3--:R-:W-:Y:S01]  /*2ab0*/  @!P3 FMUL R77, R77, R77 ;  /* 0x0000004d4d4db220 */ /* 0x008fe20000400000 */
[--C-:B------:R-:W-:Y:S01]  /*2ac0*/  FFMA R30, R30, UR10, -R5.reuse ;  /* 0x0000000a1e1e7c23 */ /* 0x100fe20008000805 */
[----:B------:R-:W-:Y:S01]  /*2ad0*/  FSETP.GEU.AND P3, PT, R27, -126, PT ;  /* 0xc2fc00001b00780b */ /* 0x000fe20003f6e000 */
[--C-:B------:R-:W-:Y:S01]  /*2ae0*/  FFMA R35, R35, UR10, -R5.reuse ;  /* 0x0000000a23237c23 */ /* 0x100fe20008000805 */
[----:B------:R-:W-:Y:S01]  /*2af0*/  @!P5 FMUL R81, R81, 0.5 ;  /* 0x3f0000005151d820 */ /* 0x000fe20000400000 */
[--C-:B------:R-:W-:Y:S01]  /*2b00*/  FFMA R31, R31, UR10, -R5.reuse ;  /* 0x0000000a1f1f7c23 */ /* 0x100fe20008000805 */
[----:B------:R3:W4:Y:S01]  /*2b10*/  MUFU.EX2 R25, R7 ;  /* 0x0000000700197308 */ /* 0x0007220000000800 */
[----:B-1----:R-:W-:Y:S01]  /*2b20*/  @!P4 FMUL R76, R76, R76 ;  /* 0x0000004c4c4cc220 */ /* 0x002fe20000400000 */
[----:B------:R-:W-:Y:S01]  /*2b30*/  FSETP.GEU.AND P4, PT, R26, -126, PT ;  /* 0xc2fc00001a00780b */ /* 0x000fe20003f8e000 */
[----:B------:R-:W-:Y:S01]  /*2b40*/  @!P1 FMUL R84, R84, 0.5 ;  /* 0x3f00000054549820 */ /* 0x000fe20000400000 */
[--C-:B------:R-:W-:Y:S01]  /*2b50*/  FFMA R15, R34, UR10, -R5.reuse ;  /* 0x0000000a220f7c23 */ /* 0x100fe20008000805 */
[--C-:B------:R-:W-:Y:S01]  /*2b60*/  FFMA R39, R39, UR10, -R5.reuse ;  /* 0x0000000a27277c23 */ /* 0x100fe20008000805 */
[--C-:B------:R-:W-:Y:S01]  /*2b70*/  FFMA R17, R42, UR10, -R5.reuse ;  /* 0x0000000a2a117c23 */ /* 0x100fe20008000805 */
[--C-:B------:R-:W-:Y:S01]  /*2b80*/  FFMA R47, R47, UR10, -R5.reuse ;  /* 0x0000000a2f2f7c23 */ /* 0x100fe20008000805 */
[----:B------:R-:W1:Y:S01]  /*2b90*/  MUFU.EX2 R81, R81 ;  /* 0x0000005100517308 */ /* 0x000e620000000800 */
[----:B--2---:R-:W-:Y:S01]  /*2ba0*/  @!P6 FMUL R80, R80, R80 ;  /* 0x000000505050e220 */ /* 0x004fe20000400000 */
[----:B------:R-:W-:Y:S01]  /*2bb0*/  FSETP.GEU.AND P6, PT, R30, -126, PT ;  /* 0xc2fc00001e00780b */ /* 0x000fe20003fce000 */
[----:B------:R-:W-:Y:S01]  /*2bc0*/  @!P3 FMUL R27, R27, 0.5 ;  /* 0x3f0000001b1bb820 */ /* 0x000fe20000400000 */
[--C-:B---3--:R-:W-:Y:S01]  /*2bd0*/  FFMA R7, R38, UR10, -R5.reuse ;  /* 0x0000000a26077c23 */ /* 0x108fe20008000805 */
[--C-:B------:R-:W-:Y:S01]  /*2be0*/  FFMA R43, R43, UR10, -R5.reuse ;  /* 0x0000000a2b2b7c23 */ /* 0x100fe20008000805 */
[--C-:B------:R-:W-:Y:S01]  /*2bf0*/  FFMA R51, R51, UR10, -R5.reuse ;  /* 0x0000000a33337c23 */ /* 0x100fe20008000805 */
[----:B------:R-:W-:Y:S01]  /*2c00*/  @!P4 FMUL R26, R26, 0.5 ;  /* 0x3f0000001a1ac820 */ /* 0x000fe20000400000 */
[----:B------:R-:W2:Y:S01]  /*2c10*/  MUFU.EX2 R84, R84 ;  /* 0x0000005400547308 */ /* 0x000ea20000000800 */
[----:B----4-:R-:W-:Y:S01]  /*2c20*/  @!P2 FMUL R25, R25, R25 ;  /* 0x000000191919a220 */ /* 0x010fe20000400000 */
[----:B------:R-:W-:Y:S01]  /*2c30*/  FSETP.GEU.AND P2, PT, R35, -126, PT ;  /* 0xc2fc00002300780b */ /* 0x000fe20003f4e000 */
[--C-:B------:R-:W-:Y:S01]  /*2c40*/  FFMA R59, R59, UR10, -R5.reuse ;  /* 0x0000000a3b3b7c23 */ /* 0x100fe20008000805 */
[--C-:B------:R-:W-:Y:S01]  /*2c50*/  FFMA R55, R55, UR10, -R5.reuse ;  /* 0x0000000a37377c23 */ /* 0x100fe20008000805 */
[--C-:B------:R-:W-:Y:S01]  /*2c60*/  FFMA R63, R63, UR10, -R5.reuse ;  /* 0x0000000a3f3f7c23 */ /* 0x100fe20008000805 */
[--C-:B------:R-:W-:Y:S01]  /*2c70*/  FFMA R19, R62, UR10, -R5.reuse ;  /* 0x0000000a3e137c23 */ /* 0x100fe20008000805 */
[----:B------:R-:W-:Y:S01]  /*2c80*/  @!P6 FMUL R30, R30, 0.5 ;  /* 0x3f0000001e1ee820 */ /* 0x000fe20000400000 */
[----:B------:R-:W3:Y:S01]  /*2c90*/  MUFU.EX2 R16, R27 ;  /* 0x0000001b00107308 */ /* 0x000ee20000000800 */
[----:B-1----:R-:W-:Y:S01]  /*2ca0*/  @!P5 FMUL R81, R81, R81 ;  /* 0x000000515151d220 */ /* 0x002fe20000400000 */
[----:B------:R-:W-:Y:S01]  /*2cb0*/  FSETP.GEU.AND P5, PT, R31, -126, PT ;  /* 0xc2fc00001f00780b */ /* 0x000fe20003fae000 */
[--C-:B------:R-:W-:Y:S01]  /*2cc0*/  FFMA R71, R71, UR10, -R5.reuse ;  /* 0x0000000a47477c23 */ /* 0x100fe20008000805 */
[--C-:B------:R-:W-:Y:S01]  /*2cd0*/  FFMA R66, R66, UR10, -R5.reuse ;  /* 0x0000000a42427c23 */ /* 0x100fe20008000805 */
[--C-:B------:R-:W-:Y:S01]  /*2ce0*/  FFMA R67, R67, UR10, -R5.reuse ;  /* 0x0000000a43437c23 */ /* 0x100fe20008000805 */
[--C-:B------:R-:W-:Y:S01]  /*2cf0*/  FFMA R70, R70, UR10, -R5.reuse ;  /* 0x0000000a46467c23 */ /* 0x100fe20008000805 */
[----:B------:R-:W-:Y:S01]  /*2d00*/  @!P2 FMUL R35, R35, 0.5 ;  /* 0x3f0000002323a820 */ /* 0x000fe20000400000 */
[----:B------:R-:W1:Y:S01]  /*2d10*/  MUFU.EX2 R26, R26 ;  /* 0x0000001a001a7308 */ /* 0x000e620000000800 */
[----:B--2---:R-:W-:Y:S01]  /*2d20*/  @!P1 FMUL R84, R84, R84 ;  /* 0x0000005454549220 */ /* 0x004fe20000400000 */
[----:B------:R-:W-:Y:S01]  /*2d30*/  FSETP.GEU.AND P1, PT, R15, -126, PT ;  /* 0xc2fc00000f00780b */ /* 0x000fe20003f2e000 */
[--C-:B------:R-:W-:Y:S01]  /*2d40*/  FFMA R75, R75, UR10, -R5.reuse ;  /* 0x0000000a4b4b7c23 */ /* 0x100fe20008000805 */
[--C-:B------:R-:W-:Y:S01]  /*2d50*/  FFMA R74, R74, UR10, -R5.reuse ;  /* 0x0000000a4a4a7c23 */ /* 0x100fe20008000805 */
[--C-:B------:R-:W-:Y:S01]  /*2d60*/  FFMA R83, R83, UR10, -R5.reuse ;  /* 0x0000000a53537c23 */ /* 0x100fe20008000805 */
[--C-:B------:R-:W-:Y:S01]  /*2d70*/  FFMA R78, R78, UR10, -R5.reuse ;  /* 0x0000000a4e4e7c23 */ /* 0x100fe20008000805 */
[----:B------:R-:W-:Y:S01]  /*2d80*/  @!P5 FMUL R31, R31, 0.5 ;  /* 0x3f0000001f1fd820 */ /* 0x000fe20000400000 */
[----:B------:R-:W2:Y:S01]  /*2d90*/  MUFU.EX2 R30, R30 ;  /* 0x0000001e001e7308 */ /* 0x000ea20000000800 */
[----:B---3--:R-:W-:Y:S01]  /*2da0*/  @!P3 FMUL R16, R16, R16 ;  /* 0x000000101010b220 */ /* 0x008fe20000400000 */
[----:B------:R-:W-:Y:S01]  /*2db0*/  FSETP.GEU.AND P3, PT, R39, -126, PT ;  /* 0xc2fc00002700780b */ /* 0x000fe20003f6e000 */
[--C-:B------:R-:W-:Y:S01]  /*2dc0*/  FFMA R79, R79, UR10, -R5.reuse ;  /* 0x0000000a4f4f7c23 */ /* 0x100fe20008000805 */
[--C-:B------:R-:W-:Y:S01]  /*2dd0*/  FFMA R82, R82, UR10, -R5.reuse ;  /* 0x0000000a52527c23 */ /* 0x100fe20008000805 */
[----:B------:R-:W-:Y:S01]  /*2de0*/  FFMA R86, R86, UR10, -R5 ;  /* 0x0000000a56567c23 */ /* 0x000fe20008000805 */
[----:B------:R-:W-:Y:S01]  /*2df0*/  FADD R40, R24, R73 ;  /* 0x0000004918287221 */ /* 0x000fe20000000000 */
[----:B------:R-:W-:Y:S01]  /*2e00*/  @!P1 FMUL R15, R15, 0.5 ;  /* 0x3f0000000f0f9820 */ /* 0x000fe20000400000 */
[----:B------:R3:W4:Y:S01]  /*2e10*/  MUFU.EX2 R42, R35 ;  /* 0x00000023002a7308 */ /* 0x0007220000000800 */
[----:B-1----:R-:W-:Y:S01]  /*2e20*/  @!P4 FMUL R26, R26, R26 ;  /* 0x0000001a1a1ac220 */ /* 0x002fe20000400000 */
[----:B------:R-:W-:Y:S01]  /*2e30*/  FSETP.GEU.AND P4, PT, R7, -126, PT ;  /* 0xc2fc00000700780b */ /* 0x000fe20003f8e000 */
[----:B------:R-:W-:Y:S01]  /*2e40*/  FADD R24, R44, R76 ;  /* 0x0000004c2c187221 */ /* 0x000fe20000000000 */
[----:B------:R-:W-:Y:S01]  /*2e50*/  FADD R44, R28, R77 ;  /* 0x0000004d1c2c7221 */ /* 0x000fe20000000000 */
[----:B------:R-:W-:Y:S01]  /*2e60*/  FADD R28, R48, R80 ;  /* 0x00000050301c7221 */ /* 0x000fe20000000000 */
[----:B------:R-:W-:Y:S01]  /*2e70*/  FADD R48, R56, R84 ;  /* 0x0000005438307221 */ /* 0x000fe20000000000 */
[----:B------:R-:W-:Y:S01]  /*2e80*/  @!P3 FMUL R39, R39, 0.5 ;  /* 0x3f0000002727b820 */ /* 0x000fe20000400000 */
[----:B------:R1:W5:Y:S01]  /*2e90*/  MUFU.EX2 R34, R31 ;  /* 0x0000001f00227308 */ /* 0x0003620000000800 */
[----:B--2---:R-:W-:Y:S01]  /*2ea0*/  @!P6 FMUL R30, R30, R30 ;  /* 0x0000001e1e1ee220 */ /* 0x004fe20000400000 */
[----:B------:R-:W-:Y:S01]  /*2eb0*/  FSETP.GEU.AND P6, PT, R17, -126, PT ;  /* 0xc2fc00001100780b */ /* 0x000fe20003fce000 */
[----:B---3--:R-:W-:Y:S01]  /*2ec0*/  FADD R35, R14, R60 ;  /* 0x0000003c0e237221 */ /* 0x008fe20000000000 */
[----:B------:R-:W-:Y:S01]  /*2ed0*/  F2FP.SATFINITE.E4M3.F32.PACK_AB_MERGE_C R84, R151, R84, RZ ;  /* 0x000000549754723e */ /* 0x000fe200048070ff */
[----:B------:R-:W-:Y:S01]  /*2ee0*/  FADD R33, R33, R40 ;  /* 0x0000002821217221 */ /* 0x000fe20000000000 */
[----:B------:R-:W-:Y:S01]  /*2ef0*/  F2FP.SATFINITE.E4M3.F32.PACK_AB_MERGE_C R60, R151, R30, RZ ;  /* 0x0000001e973c723e */ /* 0x000fe200048070ff */
[----:B------:R-:W-:Y:S01]  /*2f00*/  @!P4 FMUL R7, R7, 0.5 ;  /* 0x3f0000000707c820 */ /* 0x000fe20000400000 */
[----:B------:R2:W3:Y:S01]  /*2f10*/  MUFU.EX2 R38, R15 ;  /* 0x0000000f00267308 */ /* 0x0004e20000000800 */
[----:B----4-:R-:W-:Y:S01]  /*2f20*/  @!P2 FMUL R42, R42, R42 ;  /* 0x0000002a2a2aa220 */ /* 0x010fe20000400000 */
[----:B------:R-:W-:Y:S01]  /*2f30*/  FSETP.GEU.AND P2, PT, R47, -126, PT ;  /* 0xc2fc00002f00780b */ /* 0x000fe20003f4e000 */
[----:B------:R-:W-:Y:S01]  /*2f40*/  FADD R35, R35, R24 ;  /* 0x0000001823237221 */ /* 0x000fe20000000000 */
[C---:B------:R-:W-:Y:S01]  /*2f50*/  F2FP.SATFINITE.E4M3.F32.PACK_AB_MERGE_C R56, R151.reuse, R26, RZ ;  /* 0x0000001a9738723e */ /* 0x040fe200048070ff */
[----:B-1----:R-:W-:Y:S01]  /*2f60*/  FADD R31, R6, R11 ;  /* 0x0000000b061f7221 */ /* 0x002fe20000000000 */
[----:B------:R-:W-:Y:S01]  /*2f70*/  F2FP.SATFINITE.E4M3.F32.PACK_AB_MERGE_C R22, R151, R42, RZ ;  /* 0x0000002a9716723e */ /* 0x000fe200048070ff */
[----:B------:R-:W-:Y:S01]  /*2f80*/  @!P6 FMUL R17, R17, 0.5 ;  /* 0x3f0000001111e820 */ /* 0x000fe20000400000 */
[----:B------:R1:W4:Y:S01]  /*2f90*/  MUFU.EX2 R90, R7 ;  /* 0x00000007005a7308 */ /* 0x0003220000000800 */
[----:B--2---:R-:W-:Y:S01]  /*2fa0*/  FFMA R15, R46, UR10, -R5 ;  /* 0x0000000a2e0f7c23 */ /* 0x004fe20008000805 */
[----:B-----5:R-:W-:Y:S01]  /*2fb0*/  @!P5 FMUL R34, R34, R34 ;  /* 0x000000222222d220 */ /* 0x020fe20000400000 */
[----:B------:R-:W-:Y:S01]  /*2fc0*/  FSETP.GEU.AND P5, PT, R43, -126, PT ;  /* 0xc2fc00002b00780b */ /* 0x000fe20003fae000 */
[----:B------:R-:W-:Y:S01]  /*2fd0*/  FADD R45, R88, R25 ;  /* 0x00000019582d7221 */ /* 0x000fe20000000000 */
[----:B------:R-:W-:Y:S01]  /*2fe0*/  LOP3.LUT R84, R84, 0xff, RZ, 0xc0, !PT ;  /* 0x000000ff54547812 */ /* 0x000fe200078ec0ff */
[----:B------:R-:W-:Y:S01]  /*2ff0*/  FADD R31, R31, R100 ;  /* 0x000000641f1f7221 */ /* 0x000fe20000000000 */
[----:B------:R-:W-:Y:S01]  /*3000*/  @!P2 FMUL R47, R47, 0.5 ;  /* 0x3f0000002f2fa820 */ /* 0x000fe20000400000 */
[----:B------:R2:W5:Y:S01]  /*3010*/  MUFU.EX2 R46, R39 ;  /* 0x00000027002e7308 */ /* 0x0005620000000800 */
[----:B---3--:R-:W-:Y:S01]  /*3020*/  @!P1 FMUL R38, R38, R38 ;  /* 0x0000002626269220 */ /* 0x008fe20000400000 */
[----:B------:R-:W-:Y:S01]  /*3030*/  FSETP.GEU.AND P1, PT, R15, -126, PT ;  /* 0xc2fc00000f00780b */ /* 0x000fe20003f2e000 */
[----:B-1----:R-:W-:Y:S01]  /*3040*/  FFMA R7, R50, UR10, -R5 ;  /* 0x0000000a32077c23 */ /* 0x002fe20008000805 */
[----:B------:R-:W-:Y:S01]  /*3050*/  F2FP.SATFINITE.E4M3.F32.PACK_AB_MERGE_C R21, R151, R34, RZ ;  /* 0x000000229715723e */ /* 0x000fe200048070ff */
[----:B------:R-:W-:Y:S01]  /*3060*/  FADD R48, R41, R48 ;  /* 0x0000003029307221 */ /* 0x000fe20000000000 */
[----:B------:R-:W-:Y:S01]  /*3070*/  F2FP.SATFINITE.E4M3.F32.PACK_AB_MERGE_C R68, R151, R68, RZ ;  /* 0x000000449744723e */ /* 0x000fe200048070ff */
[----:B------:R-:W-:Y:S01]  /*3080*/  FADD R36, R36, R45 ;  /* 0x0000002d24247221 */ /* 0x000fe20000000000 */
[----:B------:R1:W3:Y:S01]  /*3090*/  MUFU.EX2 R92, R17 ;  /* 0x00000011005c7308 */ /* 0x0002e20000000800 */
[----:B----4-:R-:W-:Y:S01]  /*30a0*/  @!P4 FMUL R90, R90, R90 ;  /* 0x0000005a5a5ac220 */ /* 0x010fe20000400000 */
[----:B------:R-:W-:Y:S01]  /*30b0*/  @!P5 FMUL R43, R43, 0.5 ;  /* 0x3f0000002b2bd820 */ /* 0x000fe20000400000 */
[----:B------:R-:W-:Y:S01]  /*30c0*/  FSETP.GEU.AND P4, PT, R7, -126, PT ;  /* 0xc2fc00000700780b */ /* 0x000fe20003f8e000 */
[----:B--2---:R-:W-:Y:S01]  /*30d0*/  FADD R39, R32, R64 ;  /* 0x0000004020277221 */ /* 0x004fe20000000000 */
[----:B------:R-:W-:Y:S01]  /*30e0*/  FADD R32, R20, R65 ;  /* 0x0000004114207221 */ /* 0x000fe20000000000 */
[----:B------:R-:W-:Y:S01]  /*30f0*/  F2FP.SATFINITE.E4M3.F32.PACK_AB_MERGE_C R64, R151, R38, RZ ;  /* 0x000000269740723e */ /* 0x000fe200048070ff */
[----:B------:R-:W-:Y:S01]  /*3100*/  @!P1 FMUL R15, R15, 0.5 ;  /* 0x3f0000000f0f9820 */ /* 0x000fe20000400000 */
[----:B------:R2:W4:Y:S01]  /*3110*/  MUFU.EX2 R50, R43 ;  /* 0x0000002b00327308 */ /* 0x0005220000000800 */
[----:B-1----:R-:W-:Y:S01]  /*3120*/  FFMA R17, R54, UR10, -R5 ;  /* 0x0000000a36117c23 */ /* 0x002fe20008000805 */
[----:B-----5:R-:W-:Y:S01]  /*3130*/  @!P3 FMUL R46, R46, R46 ;  /* 0x0000002e2e2eb220 */ /* 0x020fe20000400000 */
[----:B------:R-:W-:Y:S01]  /*3140*/  FSETP.GEU.AND P3, PT, R51, -126, PT ;  /* 0xc2fc00003300780b */ /* 0x000fe20003f6e000 */
[----:B------:R-:W-:Y:S01]  /*3150*/  FADD R28, R39, R28 ;  /* 0x0000001c271c7221 */ /* 0x000fe20000000000 */
[----:B------:R-:W-:Y:S01]  /*3160*/  F2FP.SATFINITE.E4M3.F32.PACK_AB_MERGE_C R69, R151, R69, RZ ;  /* 0x000000459745723e */ /* 0x000fe200048070ff */
[----:B------:R-:W-:Y:S01]  /*3170*/  FADD R35, R35, R48 ;  /* 0x0000003023237221 */ /* 0x000fe20000000000 */
[----:B------:R-:W-:Y:S01]  /*3180*/  F2FP.SATFINITE.E4M3.F32.PACK_AB_MERGE_C R23, R151, R46, RZ ;  /* 0x0000002e9717723e */ /* 0x000fe200048070ff */
[----:B------:R-:W1:Y:S01]  /*3190*/  MUFU.EX2 R54, R47 ;  /* 0x0000002f00367308 */ /* 0x000e620000000800 */
[----:B------:R-:W-:Y:S01]  /*31a0*/  @!P4 FMUL R7, R7, 0.5 ;  /* 0x3f0000000707c820 */ /* 0x000fe20000400000 */
[----:B---3--:R-:W-:Y:S01]  /*31b0*/  @!P6 FMUL R92, R92, R92 ;  /* 0x0000005c5c5ce220 */ /* 0x008fe20000400000 */
[----:B------:R-:W-:Y:S01]  /*31c0*/  FSETP.GEU.AND P6, PT, R17, -126, PT ;  /* 0xc2fc00001100780b */ /* 0x000fe20003fce000 */
[----:B--2---:R-:W-:Y:S01]  /*31d0*/  FADD R43, R52, R81 ;  /* 0x00000051342b7221 */ /* 0x004fe20000000000 */
[----:B------:R-:W-:Y:S01]  /*31e0*/  LOP3.LUT R23, R23, 0xffff, RZ, 0xc0, !PT ;  /* 0x0000ffff17177812 */ /* 0x000fe200078ec0ff */
[----:B------:R-:W-:Y:S01]  /*31f0*/  FADD R28, R31, R28 ;  /* 0x0000001c1f1c7221 */ /* 0x000fe20000000000 */
[----:B------:R-:W-:Y:S01]  /*3200*/  F2FP.SATFINITE.E4M3.F32.PACK_AB_MERGE_C R76, R151, R76, RZ ;  /* 0x0000004c974c723e */ /* 0x000fe200048070ff */
[----:B------:R-:W-:Y:S01]  /*3210*/  @!P3 FMUL R51, R51, 0.5 ;  /* 0x3f0000003333b820 */ /* 0x000fe20000400000 */
[----:B------:R2:W3:Y:S01]  /*3220*/  MUFU.EX2 R94, R15 ;  /* 0x0000000f005e7308 */ /* 0x0004e20000000800 */
[----:B----4-:R-:W-:Y:S01]  /*3230*/  @!P5 FMUL R50, R50, R50 ;  /* 0x000000323232d220 */ /* 0x010fe20000400000 */
[----:B------:R-:W-:Y:S01]  /*3240*/  FSETP.GEU.AND P5, PT, R55, -126, PT ;  /* 0xc2fc00003700780b */ /* 0x000fe20003fae000 */
[----:B------:R-:W-:Y:S01]  /*3250*/  FADD R32, R32, R43 ;  /* 0x0000002b20207221 */ /* 0x000fe20000000000 */
[----:B------:R-:W-:Y:S01]  /*3260*/  F2FP.SATFINITE.E4M3.F32.PACK_AB_MERGE_C R77, R151, R77, RZ ;  /* 0x0000004d974d723e */ /* 0x000fe200048070ff */
[----:B------:R-:W-:Y:S01]  /*3270*/  FADD R28, R28, R35 ;  /* 0x000000231c1c7221 */ /* 0x000fe20000000000 */
[----:B------:R-:W-:Y:S01]  /*3280*/  LOP3.LUT R68, R68, 0xff, RZ, 0xc0, !PT ;  /* 0x000000ff44447812 */ /* 0x000fe200078ec0ff */
[----:B------:R-:W-:Y:S01]  /*3290*/  @!P6 FMUL R17, R17, 0.5 ;  /* 0x3f0000001111e820 */ /* 0x000fe20000400000 */
[----:B-1----:R-:W-:Y:S01]  /*32a0*/  @!P2 FMUL R54, R54, R54 ;  /* 0x000000363636a220 */ /* 0x002fe20000400000 */
[----:B------:R-:W-:Y:S01]  /*32b0*/  FSETP.GEU.AND P2, PT, R59, -126, PT ;  /* 0xc2fc00003b00780b */ /* 0x000fe20003f4e000 */
[--C-:B--2---:R-:W-:Y:S01]  /*32c0*/  FFMA R15, R58, UR10, -R5.reuse ;  /* 0x0000000a3a0f7c23 */ /* 0x104fe20008000805 */
[----:B------:R-:W1:Y:S01]  /*32d0*/  MUFU.EX2 R96, R7 ;  /* 0x0000000700607308 */ /* 0x000e620000000800 */
[----:B------:R-:W-:Y:S01]  /*32e0*/  FFMA R5, R87, UR10, -R5 ;  /* 0x0000000a57057c23 */ /* 0x000fe20008000805 */
[----:B------:R-:W-:Y:S01]  /*32f0*/  F2FP.SATFINITE.E4M3.F32.PACK_AB_MERGE_C R87, R151, R10, RZ ;  /* 0x0000000a9757723e */ /* 0x000fe200048070ff */
[----:B------:R-:W-:Y:S01]  /*3300*/  FADD R24, R33, R32 ;  /* 0x0000002021187221 */ /* 0x000fe20000000000 */
[----:B------:R-:W-:Y:S01]  /*3310*/  @!P5 FMUL R55, R55, 0.5 ;  /* 0x3f0000003737d820 */ /* 0x000fe20000400000 */
[----:B------:R-:W-:Y:S01]  /*3320*/  LOP3.LUT R69, R69, 0xffff, RZ, 0xc0, !PT ;  /* 0x0000ffff45457812 */ /* 0x000fe200078ec0ff */
[----:B---3--:R-:W-:Y:S01]  /*3330*/  @!P1 FMUL R94, R94, R94 ;  /* 0x0000005e5e5e9220 */ /* 0x008fe20000400000 */
[----:B------:R-:W-:Y:S01]  /*3340*/  FSETP.GEU.AND P1, PT, R15, -126, PT ;  /* 0xc2fc00000f00780b */ /* 0x000fe20003f2e000 */
[----:B------:R-:W2:Y:S01]  /*3350*/  MUFU.EX2 R58, R51 ;  /* 0x00000033003a7308 */ /* 0x000ea20000000800 */
[----:B------:R-:W-:Y:S01]  /*3360*/  LOP3.LUT R32, R87, 0xffff, RZ, 0xc0, !PT ;  /* 0x0000ffff57207812 */ /* 0x000fe200078ec0ff */
[----:B------:R-:W-:-:S02]  /*3370*/  IMAD.U32 R31, R64, 0x10000, RZ ;  /* 0x00010000401f7824 */ /* 0x000fc400078e00ff */
[----:B------:R-:W-:Y:S01]  /*3380*/  @!P2 FMUL R59, R59, 0.5 ;  /* 0x3f0000003b3ba820 */ /* 0x000fe20000400000 */
[----:B------:R-:W-:Y:S02]  /*3390*/  PRMT R110, R111, 0x7604, R110 ;  /* 0x000076046f6e7816 */ /* 0x000fe4000000006e */
[----:B------:R-:W-:Y:S01]  /*33a0*/  PRMT R32, R32, 0x7604, R85 ;  /* 0x0000760420207816 */ /* 0x000fe20000000055 */
[----:B------:R3:W4:Y:S01]  /*33b0*/  MUFU.EX2 R98, R17 ;  /* 0x0000001100627308 */ /* 0x0007220000000800 */
[----:B-1----:R-:W-:Y:S01]  /*33c0*/  @!P4 FMUL R96, R96, R96 ;  /* 0x000000606060c220 */ /* 0x002fe20000400000 */
[----:B------:R-:W-:Y:S02]  /*33d0*/  FSETP.GEU.AND P4, PT, R19, -126, PT ;  /* 0xc2fc00001300780b */ /* 0x000fe40003f8e000 */
[----:B------:R-:W-:Y:S01]  /*33e0*/  @!P1 FMUL R15, R15, 0.5 ;  /* 0x3f0000000f0f9820 */ /* 0x000fe20000400000 */
[C---:B------:R-:W-:Y:S02]  /*33f0*/  F2FP.SATFINITE.E4M3.F32.PACK_AB_MERGE_C R106, R151.reuse, R52, RZ ;  /* 0x00000034976a723e */ /* 0x040fe400048070ff */
[----:B------:R-:W-:Y:S01]  /*3400*/  F2FP.SATFINITE.E4M3.F32.PACK_AB_MERGE_C R95, R151, R20, RZ ;  /* 0x00000014975f723e */ /* 0x000fe200048070ff */
[----:B------:R-:W1:Y:S01]  /*3410*/  MUFU.EX2 R59, R59 ;  /* 0x0000003b003b7308 */ /* 0x000e620000000800 */
[----:B--2---:R-:W-:Y:S01]  /*3420*/  @!P3 FMUL R58, R58, R58 ;  /* 0x0000003a3a3ab220 */ /* 0x004fe20000400000 */
[----:B------:R-:W-:Y:S01]  /*3430*/  FSETP.GEU.AND P3, PT, R63, -126, PT ;  /* 0xc2fc00003f00780b */ /* 0x000fe20003f6e000 */
[----:B---3--:R-:W-:Y:S01]  /*3440*/  IMAD.U32 R17, RZ, RZ, UR7 ;  /* 0x00000007ff117e24 */ /* 0x008fe2000f8e00ff */
[----:B------:R-:W-:-:S02]  /*3450*/  LOP3.LUT R101, R101, 0xff, RZ, 0xc0, !PT ;  /* 0x000000ff65657812 */ /* 0x000fc400078ec0ff */
[----:B------:R-:W-:Y:S01]  /*3460*/  F2FP.SATFINITE.E4M3.F32.PACK_AB_MERGE_C R18, R151, R58, RZ ;  /* 0x0000003a9712723e */ /* 0x000fe200048070ff */
[----:B------:R-:W-:Y:S01]  /*3470*/  @!P4 FMUL R19, R19, 0.5 ;  /* 0x3f0000001313c820 */ /* 0x000fe20000400000 */
[----:B------:R-:W2:Y:S01]  /*3480*/  MUFU.EX2 R62, R55 ;  /* 0x00000037003e7308 */ /* 0x000ea20000000800 */
[----:B----4-:R-:W-:Y:S01]  /*3490*/  @!P6 FMUL R98, R98, R98 ;  /* 0x000000626262e220 */ /* 0x010fe20000400000 */
[----:B------:R-:W-:Y:S01]  /*34a0*/  FSETP.GEU.AND P6, PT, R66, -126, PT ;  /* 0xc2fc00004200780b */ /* 0x000fe20003fce000 */
[----:B------:R3:W-:Y:S01]  /*34b0*/  SYNCS.ARRIVE.TRANS64.A1T0 RZ, [R17+UR21], RZ ;  /* 0x000000ff11ff79a7 */ /* 0x0007e20008100015 */
[----:B------:R-:W-:Y:S02]  /*34c0*/  LOP3.LUT R102, R102, 0xffff, RZ, 0xc0, !PT ;  /* 0x0000ffff66667812 */ /* 0x000fe400078ec0ff */
[----:B------:R-:W-:Y:S01]  /*34d0*/  LOP3.LUT R76, R76, 0xff, RZ, 0xc0, !PT ;  /* 0x000000ff4c4c7812 */ /* 0x000fe200078ec0ff */
[----:B------:R-:W-:Y:S01]  /*34e0*/  @!P3 FMUL R63, R63, 0.5 ;  /* 0x3f0000003f3fb820 */ /* 0x000fe20000400000 */
[----:B------:R4:W5:Y:S01]  /*34f0*/  MUFU.EX2 R7, R15 ;  /* 0x0000000f00077308 */ /* 0x0009620000000800 */
[----:B-1----:R-:W-:Y:S01]  /*3500*/  @!P2 FMUL R59, R59, R59 ;  /* 0x0000003b3b3ba220 */ /* 0x002fe20000400000 */
[----:B------:R-:W-:-:S02]  /*3510*/  FSETP.GEU.AND P2, PT, R71, -126, PT ;  /* 0xc2fc00004700780b */ /* 0x000fc40003f4e000 */
[----:B---3--:R-:W-:Y:S02]  /*3520*/  F2FP.SATFINITE.E4M3.F32.PACK_AB_MERGE_C R17, R151, R54, RZ ;  /* 0x000000369711723e */ /* 0x008fe400048070ff */
[----:B------:R-:W-:Y:S01]  /*3530*/  LOP3.LUT R77, R77, 0xffff, RZ, 0xc0, !PT ;  /* 0x0000ffff4d4d7812 */ /* 0x000fe200078ec0ff */
[----:B------:R-:W-:Y:S01]  /*3540*/  @!P6 FMUL R66, R66, 0.5 ;  /* 0x3f0000004242e820 */ /* 0x000fe20000400000 */
[----:B------:R-:W1:Y:S01]  /*3550*/  MUFU.EX2 R63, R63 ;  /* 0x0000003f003f7308 */ /* 0x000e620000000800 */
[----:B--2---:R-:W-:Y:S01]  /*3560*/  @!P5 FMUL R62, R62, R62 ;  /* 0x0000003e3e3ed220 */ /* 0x004fe20000400000 */
[----:B------:R-:W-:Y:S02]  /*3570*/  FSETP.GEU.AND P5, PT, R67, -126, PT ;  /* 0xc2fc00004300780b */ /* 0x000fe40003fae000 */
[----:B----4-:R-:W-:Y:S02]  /*3580*/  LOP3.LUT R15, R0, 0x3, RZ, 0xc0, !PT ;  /* 0x00000003000f7812 */ /* 0x010fe400078ec0ff */
[----:B------:R-:W-:Y:S01]  /*3590*/  LOP3.LUT R17, R17, 0xffff, RZ, 0xc0, !PT ;  /* 0x0000ffff11117812 */ /* 0x000fe200078ec0ff */
[----:B------:R-:W-:Y:S01]  /*35a0*/  @!P2 FMUL R71, R71, 0.5 ;  /* 0x3f0000004747a820 */ /* 0x000fe20000400000 */
[----:B------:R-:W2:Y:S01]  /*35b0*/  MUFU.EX2 R27, R19 ;  /* 0x00000013001b7308 */ /* 0x000ea20000000800 */
[----:B-----5:R-:W-:Y:S01]  /*35c0*/  @!P1 FMUL R7, R7, R7 ;  /* 0x0000000707079220 */ /* 0x020fe20000400000 */
[----:B------:R-:W-:Y:S01]  /*35d0*/  FSETP.GEU.AND P1, PT, R70, -126, PT ;  /* 0xc2fc00004600780b */ /* 0x000fe20003f2e000 */
[----:B------:R-:W-:Y:S01]  /*35e0*/  VIADD R15, R15, 0xffffffff ;  /* 0xffffffff0f0f7836 */ /* 0x000fe20000000000 */
[----:B------:R-:W-:Y:S01]  /*35f0*/  F2FP.SATFINITE.E4M3.F32.PACK_AB_MERGE_C R20, R151, R16, RZ ;  /* 0x000000109714723e */ /* 0x000fe200048070ff */
[----:B------:R-:W-:Y:S01]  /*3600*/  FADD R47, R26, R7 ;  /* 0x000000071a2f7221 */ /* 0x000fe20000000000 */
[----:B------:R-:W-:-:S02]  /*3610*/  IMAD.SHL.U32 R17, R17, 0x1000000, RZ ;  /* 0x0100000011117824 */ /* 0x000fc400078e00ff */
[----:B------:R-:W-:Y:S01]  /*3620*/  @!P5 FMUL R67, R67, 0.5 ;  /* 0x3f0000004343d820 */ /* 0x000fe20000400000 */
[----:B------:R-:W3:Y:S01]  /*3630*/  MUFU.EX2 R71, R71 ;  /* 0x0000004700477308 */ /* 0x000ee20000000800 */
[----:B-1----:R-:W-:Y:S01]  /*3640*/  @!P3 FMUL R63, R63, R63 ;  /* 0x0000003f3f3fb220 */ /* 0x002fe20000400000 */
[----:B------:R-:W-:Y:S01]  /*3650*/  FSETP.GEU.AND P3, PT, R75, -126, PT ;  /* 0xc2fc00004b00780b */ /* 0x000fe20003f6e000 */
[----:B------:R-:W-:Y:S01]  /*3660*/  FADD R26, R16, R59 ;  /* 0x0000003b101a7221 */ /* 0x000fe20000000000 */
[----:B------:R-:W-:Y:S02]  /*3670*/  F2FP.SATFINITE.E4M3.F32.PACK_AB_MERGE_C R113, R151, R65, RZ ;  /* 0x000000419771723e */ /* 0x000fe400048070ff */
[----:B------:R-:W-:Y:S01]  /*3680*/  PRMT R68, R69, 0x7604, R68 ;  /* 0x0000760445447816 */ /* 0x000fe20000000044 */
[----:B------:R-:W-:Y:S01]  /*3690*/  @!P1 FMUL R70, R70, 0.5 ;  /* 0x3f00000046469820 */ /* 0x000fe20000400000 */
[----:B------:R-:W1:Y:S01]  /*36a0*/  MUFU.EX2 R66, R66 ;  /* 0x0000004200427308 */ /* 0x000e620000000800 */
[----:B--2---:R-:W-:Y:S01]  /*36b0*/  @!P4 FMUL R27, R27, R27 ;  /* 0x0000001b1b1bc220 */ /* 0x004fe20000400000 */
[----:B------:R-:W-:-:S02]  /*36c0*/  FSETP.GEU.AND P4, PT, R74, -126, PT ;  /* 0xc2fc00004a00780b */ /* 0x000fc40003f8e000 */
[----:B------:R-:W-:Y:S01]  /*36d0*/  F2FP.SATFINITE.E4M3.F32.PACK_AB_MERGE_C R108, R151, R11, RZ ;  /* 0x0000000b976c723e */ /* 0x000fe200048070ff */
[----:B------:R-:W-:Y:S01]  /*36e0*/  FADD R49, R30, R27 ;  /* 0x0000001b1e317221 */ /* 0x000fe20000000000 */
[----:B------:R-:W-:Y:S01]  /*36f0*/  FADD R30, R34, R63 ;  /* 0x0000003f221e7221 */ /* 0x000fe20000000000 */
[----:B------:R-:W-:Y:S01]  /*3700*/  @!P3 FMUL R75, R75, 0.5 ;  /* 0x3f0000004b4bb820 */ /* 0x000fe20000400000 */
[----:B------:R-:W2:Y:S01]  /*3710*/  MUFU.EX2 R67, R67 ;  /* 0x0000004300437308 */ /* 0x000ea20000000800 */
[----:B---3--:R-:W-:Y:S01]  /*3720*/  @!P2 FMUL R71, R71, R71 ;  /* 0x000000474747a220 */ /* 0x008fe20000400000 */
[----:B------:R-:W-:Y:S02]  /*3730*/  FSETP.GEU.AND P2, PT, R83, -126, PT ;  /* 0xc2fc00005300780b */ /* 0x000fe40003f4e000 */
[----:B------:R-:W-:Y:S01]  /*3740*/  LOP3.LUT R89, R89, 0xff, RZ, 0xc0, !PT ;  /* 0x000000ff59597812 */ /* 0x000fe200078ec0ff */
[----:B------:R-:W-:Y:S01]  /*3750*/  FADD R51, R46, R71 ;  /* 0x000000472e337221 */ /* 0x000fe20000000000 */
[----:B------:R-:W-:Y:S01]  /*3760*/  F2FP.SATFINITE.E4M3.F32.PACK_AB_MERGE_C R14, R151, R71, RZ ;  /* 0x00000047970e723e */ /* 0x000fe200048070ff */
[----:B------:R-:W-:Y:S01]  /*3770*/  @!P4 FMUL R74, R74, 0.5 ;  /* 0x3f0000004a4ac820 */ /* 0x000fe20000400000 */
[----:B------:R-:W3:Y:S01]  /*3780*/  MUFU.EX2 R70, R70 ;  /* 0x0000004600467308 */ /* 0x000ee20000000800 */
[----:B-1----:R-:W-:Y:S01]  /*3790*/  @!P6 FMUL R66, R66, R66 ;  /* 0x000000424242e220 */ /* 0x002fe20000400000 */
[----:B------:R-:W-:-:S02]  /*37a0*/  FSETP.GEU.AND P6, PT, R78, -126, PT ;  /* 0xc2fc00004e00780b */ /* 0x000fc40003fce000 */
[C---:B------:R-:W-:Y:S01]  /*37b0*/  F2FP.SATFINITE.E4M3.F32.PACK_AB_MERGE_C R88, R151.reuse, R88, RZ ;  /* 0x000000589758723e */ /* 0x040fe200048070ff */
[----:B------:R-:W-:Y:S01]  /*37c0*/  FADD R34, R38, R66 ;  /* 0x0000004226227221 */ /* 0x000fe20000000000 */
[----:B------:R-:W-:Y:S01]  /*37d0*/  F2FP.SATFINITE.E4M3.F32.PACK_AB_MERGE_C R19, R151, R62, RZ ;  /* 0x0000003e9713723e */ /* 0x000fe200048070ff */
[----:B------:R-:W-:Y:S01]  /*37e0*/  @!P2 FMUL R83, R83, 0.5 ;  /* 0x3f0000005353a820 */ /* 0x000fe20000400000 */
[----:B------:R-:W1:Y:S01]  /*37f0*/  MUFU.EX2 R75, R75 ;  /* 0x0000004b004b7308 */ /* 0x000e620000000800 */
[----:B--2---:R-:W-:Y:S01]  /*3800*/  @!P5 FMUL R67, R67, R67 ;  /* 0x000000434343d220 */ /* 0x004fe20000400000 */
[----:B------:R-:W-:Y:S02]  /*3810*/  FSETP.GEU.AND P5, PT, R79, -126, PT ;  /* 0xc2fc00004f00780b */ /* 0x000fe40003fae000 */
[C---:B------:R-:W-:Y:S01]  /*3820*/  F2FP.SATFINITE.E4M3.F32.PACK_AB_MERGE_C R6, R151.reuse, R59, RZ ;  /* 0x0000003b9706723e */ /* 0x040fe200048070ff */
[----:B------:R-:W-:Y:S01]  /*3830*/  FADD R38, R42, R67 ;  /* 0x000000432a267221 */ /* 0x000fe20000000000 */
[C---:B------:R-:W-:Y:S01]  /*3840*/  F2FP.SATFINITE.E4M3.F32.PACK_AB_MERGE_C R66, R151.reuse, R66, RZ ;  /* 0x000000429742723e */ /* 0x040fe200048070ff */
[----:B------:R-:W-:Y:S01]  /*3850*/  @!P6 FMUL R78, R78, 0.5 ;  /* 0x3f0000004e4ee820 */ /* 0x000fe20000400000 */
[----:B------:R-:W2:Y:S01]  /*3860*/  MUFU.EX2 R74, R74 ;  /* 0x0000004a004a7308 */ /* 0x000ea20000000800 */
[----:B---3--:R-:W-:Y:S01]  /*3870*/  @!P1 FMUL R70, R70, R70 ;  /* 0x0000004646469220 */ /* 0x008fe20000400000 */
[----:B------:R-:W-:Y:S01]  /*3880*/  FSETP.GEU.AND P1, PT, R82, -126, PT ;  /* 0xc2fc00005200780b */ /* 0x000fe20003f2e000 */
[----:B------:R-:W-:Y:S01]  /*3890*/  IMAD.U32 R41, R66, 0x10000, RZ ;  /* 0x0001000042297824 */ /* 0x000fe200078e00ff */
[C---:B------:R-:W-:Y:S01]  /*38a0*/  F2FP.SATFINITE.E4M3.F32.PACK_AB_MERGE_C R11, R151.reuse, R67, RZ ;  /* 0x00000043970b723e */ /* 0x040fe200048070ff */
[----:B------:R-:W-:Y:S01]  /*38b0*/  FADD R42, R90, R70 ;  /* 0x000000465a2a7221 */ /* 0x000fe20000000000 */
[----:B------:R-:W-:Y:S01]  /*38c0*/  F2FP.SATFINITE.E4M3.F32.PACK_AB_MERGE_C R90, R151, R90, RZ ;  /* 0x0000005a975a723e */ /* 0x000fe200048070ff */
[----:B------:R-:W-:Y:S01]  /*38d0*/  @!P5 FMUL R79, R79, 0.5 ;  /* 0x3f0000004f4fd820 */ /* 0x000fe20000400000 */
[----:B------:R-:W3:Y:S01]  /*38e0*/  MUFU.EX2 R83, R83 ;  /* 0x0000005300537308 */ /* 0x000ee20000000800 */
[----:B-1----:R-:W-:Y:S01]  /*38f0*/  @!P3 FMUL R75, R75, R75 ;  /* 0x0000004b4b4bb220 */ /* 0x002fe20000400000 */
[----:B------:R-:W-:Y:S01]  /*3900*/  FSETP.GEU.AND P3, PT, R5, -126, PT ;  /* 0xc2fc00000500780b */ /* 0x000fe20003f6e000 */
[----:B------:R-:W-:Y:S01]  /*3910*/  IMAD.U32 R33, R90, 0x10000, RZ ;  /* 0x000100005a217824 */ /* 0x000fe200078e00ff */
[C---:B------:R-:W-:Y:S01]  /*3920*/  F2FP.SATFINITE.E4M3.F32.PACK_AB_MERGE_C R70, R151.reuse, R70, RZ ;  /* 0x000000469746723e */ /* 0x040fe200048070ff */
[----:B------:R-:W-:Y:S01]  /*3930*/  FADD R53, R50, R75 ;  /* 0x0000004b32357221 */ /* 0x000fe20000000000 */
[C---:B------:R-:W-:Y:S01]  /*3940*/  F2FP.SATFINITE.E4M3.F32.PACK_AB_MERGE_C R72, R151.reuse, R72, RZ ;  /* 0x000000489748723e */ /* 0x040fe200048070ff */
[----:B------:R-:W-:Y:S01]  /*3950*/  @!P1 FMUL R82, R82, 0.5 ;  /* 0x3f00000052529820 */ /* 0x000fe20000400000 */
[----:B------:R-:W1:Y:S01]  /*3960*/  MUFU.EX2 R78, R78 ;  /* 0x0000004e004e7308 */ /* 0x000e620000000800 */
[----:B--2---:R-:W-:Y:S01]  /*3970*/  @!P4 FMUL R74, R74, R74 ;  /* 0x0000004a4a4ac220 */ /* 0x004fe20000400000 */
[----:B------:R-:W-:Y:S01]  /*3980*/  FSETP.GEU.AND P4, PT, R86, -126, PT ;  /* 0xc2fc00005600780b */ /* 0x000fe20003f8e000 */
[----:B------:R-:W-:Y:S01]  /*3990*/  IMAD.U32 R43, R70, 0x10000, RZ ;  /* 0x00010000462b7824 */ /* 0x000fe200078e00ff */
[C---:B------:R-:W-:Y:S01]  /*39a0*/  F2FP.SATFINITE.E4M3.F32.PACK_AB_MERGE_C R73, R151.reuse, R73, RZ ;  /* 0x000000499749723e */ /* 0x040fe200048070ff */
[----:B------:R-:W-:Y:S01]  /*39b0*/  FADD R46, R92, R74 ;  /* 0x0000004a5c2e7221 */ /* 0x000fe20000000000 */
[----:B------:R-:W-:Y:S01]  /*39c0*/  F2FP.SATFINITE.E4M3.F32.PACK_AB_MERGE_C R92, R151, R92, RZ ;  /* 0x0000005c975c723e */ /* 0x000fe200048070ff */
[----:B------:R-:W-:Y:S01]  /*39d0*/  @!P3 FMUL R5, R5, 0.5 ;  /* 0x3f0000000505b820 */ /* 0x000fe20000400000 */
[----:B------:R-:W2:Y:S01]  /*39e0*/  MUFU.EX2 R79, R79 ;  /* 0x0000004f004f7308 */ /* 0x000ea20000000800 */
[----:B---3--:R-:W-:Y:S01]  /*39f0*/  @!P2 FMUL R83, R83, R83 ;  /* 0x000000535353a220 */ /* 0x008fe20000400000 */
[----:B------:R-:W-:Y:S01]  /*3a00*/  FADD R46, R47, R46 ;  /* 0x0000002e2f2e7221 */ /* 0x000fe20000000000 */
[----:B------:R-:W-:Y:S01]  /*3a10*/  IMAD.U32 R92, R92, 0x10000, RZ ;  /* 0x000100005c5c7824 */ /* 0x000fe200078e00ff */
[C---:B------:R-:W-:Y:S01]  /*3a20*/  F2FP.SATFINITE.E4M3.F32.PACK_AB_MERGE_C R74, R151.reuse, R74, RZ ;  /* 0x0000004a974a723e */ /* 0x040fe200048070ff */
[----:B------:R-:W-:Y:S01]  /*3a30*/  FADD R61, R58, R83 ;  /* 0x000000533a3d7221 */ /* 0x000fe20000000000 */
[----:B------:R-:W-:Y:S01]  /*3a40*/  F2FP.SATFINITE.E4M3.F32.PACK_AB_MERGE_C R58, R151, R27, RZ ;  /* 0x0000001b973a723e */ /* 0x000fe200048070ff */
[----:B------:R-:W-:Y:S01]  /*3a50*/  @!P4 FMUL R86, R86, 0.5 ;  /* 0x3f0000005656c820 */ /* 0x000fe20000400000 */
[----:B------:R-:W3:Y:S01]  /*3a60*/  MUFU.EX2 R82, R82 ;  /* 0x0000005200527308 */ /* 0x000ee20000000800 */
[----:B-1----:R-:W-:Y:S01]  /*3a70*/  @!P6 FMUL R78, R78, R78 ;  /* 0x0000004e4e4ee220 */ /* 0x002fe20000400000 */
[----:B------:R-:W-:Y:S01]  /*3a80*/  ISETP.GT.U32.AND P6, PT, R15, 0x1, PT ;  /* 0x000000010f00780c */ /* 0x000fe20003fc4070 */
[----:B------:R-:W-:Y:S01]  /*3a90*/  FADD R61, R38, R61 ;  /* 0x0000003d263d7221 */ /* 0x000fe20000000000 */
[C---:B------:R-:W-:Y:S01]  /*3aa0*/  F2FP.SATFINITE.E4M3.F32.PACK_AB_MERGE_C R15, R151.reuse, R50, RZ ;  /* 0x00000032970f723e */ /* 0x040fe200048070ff */
[----:B------:R-:W-:Y:S01]  /*3ab0*/  FADD R50, R94, R78 ;  /* 0x0000004e5e327221 */ /* 0x000fe20000000000 */
[C---:B------:R-:W-:Y:S01]  /*3ac0*/  F2FP.SATFINITE.E4M3.F32.PACK_AB_MERGE_C R27, R151.reuse, R25, RZ ;  /* 0x00000019971b723e */ /* 0x040fe200048070ff */
[----:B------:R-:W-:Y:S01]  /*3ad0*/  IMAD.U32 R39, R58, 0x10000, RZ ;  /* 0x000100003a277824 */ /* 0x000fe200078e00ff */
[----:B------:R-:W1:Y:S01]  /*3ae0*/  MUFU.EX2 R29, R5 ;  /* 0x00000005001d7308 */ /* 0x000e620000000800 */
[----:B------:R-:W-:Y:S01]  /*3af0*/  F2FP.SATFINITE.E4M3.F32.PACK_AB_MERGE_C R94, R151, R94, RZ ;  /* 0x0000005e975e723e */ /* 0x000fe200048070ff */
[----:B--2---:R-:W-:Y:S01]  /*3b00*/  @!P5 FMUL R79, R79, R79 ;  /* 0x0000004f4f4fd220 */ /* 0x004fe20000400000 */
[----:B------:R-:W-:Y:S01]  /*3b10*/  LOP3.LUT R27, R27, 0xffff, RZ, 0xc0, !PT ;  /* 0x0000ffff1b1b7812 */ /* 0x000fe200078ec0ff */
[----:B------:R-:W-:Y:S01]  /*3b20*/  FADD R25, R37, R44 ;  /* 0x0000002c25197221 */ /* 0x000fe20000000000 */
[----:B------:R-:W-:Y:S01]  /*3b30*/  LOP3.LUT R38, R99, 0xffff, RZ, 0xc0, !PT ;  /* 0x0000ffff63267812 */ /* 0x000fe200078ec0ff */
[----:B------:R-:W-:Y:S01]  /*3b40*/  FADD R55, R54, R79 ;  /* 0x0000004f36377221 */ /* 0x000fe20000000000 */
[----:B------:R-:W-:Y:S01]  /*3b50*/  IMAD.U32 R94, R94, 0x10000, RZ ;  /* 0x000100005e5e7824 */ /* 0x000fe200078e00ff */
[----:B------:R-:W2:Y:S01]  /*3b60*/  MUFU.EX2 R86, R86 ;  /* 0x0000005600567308 */ /* 0x000ea20000000800 */
[C---:B------:R-:W-:Y:S01]  /*3b70*/  F2FP.SATFINITE.E4M3.F32.PACK_AB_MERGE_C R54, R151.reuse, R7, RZ ;  /* 0x000000079736723e */ /* 0x040fe200048070ff */
[----:B---3--:R-:W-:Y:S01]  /*3b80*/  @!P1 FMUL R82, R82, R82 ;  /* 0x0000005252529220 */ /* 0x008fe20000400000 */
[----:B------:R-:W-:Y:S01]  /*3b90*/  F2FP.SATFINITE.E4M3.F32.PACK_AB_MERGE_C R7, R151, R63, RZ ;  /* 0x0000003f9707723e */ /* 0x000fe200048070ff */
[----:B------:R-:W-:Y:S01]  /*3ba0*/  FADD R30, R30, R55 ;  /* 0x000000371e1e7221 */ /* 0x000fe20000000000 */
[----:B------:R-:W-:Y:S01]  /*3bb0*/  PRMT R84, R27, 0x7604, R84 ;  /* 0x000076041b547816 */ /* 0x000fe20000000054 */
[----:B------:R-:W-:Y:S01]  /*3bc0*/  IMAD.U32 R27, R56, 0x10000, RZ ;  /* 0x00010000381b7824 */ /* 0x000fe200078e00ff */
[----:B------:R-:W-:Y:S01]  /*3bd0*/  LOP3.LUT R94, R103, 0xff0000, R94, 0xf8, !PT ;  /* 0x00ff0000675e7812 */ /* 0x000fe200078ef85e */
[----:B------:R-:W-:Y:S01]  /*3be0*/  FADD R57, R96, R82 ;  /* 0x0000005260397221 */ /* 0x000fe20000000000 */
[----:B-1----:R-:W-:Y:S01]  /*3bf0*/  @!P3 FMUL R29, R29, R29 ;  /* 0x0000001d1d1db220 */ /* 0x002fe20000400000 */
[----:B------:R-:W-:Y:S01]  /*3c00*/  PRMT R38, R38, 0x7604, R97 ;  /* 0x0000760426267816 */ /* 0x000fe20000000061 */
[----:B------:R-:W-:Y:S01]  /*3c10*/  FADD R25, R25, R36 ;  /* 0x0000002419197221 */ /* 0x000fe20000000000 */
[----:B------:R-:W-:Y:S01]  /*3c20*/  LOP3.LUT R7, R7, 0xffff, RZ, 0xc0, !PT ;  /* 0x0000ffff07077812 */ /* 0x000fe200078ec0ff */
[----:B------:R-:W-:Y:S01]  /*3c30*/  FADD R52, R62, R29 ;  /* 0x0000001d3e347221 */ /* 0x000fe20000000000 */
[C---:B------:R-:W-:Y:S01]  /*3c40*/  F2FP.SATFINITE.E4M3.F32.PACK_AB_MERGE_C R78, R151.reuse, R78, RZ ;  /* 0x0000004e974e723e */ /* 0x040fe200048070ff */
[----:B------:R-:W-:Y:S01]  /*3c50*/  FADD R57, R34, R57 ;  /* 0x0000003922397221 */ /* 0x000fe20000000000 */
[----:B------:R-:W-:Y:S01]  /*3c60*/  F2FP.SATFINITE.E4M3.F32.PACK_AB_MERGE_C R10, R151, R79, RZ ;  /* 0x0000004f970a723e */ /* 0x000fe200048070ff */
[----:B--2---:R-:W-:Y:S01]  /*3c70*/  @!P4 FMUL R86, R86, R86 ;  /* 0x000000565656c220 */ /* 0x004fe20000400000 */
[----:B------:R-:W-:Y:S01]  /*3c80*/  LOP3.LUT R27, R32, 0xff0000, R27, 0xf8, !PT ;  /* 0x00ff0000201b7812 */ /* 0x000fe200078ef81b */
[----:B------:R-:W-:Y:S01]  /*3c90*/  IMAD.SHL.U32 R32, R23, 0x1000000, RZ ;  /* 0x0100000017207824 */ /* 0x000fe200078e00ff */
[----:B------:R-:W-:Y:S01]  /*3ca0*/  LOP3.LUT R94, R94, R17, RZ, 0xfc, !PT ;  /* 0x000000115e5e7212 */ /* 0x000fe200078efcff */
[----:B------:R-:W-:Y:S01]  /*3cb0*/  FADD R65, R98, R86 ;  /* 0x0000005662417221 */ /* 0x000fe20000000000 */
[----:B------:R-:W-:Y:S01]  /*3cc0*/  LOP3.LUT R33, R38, 0xff0000, R33, 0xf8, !PT ;  /* 0x00ff000026217812 */ /* 0x000fe200078ef821 */
[----:B------:R-:W-:Y:S01]  /*3cd0*/  IMAD.U32 R47, R78, 0x10000, RZ ;  /* 0x000100004e2f7824 */ /* 0x000fe200078e00ff */
[----:B------:R-:W-:Y:S01]  /*3ce0*/  LOP3.LUT R17, R14, 0xffff, RZ, 0xc0, !PT ;  /* 0x0000ffff0e117812 */ /* 0x000fe200078ec0ff */
[----:B------:R-:W-:Y:S01]  /*3cf0*/  IMAD.SHL.U32 R14, R7, 0x1000000, RZ ;  /* 0x01000000070e7824 */ /* 0x000fe200078e00ff */
[----:B------:R-:W-:Y:S01]  /*3d00*/  F2FP.SATFINITE.E4M3.F32.PACK_AB_MERGE_C R16, R151, R83, RZ ;  /* 0x000000539710723e */ /* 0x000fe200048070ff */
[----:B------:R-:W-:Y:S01]  /*3d10*/  FADD R51, R51, R52 ;  /* 0x0000003433337221 */ /* 0x000fe20000000000 */
[----:B------:R-:W-:Y:S01]  /*3d20*/  LOP3.LUT R39, R110, 0xff0000, R39, 0xf8, !PT ;  /* 0x00ff00006e277812 */ /* 0x000fe200078ef827 */
[----:B------:R-:W-:Y:S01]  /*3d30*/  IMAD.U32 R45, R74, 0x10000, RZ ;  /* 0x000100004a2d7824 */ /* 0x000fe200078e00ff */
[----:B------:R-:W-:Y:S01]  /*3d40*/  LOP3.LUT R15, R15, 0xffff, RZ, 0xc0, !PT ;  /* 0x0000ffff0f0f7812 */ /* 0x000fe200078ec0ff */
[----:B------:R-:W-:Y:S01]  /*3d50*/  FADD R51, R30, R51 ;  /* 0x000000331e337221 */ /* 0x000fe20000000000 */
[----:B------:R-:W-:Y:S01]  /*3d60*/  LOP3.LUT R7, R10, 0xffff, RZ, 0xc0, !PT ;  /* 0x0000ffff0a077812 */ /* 0x000fe200078ec0ff */
[----:B------:R-:W-:Y:S01]  /*3d70*/  FADD R26, R26, R53 ;  /* 0x000000351a1a7221 */ /* 0x000fe20000000000 */
[----:B------:R-:W-:Y:S01]  /*3d80*/  LOP3.LUT R34, R91, 0xffff, RZ, 0xc0, !PT ;  /* 0x0000ffff5b227812 */ /* 0x000fe200078ec0ff */
[----:B------:R-:W-:Y:S01]  /*3d90*/  IMAD.SHL.U32 R15, R15, 0x1000000, RZ ;  /* 0x010000000f0f7824 */ /* 0x000fe200078e00ff */
[C---:B------:R-:W-:Y:S01]  /*3da0*/  F2FP.SATFINITE.E4M3.F32.PACK_AB_MERGE_C R96, R151.reuse, R96, RZ ;  /* 0x000000609760723e */ /* 0x040fe200048070ff */
[----:B------:R-:W-:Y:S01]  /*3db0*/  IMAD.U32 R37, R54, 0x10000, RZ ;  /* 0x0001000036257824 */ /* 0x000fe200078e00ff */
[----:B------:R-:W-:Y:S01]  /*3dc0*/  F2FP.SATFINITE.E4M3.F32.PACK_AB_MERGE_C R98, R151, R98, RZ ;  /* 0x000000629762723e */ /* 0x000fe200048070ff */
[----:B------:R-:W-:Y:S01]  /*3dd0*/  FADD R49, R49, R50 ;  /* 0x0000003231317221 */ /* 0x000fe20000000000 */
[C---:B------:R-:W-:Y:S01]  /*3de0*/  F2FP.SATFINITE.E4M3.F32.PACK_AB_MERGE_C R5, R151.reuse, R75, RZ ;  /* 0x0000004b9705723e */ /* 0x040fe200048070ff */
[----:B------:R-:W-:Y:S01]  /*3df0*/  IMAD.U32 R96, R96, 0x10000, RZ ;  /* 0x0001000060607824 */ /* 0x000fe200078e00ff */
[C---:B------:R-:W-:Y:S01]  /*3e00*/  F2FP.SATFINITE.E4M3.F32.PACK_AB_MERGE_C R80, R151.reuse, R80, RZ ;  /* 0x000000509750723e */ /* 0x040fe200048070ff */
[----:B------:R-:W-:Y:S01]  /*3e10*/  IMAD.U32 R35, R98, 0x10000, RZ ;  /* 0x0001000062237824 */ /* 0x000fe200078e00ff */
[C---:B------:R-:W-:Y:S01]  /*3e20*/  F2FP.SATFINITE.E4M3.F32.PACK_AB_MERGE_C R81, R151.reuse, R81, RZ ;  /* 0x000000519751723e */ /* 0x040fe200048070ff */
[----:B------:R-:W-:Y:S01]  /*3e30*/  FADD R42, R42, R65 ;  /* 0x000000412a2a7221 */ /* 0x000fe20000000000 */
[C---:B------:R-:W-:Y:S01]  /*3e40*/  F2FP.SATFINITE.E4M3.F32.PACK_AB_MERGE_C R82, R151.reuse, R82, RZ ;  /* 0x000000529752723e */ /* 0x040fe200048070ff */
[----:B------:R-:W-:Y:S01]  /*3e50*/  FADD R46, R46, R57 ;  /* 0x000000392e2e7221 */ /* 0x000fe20000000000 */
[----:B------:R-:W-:Y:S01]  /*3e60*/  F2FP.SATFINITE.E4M3.F32.PACK_AB_MERGE_C R86, R151, R86, RZ ;  /* 0x000000569756723e */ /* 0x000fe200048070ff */
[----:B------:R-:W-:Y:S01]  /*3e70*/  FADD R26, R26, R61 ;  /* 0x0000003d1a1a7221 */ /* 0x000fe20000000000 */
[----:B------:R-:W-:Y:S01]  /*3e80*/  PRMT R101, R102, 0x7604, R101 ;  /* 0x0000760466657816 */ /* 0x000fe20000000065 */
[----:B------:R-:W-:Y:S01]  /*3e90*/  IMAD.U32 R53, R82, 0x10000, RZ ;  /* 0x0001000052357824 */ /* 0x000fe200078e00ff */
[----:B------:R-:W-:Y:S01]  /*3ea0*/  PRMT R76, R77, 0x7604, R76 ;  /* 0x000076044d4c7816 */ /* 0x000fe2000000004c */
[----:B------:R-:W-:Y:S01]  /*3eb0*/  IMAD.U32 R55, R86, 0x10000, RZ ;  /* 0x0001000056377824 */ /* 0x000fe200078e00ff */
[----:B------:R-:W-:Y:S01]  /*3ec0*/  LOP3.LUT R33, R33, R32, RZ, 0xfc, !PT ;  /* 0x0000002021217212 */ /* 0x000fe200078efcff */
[----:B------:R-:W-:Y:S01]  /*3ed0*/  IMAD.SHL.U32 R32, R17, 0x1000000, RZ ;  /* 0x0100000011207824 */ /* 0x000fe200078e00ff */
[----:B------:R-:W-:Y:S01]  /*3ee0*/  F2FP.SATFINITE.E4M3.F32.PACK_AB_MERGE_C R151, R151, R29, RZ ;  /* 0x0000001d9797723e */ /* 0x000fe200048070ff */
[----:B------:R-:W-:Y:S01]  /*3ef0*/  IMAD.U32 R29, R60, 0x10000, RZ ;  /* 0x000100003c1d7824 */ /* 0x000fe200078e00ff */
[----:B------:R-:W-:Y:S01]  /*3f00*/  LOP3.LUT R21, R21, 0xffff, RZ, 0xc0, !PT ;  /* 0x0000ffff15157812 */ /* 0x000fe200078ec0ff */
[----:B------:R-:W-:Y:S01]  /*3f10*/  FADD R49, R49, R42 ;  /* 0x0000002a31317221 */ /* 0x000fe20000000000 */
[----:B------:R-:W-:Y:S01]  /*3f20*/  LOP3.LUT R43, R68, 0xff0000, R43, 0xf8, !PT ;  /* 0x00ff0000442b7812 */ /* 0x000fe200078ef82b */
[----:B------:R-:W-:Y:S01]  /*3f30*/  FADD R25, R24, R25 ;  /* 0x0000001918197221 */ /* 0x000fe20000000000 */
[----:B------:R-:W-:Y:S01]  /*3f40*/  LOP3.LUT R39, R39, R14, RZ, 0xfc, !PT ;  /* 0x0000000e27277212 */ /* 0x000fe200078efcff */
[----:B------:R-:W-:Y:S01]  /*3f50*/  IMAD.SHL.U32 R14, R7, 0x1000000, RZ ;  /* 0x01000000070e7824 */ /* 0x000fe200078e00ff */
[----:B------:R-:W-:Y:S01]  /*3f60*/  LOP3.LUT R16, R16, 0xffff, RZ, 0xc0, !PT ;  /* 0x0000ffff10107812 */ /* 0x000fe200078ec0ff */
[----:B------:R-:W-:Y:S01]  /*3f70*/  FADD R46, R46, R49 ;  /* 0x000000312e2e7221 */ /* 0x000fe20000000000 */
[----:B------:R-:W-:Y:S01]  /*3f80*/  PRMT R34, R34, 0x7604, R89 ;  /* 0x0000760422227816 */ /* 0x000fe20000000059 */
[----:B------:R-:W-:Y:S01]  /*3f90*/  FADD R51, R26, R51 ;  /* 0x000000331a337221 */ /* 0x000fe20000000000 */
[----:B------:R-:W-:-:S02]  /*3fa0*/  LOP3.LUT R92, R101, 0xff0000, R92, 0xf8, !PT ;  /* 0x00ff0000655c7812 */ /* 0x000fc400078ef85c */
[----:B------:R-:W-:Y:S02]  /*3fb0*/  LOP3.LUT R47, R76, 0xff0000, R47, 0xf8, !PT ;  /* 0x00ff00004c2f7812 */ /* 0x000fe400078ef82f */
[----:B------:R-:W-:Y:S02]  /*3fc0*/  LOP3.LUT R72, R72, 0xff, RZ, 0xc0, !PT ;  /* 0x000000ff48487812 */ /* 0x000fe400078ec0ff */
[----:B------:R-:W-:Y:S02]  /*3fd0*/  LOP3.LUT R73, R73, 0xffff, RZ, 0xc0, !PT ;  /* 0x0000ffff49497812 */ /* 0x000fe400078ec0ff */
[----:B------:R-:W-:Y:S01]  /*3fe0*/  LOP3.LUT R30, R22, 0xffff, RZ, 0xc0, !PT ;  /* 0x0000ffff161e7812 */ /* 0x000fe200078ec0ff */
[----:B------:R-:W-:Y:S01]  /*3ff0*/  IMAD.SHL.U32 R22, R21, 0x1000000, RZ ;  /* 0x0100000015167824 */ /* 0x000fe200078e00ff */
[----:B------:R-:W-:Y:S02]  /*4000*/  LOP3.LUT R93, R93, 0xff, RZ, 0xc0, !PT ;  /* 0x000000ff5d5d7812 */ /* 0x000fe400078ec0ff */
[----:B------:R-:W-:Y:S01]  /*4010*/  LOP3.LUT R36, R95, 0xffff, RZ, 0xc0, !PT ;  /* 0x0000ffff5f247812 */ /* 0x000fe200078ec0ff */
[----:B------:R-:W-:Y:S01]  /*4020*/  IMAD.SHL.U32 R30, R30, 0x1000000, RZ ;  /* 0x010000001e1e7824 */ /* 0x000fe200078e00ff */
[----:B------:R-:W-:Y:S01]  /*4030*/  LOP3.LUT R43, R43, R32, RZ, 0xfc, !PT ;  /* 0x000000202b2b7212 */ /* 0x000fe200078efcff */
[----:B------:R-:W-:Y:S01]  /*4040*/  IMAD.SHL.U32 R32, R16, 0x1000000, RZ ;  /* 0x0100000010207824 */ /* 0x000fe200078e00ff */
[----:B------:R-:W-:-:S02]  /*4050*/  LOP3.LUT R105, R105, 0xff, RZ, 0xc0, !PT ;  /* 0x000000ff69697812 */ /* 0x000fc400078ec0ff */
[----:B------:R-:W-:Y:S02]  /*4060*/  LOP3.LUT R106, R106, 0xffff, RZ, 0xc0, !PT ;  /* 0x0000ffff6a6a7812 */ /* 0x000fe400078ec0ff */
[----:B------:R-:W-:Y:S02]  /*4070*/  LOP3.LUT R107, R107, 0xff, RZ, 0xc0, !PT ;  /* 0x000000ff6b6b7812 */ /* 0x000fe400078ec0ff */
[----:B------:R-:W-:Y:S02]  /*4080*/  LOP3.LUT R88, R88, 0xffff, RZ, 0xc0, !PT ;  /* 0x0000ffff58587812 */ /* 0x000fe400078ec0ff */
[----:B------:R-:W-:Y:S02]  /*4090*/  LOP3.LUT R29, R34, 0xff0000, R29, 0xf8, !PT ;  /* 0x00ff0000221d7812 */ /* 0x000fe400078ef81d */
[----:B------:R-:W-:Y:S02]  /*40a0*/  LOP3.LUT R20, R20, 0xffff, RZ, 0xc0, !PT ;  /* 0x0000ffff14147812 */ /* 0x000fe400078ec0ff */
[----:B------:R-:W-:-:S02]  /*40b0*/  LOP3.LUT R11, R11, 0xffff, RZ, 0xc0, !PT ;  /* 0x0000ffff0b0b7812 */ /* 0x000fc400078ec0ff */
[----:B------:R-:W-:Y:S01]  /*40c0*/  LOP3.LUT R5, R5, 0xffff, RZ, 0xc0, !PT ;  /* 0x0000ffff05057812 */ /* 0x000fe200078ec0ff */
[----:B------:R-:W-:Y:S01]  /*40d0*/  IMAD.SHL.U32 R20, R20, 0x1000000, RZ ;  /* 0x0100000014147824 */ /* 0x000fe200078e00ff */
[----:B------:R-:W-:Y:S02]  /*40e0*/  LOP3.LUT R112, R112, 0xff, RZ, 0xc0, !PT ;  /* 0x000000ff70707812 */ /* 0x000fe400078ec0ff */
[----:B------:R-:W-:Y:S01]  /*40f0*/  LOP3.LUT R113, R113, 0xffff, RZ, 0xc0, !PT ;  /* 0x0000ffff71717812 */ /* 0x000fe200078ec0ff */
[----:B------:R-:W-:Y:S01]  /*4100*/  IMAD.SHL.U32 R10, R5, 0x1000000, RZ ;  /* 0x01000000050a7824 */ /* 0x000fe200078e00ff */
[----:B------:R-:W-:Y:S02]  /*4110*/  LOP3.LUT R80, R80, 0xff, RZ, 0xc0, !PT ;  /* 0x000000ff50507812 */ /* 0x000fe400078ec0ff */
[----:B------:R-:W-:Y:S02]  /*4120*/  LOP3.LUT R81, R81, 0xffff, RZ, 0xc0, !PT ;  /* 0x0000ffff51517812 */ /* 0x000fe400078ec0ff */
[----:B------:R-:W-:-:S02]  /*4130*/  LOP3.LUT R18, R18, 0xffff, RZ, 0xc0, !PT ;  /* 0x0000ffff12127812 */ /* 0x000fc400078ec0ff */
[----:B------:R-:W-:Y:S02]  /*4140*/  LOP3.LUT R15, R92, R15, RZ, 0xfc, !PT ;  /* 0x0000000f5c0f7212 */ /* 0x000fe400078efcff */
[----:B------:R-:W-:Y:S01]  /*4150*/  LOP3.LUT R16, R47, R14, RZ, 0xfc, !PT ;  /* 0x0000000e2f107212 */ /* 0x000fe200078efcff */
[----:B------:R-:W-:Y:S01]  /*4160*/  IMAD.SHL.U32 R14, R0, 0x4, RZ ;  /* 0x00000004000e7824 */ /* 0x000fe200078e00ff */
[----:B------:R-:W-:Y:S01]  /*4170*/  LOP3.LUT R108, R108, 0xff, RZ, 0xc0, !PT ;  /* 0x000000ff6c6c7812 */ /* 0x000fe200078ec0ff */
[----:B------:R-:W-:Y:S01]  /*4180*/  IMAD.MOV.U32 R0, RZ, RZ, 0x1054 ;  /* 0x00001054ff007424 */ /* 0x000fe200078e00ff */
[----:B------:R-:W-:Y:S02]  /*4190*/  LOP3.LUT R109, R109, 0xffff, RZ, 0xc0, !PT ;  /* 0x0000ffff6d6d7812 */ /* 0x000fe400078ec0ff */
[----:B------:R-:W-:Y:S02]  /*41a0*/  PRMT R72, R73, 0x7604, R72 ;  /* 0x0000760449487816 */ /* 0x000fe40000000048 */
[----:B------:R-:W-:Y:S01]  /*41b0*/  LOP3.LUT R21, R19, 0xffff, RZ, 0xc0, !PT ;  /* 0x0000ffff13157812 */ /* 0x000fe200078ec0ff */
[----:B------:R-:W-:Y:S01]  /*41c0*/  IMAD.SHL.U32 R19, R18, 0x1000000, RZ ;  /* 0x0100000012137824 */ /* 0x000fe200078e00ff */
[----:B------:R-:W-:-:S02]  /*41d0*/  PRMT R36, R36, 0x7604, R93 ;  /* 0x0000760424247816 */ /* 0x000fc4000000005d */
[----:B------:R-:W-:Y:S01]  /*41e0*/  LOP3.LUT R151, R151, 0xffff, RZ, 0xc0, !PT ;  /* 0x0000ffff97977812 */ /* 0x000fe200078ec0ff */
[----:B------:R-:W-:Y:S01]  /*41f0*/  IMAD.SHL.U32 R18, R21, 0x1000000, RZ ;  /* 0x0100000015127824 */ /* 0x000fe200078e00ff */
[----:B------:R-:W-:Y:S02]  /*4200*/  PRMT R105, R106, 0x7604, R105 ;  /* 0x000076046a697816 */ /* 0x000fe40000000069 */
[----:B------:R-:W-:Y:S01]  /*4210*/  PRMT R88, R88, 0x7604, R107 ;  /* 0x0000760458587816 */ /* 0x000fe2000000006b */
[----:B------:R-:W-:Y:S01]  /*4220*/  IMAD.SHL.U32 R34, R151, 0x1000000, RZ ;  /* 0x0100000097227824 */ /* 0x000fe200078e00ff */
[----:B------:R-:W-:Y:S01]  /*4230*/  LOP3.LUT R29, R29, R22, RZ, 0xfc, !PT ;  /* 0x000000161d1d7212 */ /* 0x000fe200078efcff */
[----:B------:R-:W-:Y:S01]  /*4240*/  IMAD.SHL.U32 R22, R11, 0x1000000, RZ ;  /* 0x010000000b167824 */ /* 0x000fe200078e00ff */
[----:B------:R-:W-:Y:S01]  /*4250*/  LOP3.LUT R6, R6, 0xffff, RZ, 0xc0, !PT ;  /* 0x0000ffff06067812 */ /* 0x000fe200078ec0ff */
[----:B------:R-:W-:Y:S01]  /*4260*/  IMAD.MOV.U32 R11, RZ, RZ, 0x3021 ;  /* 0x00003021ff0b7424 */ /* 0x000fe200078e00ff */
[----:B------:R-:W-:-:S02]  /*4270*/  PRMT R112, R113, 0x7604, R112 ;  /* 0x0000760471707816 */ /* 0x000fc40000000070 */
[----:B------:R-:W-:Y:S01]  /*4280*/  PRMT R80, R81, 0x7604, R80 ;  /* 0x0000760451507816 */ /* 0x000fe20000000050 */
[----:B------:R-:W-:Y:S01]  /*4290*/  IMAD.SHL.U32 R6, R6, 0x1000000, RZ ;  /* 0x0100000006067824 */ /* 0x000fe200078e00ff */
[----:B------:R-:W-:Y:S02]  /*42a0*/  SEL R17, R94, R15, P6 ;  /* 0x0000000f5e117207 */ /* 0x000fe40003000000 */
[----:B------:R-:W-:Y:S02]  /*42b0*/  PRMT R108, R109, 0x7604, R108 ;  /* 0x000076046d6c7816 */ /* 0x000fe4000000006c */
[----:B------:R-:W-:Y:S02]  /*42c0*/  LOP3.LUT R45, R72, 0xff0000, R45, 0xf8, !PT ;  /* 0x00ff0000482d7812 */ /* 0x000fe400078ef82d */
[----:B------:R-:W-:Y:S01]  /*42d0*/  SEL R94, R15, R94, P6 ;  /* 0x0000005e0f5e7207 */ /* 0x000fe20003000000 */
[----:B------:R-:W-:Y:S01]  /*42e0*/  IMAD.MOV.U32 R15, RZ, RZ, 0x2130 ;  /* 0x00002130ff0f7424 */ /* 0x000fe200078e00ff */
[----:B------:R-:W-:-:S02]  /*42f0*/  LOP3.LUT R31, R36, 0xff0000, R31, 0xf8, !PT ;  /* 0x00ff0000241f7812 */ /* 0x000fc400078ef81f */
[----:B------:R-:W-:Y:S02]  /*4300*/  LOP3.LUT R14, R14, 0xc, RZ, 0xc0, !PT ;  /* 0x0000000c0e0e7812 */ /* 0x000fe400078ec0ff */
[----:B------:R-:W-:Y:S02]  /*4310*/  LOP3.LUT R96, R105, 0xff0000, R96, 0xf8, !PT ;  /* 0x00ff000069607812 */ /* 0x000fe400078ef860 */
[----:B------:R-:W-:Y:S02]  /*4320*/  LOP3.LUT R35, R88, 0xff0000, R35, 0xf8, !PT ;  /* 0x00ff000058237812 */ /* 0x000fe400078ef823 */
[----:B------:R-:W-:Y:S02]  /*4330*/  LOP3.LUT R41, R112, 0xff0000, R41, 0xf8, !PT ;  /* 0x00ff000070297812 */ /* 0x000fe400078ef829 */
[----:B------:R-:W-:Y:S02]  /*4340*/  LOP3.LUT R53, R80, 0xff0000, R53, 0xf8, !PT ;  /* 0x00ff000050357812 */ /* 0x000fe400078ef835 */
[----:B------:R-:W-:-:S02]  /*4350*/  LOP3.LUT R55, R84, 0xff0000, R55, 0xf8, !PT ;  /* 0x00ff000054377812 */ /* 0x000fc400078ef837 */
[----:B------:R-:W-:Y:S02]  /*4360*/  LOP3.LUT R37, R108, 0xff0000, R37, 0xf8, !PT ;  /* 0x00ff00006c257812 */ /* 0x000fe400078ef825 */
[----:B------:R-:W-:Y:S02]  /*4370*/  LOP3.LUT R20, R27, R20, RZ, 0xfc, !PT ;  /* 0x000000141b147212 */ /* 0x000fe400078efcff */
[----:B------:R-:W-:Y:S02]  /*4380*/  LOP3.LUT R45, R45, R10, RZ, 0xfc, !PT ;  /* 0x0000000a2d2d7212 */ /* 0x000fe400078efcff */
[----:B------:R-:W-:Y:S02]  /*4390*/  LOP3.LUT R30, R31, R30, RZ, 0xfc, !PT ;  /* 0x0000001e1f1e7212 */ /* 0x000fe400078efcff */
[----:B------:R-:W-:Y:S02]  /*43a0*/  SHF.R.U32.HI R10, RZ, R14, R11 ;  /* 0x0000000eff0a7219 */ /* 0x000fe4000001160b */
[----:B------:R-:W-:-:S02]  /*43b0*/  LOP3.LUT R19, R96, R19, RZ, 0xfc, !PT ;  /* 0x0000001360137212 */ /* 0x000fc400078efcff */
[----:B------:R-:W-:Y:S02]  /*43c0*/  LOP3.LUT R18, R35, R18, RZ, 0xfc, !PT ;  /* 0x0000001223127212 */ /* 0x000fe400078efcff */
[----:B------:R-:W-:Y:S02]  /*43d0*/  SHF.R.U32.HI R11, RZ, R14, R15 ;  /* 0x0000000eff0b7219 */ /* 0x000fe4000001160f */
[----:B------:R-:W-:Y:S02]  /*43e0*/  LOP3.LUT R22, R41, R22, RZ, 0xfc, !PT ;  /* 0x0000001629167212 */ /* 0x000fe400078efcff */
[----:B------:R-:W-:Y:S02]  /*43f0*/  LOP3.LUT R32, R53, R32, RZ, 0xfc, !PT ;  /* 0x0000002035207212 */ /* 0x000fe400078efcff */
[----:B------:R-:W-:Y:S02]  /*4400*/  LOP3.LUT R55, R55, R34, RZ, 0xfc, !PT ;  /* 0x0000002237377212 */ /* 0x000fe400078efcff */
[----:B------:R-:W-:-:S02]  /*4410*/  LOP3.LUT R6, R37, R6, RZ, 0xfc, !PT ;  /* 0x0000000625067212 */ /* 0x000fc400078efcff */
[----:B------:R-:W-:Y:S02]  /*4420*/  SEL R5, R29, R20, P6 ;  /* 0x000000141d057207 */ /* 0x000fe40003000000 */
[----:B------:R-:W-:Y:S02]  /*4430*/  SEL R20, R20, R29, P6 ;  /* 0x0000001d14147207 */ /* 0x000fe40003000000 */
[----:B------:R-:W-:Y:S02]  /*4440*/  SEL R7, R33, R30, P6 ;  /* 0x0000001e21077207 */ /* 0x000fe40003000000 */
[----:B------:R-:W-:Y:S02]  /*4450*/  SEL R30, R30, R33, P6 ;  /* 0x000000211e1e7207 */ /* 0x000fe40003000000 */
[----:B------:R-:W-:Y:S02]  /*4460*/  SEL R21, R18, R19, P6 ;  /* 0x0000001312157207 */ /* 0x000fe40003000000 */
[----:B------:R-:W-:-:S02]  /*4470*/  LOP3.LUT R10, R10, 0xf, RZ, 0xc0, !PT ;  /* 0x0000000f0a0a7812 */ /* 0x000fc400078ec0ff */
[----:B------:R-:W-:Y:S02]  /*4480*/  LOP3.LUT R11, R11, 0xf, RZ, 0xc0, !PT ;  /* 0x0000000f0b0b7812 */ /* 0x000fe400078ec0ff */
[----:B------:R-:W-:Y:S01]  /*4490*/  SEL R29, R16, R45, P6 ;  /* 0x0000002d101d7207 */ /* 0x000fe20003000000 */
[----:B------:R1:W-:Y:S01]  /*44a0*/  SHFL.IDX PT, R27, R7, R10, 0x1c1f ;  /* 0x001c1f0a071b7589 */ /* 0x0003e200000e0000 */
[----:B------:R-:W-:Y:S02]  /*44b0*/  SEL R34, R45, R16, P6 ;  /* 0x000000102d227207 */ /* 0x000fe40003000000 */
[----:B------:R-:W-:Y:S01]  /*44c0*/  SEL R18, R19, R18, P6 ;  /* 0x0000001213127207 */ /* 0x000fe20003000000 */
[----:B------:R-:W-:Y:S01]  /*44d0*/  SHFL.IDX PT, R37, R29, R10, 0x1c1f ;  /* 0x001c1f0a1d257589 */ /* 0x000fe200000e0000 */
[----:B------:R-:W-:Y:S02]  /*44e0*/  SEL R23, R43, R22, P6 ;  /* 0x000000162b177207 */ /* 0x000fe40003000000 */
[----:B------:R-:W-:Y:S01]  /*44f0*/  SEL R31, R55, R32, P6 ;  /* 0x00000020371f7207 */ /* 0x000fe20003000000 */
[----:B------:R-:W2:Y:S01]  /*4500*/  SHFL.IDX PT, R38, R34, R11, 0x1c1f ;  /* 0x001c1f0b22267589 */ /* 0x000ea200000e0000 */
[----:B------:R-:W-:Y:S01]  /*4510*/  SEL R19, R39, R6, P6 ;  /* 0x0000000627137207 */ /* 0x000fe20003000000 */
[----:B-1----:R-:W-:Y:S01]  /*4520*/  FADD R7, R28, R25 ;  /* 0x000000191c077221 */ /* 0x002fe20000000000 */
[----:B------:R-:W-:Y:S01]  /*4530*/  SEL R22, R22, R43, P6 ;  /* 0x0000002b16167207 */ /* 0x000fe20003000000 */
[----:B------:R-:W1:Y:S01]  /*4540*/  SHFL.IDX PT, R30, R30, R11, 0x1c1f ;  /* 0x001c1f0b1e1e7589 */ /* 0x000e6200000e0000 */
[----:B------:R-:W-:-:S02]  /*4550*/  SEL R32, R32, R55, P6 ;  /* 0x0000003720207207 */ /* 0x000fc40003000000 */
[----:B------:R-:W-:Y:S01]  /*4560*/  SEL R6, R6, R39, P6 ;  /* 0x0000002706067207 */ /* 0x000fe20003000000 */
[----:B------:R3:W-:Y:S01]  /*4570*/  SHFL.IDX PT, R15, R5, R10, 0x1c1f ;  /* 0x001c1f0a050f7589 */ /* 0x0007e200000e0000 */
[----:B------:R-:W-:-:S03]  /*4580*/  SEL R0, R0, 0x5410, P6 ;  /* 0x0000541000007807 */ /* 0x000fc60003000000 */
[----:B------:R-:W-:Y:S04]  /*4590*/  SHFL.IDX PT, R39, R31, R10, 0x1c1f ;  /* 0x001c1f0a1f277589 */ /* 0x000fe800000e0000 */
[----:B------:R-:W4:Y:S01]  /*45a0*/  SHFL.IDX PT, R40, R32, R11, 0x1c1f ;  /* 0x001c1f0b20287589 */ /* 0x000f2200000e0000 */
[----:B---3--:R-:W-:-:S03]  /*45b0*/  IMAD.MOV.U32 R5, RZ, RZ, 0x3276 ;  /* 0x00003276ff057424 */ /* 0x008fc600078e00ff */
[----:B------:R-:W3:Y:S02]  /*45c0*/  SHFL.IDX PT, R20, R20, R11, 0x1c1f ;  /* 0x001c1f0b14147589 */ /* 0x000ee400000e0000 */
[----:B------:R-:W-:Y:S02]  /*45d0*/  SEL R5, R5, 0x7632, P6 ;  /* 0x0000763205057807 */ /* 0x000fe40003000000 */
[----:B------:R-:W-:Y:S01]  /*45e0*/  SHFL.IDX PT, R17, R17, R10, 0x1c1f ;  /* 0x001c1f0a11117589 */ /* 0x000fe200000e0000 */
[CCC-:B--2---:R-:W-:Y:S02]  /*45f0*/  PRMT R36, R37.reuse, R0.reuse, R38.reuse ;  /* 0x0000000025247216 */ /* 0x1c4fe40000000026 */
[-C--:B------:R-:W-:Y:S01]  /*4600*/  PRMT R37, R37, R5.reuse, R38 ;  /* 0x0000000525257216 */ /* 0x080fe20000000026 */
[----:B------:R-:W2:Y:S01]  /*4610*/  SHFL.IDX PT, R94, R94, R11, 0x1c1f ;  /* 0x001c1f0b5e5e7589 */ /* 0x000ea200000e0000 */
[CCC-:B-1----:R-:W-:Y:S02]  /*4620*/  PRMT R26, R27.reuse, R0.reuse, R30.reuse ;  /* 0x000000001b1a7216 */ /* 0x1c2fe4000000001e */
[----:B------:R-:W-:Y:S01]  /*4630*/  PRMT R27, R27, R5, R30 ;  /* 0x000000051b1b7216 */ /* 0x000fe2000000001e */
[----:B------:R-:W-:Y:S04]  /*4640*/  SHFL.IDX PT, R21, R21, R10, 0x1c1f ;  /* 0x001c1f0a15157589 */ /* 0x000fe800000e0000 */
[----:B------:R-:W1:Y:S04]  /*4650*/  SHFL.IDX PT, R18, R18, R11, 0x1c1f ;  /* 0x001c1f0b12127589 */ /* 0x000e6800000e0000 */
[----:B------:R-:W-:Y:S01]  /*4660*/  SHFL.IDX PT, R19, R19, R10, 0x1c1f ;  /* 0x001c1f0a13137589 */ /* 0x000fe200000e0000 */
[----:B----4-:R-:W-:-:S02]  /*4670*/  PRMT R38, R39, R0, R40 ;  /* 0x0000000027267216 */ /* 0x010fc40000000028 */
[-C--:B------:R-:W-:Y:S01]  /*4680*/  PRMT R39, R39, R5.reuse, R40 ;  /* 0x0000000527277216 */ /* 0x080fe20000000028 */
[----:B------:R4:W5:Y:S01]  /*4690*/  SHFL.IDX PT, R16, R6, R11, 0x1c1f ;  /* 0x001c1f0b06107589 */ /* 0x00096200000e0000 */
[CCC-:B---3--:R-:W-:Y:S02]  /*46a0*/  PRMT R24, R15.reuse, R0.reuse, R20.reuse ;  /* 0x000000000f187216 */ /* 0x1c8fe40000000014 */
[-C--:B------:R-:W-:Y:S01]  /*46b0*/  PRMT R25, R15, R5.reuse, R20 ;  /* 0x000000050f197216 */ /* 0x080fe20000000014 */
[----:B------:R-:W-:Y:S04]  /*46c0*/  SHFL.IDX PT, R23, R23, R10, 0x1c1f ;  /* 0x001c1f0a17177589 */ /* 0x000fe800000e0000 */
[----:B------:R-:W3:Y:S01]  /*46d0*/  SHFL.IDX PT, R22, R22, R11, 0x1c1f ;  /* 0x001c1f0b16167589 */ /* 0x000ee200000e0000 */
[C-C-:B--2---:R-:W-:Y:S01]  /*46e0*/  PRMT R28, R17.reuse, R0, R94.reuse ;  /* 0x00000000111c7216 */ /* 0x144fe2000000005e */
[----:B----4-:R-:W-:Y:S01]  /*46f0*/  FADD R6, R46, R51 ;  /* 0x000000332e067221 */ /* 0x010fe20000000000 */
[----:B------:R-:W-:-:S02]  /*4700*/  PRMT R29, R17, R5, R94 ;  /* 0x00000005111d7216 */ /* 0x000fc4000000005e */
[CCC-:B-1----:R-:W-:Y:S02]  /*4710*/  PRMT R30, R21.reuse, R0.reuse, R18.reuse ;  /* 0x00000000151e7216 */ /* 0x1c2fe40000000012 */
[-C--:B------:R-:W-:Y:S02]  /*4720*/  PRMT R31, R21, R5.reuse, R18 ;  /* 0x00000005151f7216 */ /* 0x080fe40000000012 */
[CCC-:B-----5:R-:W-:Y:S02]  /*4730*/  PRMT R32, R19.reuse, R0.reuse, R16.reuse ;  /* 0x0000000013207216 */ /* 0x1e0fe40000000010 */
[-C--:B------:R-:W-:Y:S02]  /*4740*/  PRMT R33, R19, R5.reuse, R16 ;  /* 0x0000000513217216 */ /* 0x080fe40000000010 */
[C-C-:B---3--:R-:W-:Y:S02]  /*4750*/  PRMT R34, R23.reuse, R0, R22.reuse ;  /* 0x0000000017227216 */ /* 0x148fe40000000016 */
[----:B------:R-:W-:Y:S01]  /*4760*/  PRMT R35, R23, R5, R22 ;  /* 0x0000000517237216 */ /* 0x000fe20000000016 */
[----:B------:R-:W-:Y:S06]  /*4770*/  @!P0 BRA `(.L_x_19) ;  /* 0x0000000000048947 */ /* 0x000fec0003800000 */
[----:B------:R-:W-:Y:S01]  /*4780*/  BPT.TRAP 0x1 ;  /* 0x000000040000795c */ /* 0x000fe20000300000 */
.L_x_19:
[----:B------:R-:W1:Y:S02]  /*4790*/  SYNCS.PHASECHK.TRANS64.TRYWAIT P1, [UR36+0x18008], R13 ;  /* 0x0180080dff0075a7 */ /* 0x000e640008020164 */
[----:B-1----:R-:W-:Y:S05]  /*47a0*/  @!P1 BRA `(.L_x_20) ;  /* 0x000000a400c09947 */ /* 0x002fea0003800000 */
.L_x_105:
[----:B------:R-:W-:Y:S01]  /*47b0*/  UIADD3 UR10, UR20, 0x400, URZ ;  /* 0x00000400140a7890 */ /* 0x000fe2000fffe03f */
[----:B------:R-:W-:Y:S01]  /*47c0*/  WARPGROUP.ARRIVE ;  /* 0x00000000000079c5 */ /* 0x000fe20000000000 */
[----:B------:R-:W-:-:S07]  /*47d0*/  UMOV UR11, 0x40000040 ;  /* 0x40000040000b7882 */ /* 0x000fce0000000000 */
[----:B------:R-:W-:Y:S01]  /*47e0*/  QGMMA.64x128x32.F32.E4M3.E4M3 R88, R24, gdesc[UR8], RZ, !UPT, gsb0 ;  /* 0x01e0000818587df3 */ /* 0x000fe2000c0008ff */
[----:B------:R-:W-:Y:S01]  /*47f0*/  UIADD3 UR10, UR20, 0x402, URZ ;  /* 0x00000402140a7890 */ /* 0x000fe2000fffe03f */
[----:B------:R-:W-:Y:S01]  /*4800*/  UMOV UR11, 0x40000040 ;  /* 0x40000040000b7882 */ /* 0x000fe20000000000 */
[----:B------:R-:W-:Y:S02]  /*4810*/  WARPGROUP.DEPBAR.LE gsb0, 0x0 ;  /* 0x00008000000079c5 */ /* 0x000fe40000010000 */
[----:B------:R-:W-:-:S07]  /*4820*/  WARPGROUP.ARRIVE ;  /* 0x00000000000079c5 */ /* 0x000fce0000000000 */
[----:B------:R-:W-:Y:S01]  /*4830*/  QGMMA.64x128x32.F32.E4M3.E4M3 R88, R28, gdesc[UR8], R88, gsb0 ;  /* 0x01e000081c587df3 */ /* 0x000fe20008000858 */
        /* <DEDUP_REMOVED lines=9> */
[----:B------:R-:W-:Y:S03]  /*48d0*/  QGMMA.64x128x32.F32.E4M3.E4M3 R88, R36, gdesc[UR8], R88, gsb0 ;  /* 0x01e0000824587df3 */ /* 0x000fe60008000858 */
[----:B------:R-:W-:Y:S02]  /*48e0*/  WARPGROUP.DEPBAR.LE gsb0, 0x0 ;  /* 0x00008000000079c5 */ /* 0x000fe40000010000 */
[----:B------:R-:W-:Y:S05]  /*48f0*/  @!P0 BRA `(.L_x_21) ;  /* 0x0000000000048947 */ /* 0x000fea0003800000 */
[----:B------:R-:W-:Y:S01]  /*4900*/  BPT.TRAP 0x1 ;  /* 0x000000040000795c */ /* 0x000fe20000300000 */
.L_x_21:
[----:B------:R-:W-:Y:S01]  /*4910*/  UISETP.GT.U32.AND UP0, UPT, UR6, 0x1, UPT ;  /* 0x000000010600788c */ /* 0x000fe2000bf04070 */
[----:B-1----:R-:W-:Y:S01]  /*4920*/  IMAD.MOV.U32 R13, RZ, RZ, RZ ;  /* 0x000000ffff0d7224 */ /* 0x002fe200078e00ff */
[----:B------:R-:W-:-:S04]  /*4930*/  UIADD3 UR7, UR36, 0x18028, URZ ;  /* 0x0001802824077890 */ /* 0x000fc8000fffe03f */
[----:B------:R-:W-:Y:S01]  /*4940*/  PLOP3.LUT P1, PT, PT, PT, UP0, 0x80, 0x0 ;  /* 0x000000000000781c */ /* 0x000fe20003f2f008 */
[----:B------:R-:W-:-:S09]  /*4950*/  UPRMT UR7, URZ, 0x654, UR7 ;  /* 0x000006543f077896 */ /* 0x000fd20008000007 */
[----:B------:R-:W-:Y:S03]  /*4960*/  SYNCS.ARRIVE.TRANS64.RED.A1T0 RZ, [UR7], RZ ;  /* 0x000000ffffff79a7 */ /* 0x000fe60008100407 */
[----:B------:R-:W-:Y:S05]  /*4970*/  @P1 BRA `(.L_x_22) ;  /* 0x0000000000041947 */ /* 0x000fea0003800000 */
[----:B------:R-:W-:Y:S01]  /*4980*/  BPT.TRAP 0x1 ;  /* 0x000000040000795c */ /* 0x000fe20000300000 */
.L_x_22:
[----:B------:R-:W-:Y:S01]  /*4990*/  ISETP.GE.AND P2, PT, R12, 0x3, PT ;  /* 0x000000030c00780c */ /* 0x000fe20003f46270 */
[----:B------:R-:W-:Y:S01]  /*49a0*/  UMOV UR21, 0x1 ;  /* 0x0000000100157882 */ /* 0x000fe20000000000 */
[----:B------:R-:W-:Y:S01]  /*49b0*/  UMOV UR23, 0x2 ;  /* 0x0000000200177882 */ /* 0x000fe20000000000 */
[----:B------:R-:W-:Y:S02]  /*49c0*/  VIADD R8, R8, 0x80 ;  /* 0x0000008008087836 */ /* 0x000fe40000000000 */
[----:B------:R-:W-:-:S08]  /*49d0*/  VIADD R12, R12, 0xffffffff ;  /* 0xffffffff0c0c7836 */ /* 0x000fd00000000000 */
[----:B------:R-:W-:Y:S05]  /*49e0*/  @!P2 BRA `(.L_x_23) ;  /* 0x0000003400d4a947 */ /* 0x000fea0003800000 */
[----:B------:R-:W-:Y:S01]  /*49f0*/  IMAD.MOV.U32 R17, RZ, RZ, R4 ;  /* 0x000000ffff117224 */ /* 0x000fe200078e0004 */
[----:B------:R-:W-:Y:S01]  /*4a00*/  UMOV UR23, 0x2 ;  /* 0x0000000200177882 */ /* 0x000fe20000000000 */
[----:B------:R-:W-:Y:S01]  /*4a10*/  IMAD.MOV.U32 R15, RZ, RZ, R9 ;  /* 0x000000ffff0f7224 */ /* 0x000fe200078e0009 */
[----:B------:R-:W-:Y:S01]  /*4a20*/  UMOV UR21, 0x1 ;  /* 0x0000000100157882 */ /* 0x000fe20000000000 */
[----:B------:R-:W-:Y:S01]  /*4a30*/  IMAD.MOV.U32 R13, RZ, RZ, RZ ;  /* 0x000000ffff0d7224 */ /* 0x000fe200078e00ff */
[----:B------:R-:W-:-:S06]  /*4a40*/  ULDC UR24, c[0x0][0x604] ;  /* 0x0001810000187ab9 */ /* 0x000fcc0000000800 */
.L_x_34:
[----:B------:R-:W-:-:S13]  /*4a50*/  PLOP3.LUT P3, PT, PT, PT, UP1, 0x80, 0x0 ;  /* 0x000000000000781c */ /* 0x000fda0003f6f018 */
[----:B-1----:R-:W-:Y:S05]  /*4a60*/  @!P3 BRA `(.L_x_24) ;  /* 0x000000000004b947 */ /* 0x002fea0003800000 */
[----:B------:R-:W-:Y:S01]  /*4a70*/  BPT.TRAP 0x1 ;  /* 0x000000040000795c */ /* 0x000fe20000300000 */
.L_x_24:
[----:B------:R-:W-:Y:S01]  /*4a80*/  ULEA UR6, UR23, UR36, 0x3 ;  /* 0x0000002417067291 */ /* 0x000fe2000f8e183f */
[----:B------:R-:W-:-:S08]  /*4a90*/  SHF.L.U32 R4, R13, 0x1f, RZ ;  /* 0x0000001f0d047819 */ /* 0x000fd000000006ff */
[----:B------:R-:W1:Y:S02]  /*4aa0*/  SYNCS.PHASECHK.TRANS64.TRYWAIT P2, [UR6+0x18000], R4 ;  /* 0x01800004ff0075a7 */ /* 0x000e640008040146 */
[----:B-1----:R-:W-:Y:S05]  /*4ab0*/  @!P2 BRA `(.L_x_25) ;  /* 0x000000a40014a947 */ /* 0x002fea0003800000 */
.L_x_106:
[----:B------:R-:W-:Y:S01]  /*4ac0*/  ULEA UR6, UR23, UR20, 0xa ;  /* 0x0000001417067291 */ /* 0x000fe2000f8e503f */
[----:B------:R-:W-:Y:S01]  /*4ad0*/  WARPGROUP.ARRIVE ;  /* 0x00000000000079c5 */ /* 0x000fe20000000000 */
[----:B------:R-:W-:Y:S01]  /*4ae0*/  UMOV UR7, 0x40000040 ;  /* 0x4000004000077882 */ /* 0x000fe20000000000 */
[----:B------:R-:W-:Y:S01]  /*4af0*/  UMOV UR11, 0x40000040 ;  /* 0x40000040000b7882 */ /* 0x000fe20000000000 */
[----:B------:R-:W-:Y:S02]  /*4b00*/  UIADD3 UR10, UR6, 0x2, URZ ;  /* 0x00000002060a7890 */ /* 0x000fe4000fffe03f */
[----:B------:R-:W-:Y:S01]  /*4b10*/  UIADD3 UR14, UR6, 0x4, URZ ;  /* 0x00000004060e7890 */ /* 0x000fe2000fffe03f */
[----:B------:R-:W-:Y:S02]  /*4b20*/  UMOV UR15, 0x40000040 ;  /* 0x40000040000f7882 */ /* 0x000fe40000000000 */
[----:B------:R-:W-:Y:S01]  /*4b30*/  QGMMA.64x128x32.F32.E4M3.E4M3 R24, gdesc[UR4], RZ, !UPT, gsb0 ;  /* 0x01e00000041879f3 */ /* 0x000fe2000c0008ff */
[----:B------:R-:W-:Y:S01]  /*4b40*/  UIADD3 UR18, UR6, 0x6, URZ ;  /* 0x0000000606127890 */ /* 0x000fe2000fffe03f */
[----:B------:R-:W-:Y:S01]  /*4b50*/  UMOV UR19, 0x40000040 ;  /* 0x4000004000137882 */ /* 0x000fe20000000000 */
[----:B------:R-:W-:-:S04]  /*4b60*/  UIADD3 UR23, UR23, 0x1, URZ ;  /* 0x0000000117177890 */ /* 0x000fc8000fffe03f */
[----:B------:R-:W-:-:S04]  /*4b70*/  UISETP.NE.AND UP0, UPT, UR23, 0x5, UPT ;  /* 0x000000051700788c */ /* 0x000fc8000bf05270 */
[----:B------:R-:W-:Y:S02]  /*4b80*/  USEL UR6, URZ, 0x1, UP0 ;  /* 0x000000013f067887 */ /* 0x000fe40008000000 */
[----:B------:R-:W-:-:S04]  /*4b90*/  USEL UR23, UR23, URZ, UP0 ;  /* 0x0000003f17177287 */ /* 0x000fc80008000000 */
[----:B------:R-:W-:Y:S01]  /*4ba0*/  LOP3.LUT R13, R13, UR6, RZ, 0x3c, !PT ;  /* 0x000000060d0d7c12 */ /* 0x000fe2000f8e3cff */
[----:B------:R-:W-:Y:S02]  /*4bb0*/  WARPGROUP.DEPBAR.LE gsb0, 0x0 ;  /* 0x00008000000079c5 */ /* 0x000fe40000010000 */
[----:B------:R-:W-:-:S06]  /*4bc0*/  WARPGROUP.ARRIVE ;  /* 0x00000000000079c5 */ /* 0x000fcc0000000000 */
[----:B------:R-:W-:Y:S03]  /*4bd0*/  QGMMA.64x128x32.F32.E4M3.E4M3 R24, gdesc[UR8], R24, gsb0 ;  /* 0x01e00000081879f3 */ /* 0x000fe60008000818 */
[----:B------:R-:W-:Y:S02]  /*4be0*/  WARPGROUP.DEPBAR.LE gsb0, 0x0 ;  /* 0x00008000000079c5 */ /* 0x000fe40000010000 */
[----:B------:R-:W-:-:S07]  /*4bf0*/  WARPGROUP.ARRIVE ;  /* 0x00000000000079c5 */ /* 0x000fce0000000000 */
[----:B------:R-:W-:Y:S03]  /*4c00*/  QGMMA.64x128x32.F32.E4M3.E4M3 R24, gdesc[UR12], R24, gsb0 ;  /* 0x01e000000c1879f3 */ /* 0x000fe60008000818 */
[----:B------:R-:W-:Y:S02]  /*4c10*/  WARPGROUP.DEPBAR.LE gsb0, 0x0 ;  /* 0x00008000000079c5 */ /* 0x000fe40000010000 */
[----:B------:R-:W-:-:S07]  /*4c20*/  WARPGROUP.ARRIVE ;  /* 0x00000000000079c5 */ /* 0x000fce0000000000 */
[----:B------:R-:W-:Y:S03]  /*4c30*/  QGMMA.64x128x32.F32.E4M3.E4M3 R24, gdesc[UR16], R24, gsb0 ;  /* 0x01e00000101879f3 */ /* 0x000fe60008000818 */
[----:B------:R-:W-:Y:S02]  /*4c40*/  WARPGROUP.DEPBAR.LE gsb0, 0x0 ;  /* 0x00008000000079c5 */ /* 0x000fe40000010000 */
[----:B------:R-:W-:Y:S05]  /*4c50*/  @!P3 BRA `(.L_x_26) ;  /* 0x000000000004b947 */ /* 0x000fea0003800000 */
[----:B------:R-:W-:Y:S01]  /*4c60*/  BPT.TRAP 0x1 ;  /* 0x000000040000795c */ /* 0x000fe20000300000 */
.L_x_26:
[----:B-1----:R-:W-:Y:S01]  /*4c70*/  FMNMX R4, R24, R17, !PT ;  /* 0x0000001118047209 */ /* 0x002fe20007800000 */
[----:B------:R-:W-:-:S03]  /*4c80*/  ULEA UR6, UR23, UR36, 0x3 ;  /* 0x0000002417067291 */ /* 0x000fc6000f8e183f */
[----:B------:R-:W-:-:S04]  /*4c90*/  FMNMX R9, R25, R4, !PT ;  /* 0x0000000419097209 */ /* 0x000fc80007800000 */
        /* <DEDUP_REMOVED lines=29> */
[----:B------:R-:W-:-:S05]  /*4e70*/  FMNMX R9, R85, R4, !PT ;  /* 0x0000000455097209 */ /* 0x000fca0007800000 */
[----:B------:R-:W1:Y:S02]  /*4e80*/  SHFL.BFLY PT, R4, R9, 0x1, 0x1f ;  /* 0x0c201f0009047f89 */ /* 0x000e6400000e0000 */
[----:B-1----:R-:W-:-:S05]  /*4e90*/  FMNMX R10, R9, R4, !PT ;  /* 0x00000004090a7209 */ /* 0x002fca0007800000 */
[----:B------:R-:W1:Y:S02]  /*4ea0*/  SHFL.BFLY PT, R11, R10, 0x2, 0x1f ;  /* 0x0c401f000a0b7f89 */ /* 0x000e6400000e0000 */
[----:B-1----:R-:W-:-:S04]  /*4eb0*/  FMNMX R4, R10, R11, !PT ;  /* 0x0000000b0a047209 */ /* 0x002fc80007800000 */
[----:B------:R-:W-:-:S04]  /*4ec0*/  FSETP.NEU.AND P2, PT, R4, -INF , PT ;  /* 0xff8000000400780b */ /* 0x000fc80003f4d000 */
[----:B------:R-:W-:-:S05]  /*4ed0*/  FSEL R152, R4, RZ, P2 ;  /* 0x000000ff04987208 */ /* 0x000fca0001000000 */
[C---:B------:R-:W-:Y:S01]  /*4ee0*/  FMUL R153, R152.reuse, UR24 ;  /* 0x0000001898997c20 */ /* 0x040fe20008400000 */
[----:B------:R-:W-:-:S03]  /*4ef0*/  FADD R152, -R152, R17 ;  /* 0x0000001198987221 */ /* 0x000fc60000000100 */
[--C-:B------:R-:W-:Y:S01]  /*4f00*/  FFMA R25, R25, UR24, -R153.reuse ;  /* 0x0000001819197c23 */ /* 0x100fe20008000899 */
[----:B------:R-:W-:-:S01]  /*4f10*/  FFMA R24, R24, UR24, -R153 ;  /* 0x0000001818187c23 */ /* 0x000fc20008000899 */
[--C-:B------:R-:W-:Y:S01]  /*4f20*/  FFMA R29, R29, UR24, -R153.reuse ;  /* 0x000000181d1d7c23 */ /* 0x100fe20008000899 */
[----:B------:R-:W-:-:S01]  /*4f30*/  FFMA R28, R28, UR24, -R153 ;  /* 0x000000181c1c7c23 */ /* 0x000fc20008000899 */
[--C-:B------:R-:W-:Y:S01]  /*4f40*/  FFMA R20, R33, UR24, -R153.reuse ;  /* 0x0000001821147c23 */ /* 0x100fe20008000899 */
[----:B------:R-:W-:Y:S01]  /*4f50*/  FSETP.GEU.AND P5, PT, R25, -126, PT ;  /* 0xc2fc00001900780b */ /* 0x000fe20003fae000 */
[--C-:B------:R-:W-:Y:S01]  /*4f60*/  FFMA R19, R32, UR24, -R153.reuse ;  /* 0x0000001820137c23 */ /* 0x100fe20008000899 */
[----:B------:R-:W-:Y:S01]  /*4f70*/  FSETP.GEU.AND P4, PT, R24, -126, PT ;  /* 0xc2fc00001800780b */ /* 0x000fe20003f8e000 */
[--C-:B------:R-:W-:Y:S01]  /*4f80*/  FFMA R22, R37, UR24, -R153.reuse ;  /* 0x0000001825167c23 */ /* 0x100fe20008000899 */
[----:B------:R-:W-:Y:S01]  /*4f90*/  FSETP.GEU.AND P3, PT, R29, -126, PT ;  /* 0xc2fc00001d00780b */ /* 0x000fe20003f6e000 */
[--C-:B------:R-:W-:Y:S01]  /*4fa0*/  FFMA R21, R36, UR24, -R153.reuse ;  /* 0x0000001824157c23 */ /* 0x100fe20008000899 */
[----:B------:R-:W-:Y:S01]  /*4fb0*/  FSETP.GEU.AND P2, PT, R28, -126, PT ;  /* 0xc2fc00001c00780b */ /* 0x000fe20003f4e000 */
[--C-:B------:R-:W-:Y:S01]  /*4fc0*/  FFMA R23, R40, UR24, -R153.reuse ;  /* 0x0000001828177c23 */ /* 0x100fe20008000899 */
[----:B------:R-:W-:-:S01]  /*4fd0*/  FFMA R33, R52, UR24, -R153 ;  /* 0x0000001834217c23 */ /* 0x000fc20008000899 */
[--C-:B------:R-:W-:Y:S01]  /*4fe0*/  FFMA R37, R56, UR24, -R153.reuse ;  /* 0x0000001838257c23 */ /* 0x100fe20008000899 */
[----:B------:R-:W-:-:S01]  /*4ff0*/  FFMA R68, R68, UR24, -R153 ;  /* 0x0000001844447c23 */ /* 0x000fc20008000899 */
[--C-:B------:R-:W-:Y:S01]  /*5000*/  FFMA R72, R72, UR24, -R153.reuse ;  /* 0x0000001848487c23 */ /* 0x100fe20008000899 */
[----:B------:R-:W-:-:S01]  /*5010*/  FFMA R76, R76, UR24, -R153 ;  /* 0x000000184c4c7c23 */ /* 0x000fc20008000899 */
[----:B------:R-:W-:Y:S01]  /*5020*/  @!P5 FMUL R25, R25, 0.5 ;  /* 0x3f0000001919d820 */ /* 0x000fe20000400000 */
[----:B------:R-:W-:-:S01]  /*5030*/  FFMA R81, R81, UR24, -R153 ;  /* 0x0000001851517c23 */ /* 0x000fc20008000899 */
[----:B------:R-:W-:Y:S01]  /*5040*/  @!P4 FMUL R24, R24, 0.5 ;  /* 0x3f0000001818c820 */ /* 0x000fe20000400000 */
[----:B------:R-:W-:-:S01]  /*5050*/  FFMA R85, R85, UR24, -R153 ;  /* 0x0000001855557c23 */ /* 0x000fc20008000899 */
[----:B------:R1:W2:Y:S01]  /*5060*/  MUFU.EX2 R16, R25 ;  /* 0x0000001900107308 */ /* 0x0002a20000000800 */
[----:B------:R-:W-:Y:S01]  /*5070*/  @!P3 FMUL R29, R29, 0.5 ;  /* 0x3f0000001d1db820 */ /* 0x000fe20000400000 */
[----:B------:R-:W-:Y:S01]  /*5080*/  @!P2 FMUL R28, R28, 0.5 ;  /* 0x3f0000001c1ca820 */ /* 0x000fe20000400000 */
[----:B------:R-:W-:-:S01]  /*5090*/  FFMA R84, R84, UR24, -R153 ;  /* 0x0000001854547c23 */ /* 0x000fc20008000899 */
[----:B------:R-:W-:-:S04]  /*50a0*/  FMUL R152, R152, UR24 ;  /* 0x0000001898987c20 */ /* 0x000fc80008400000 */
[----:B------:R3:W4:Y:S01]  /*50b0*/  MUFU.EX2 R10, R24 ;  /* 0x00000018000a7308 */ /* 0x0007220000000800 */
[----:B-1----:R-:W-:-:S07]  /*50c0*/  FFMA R25, R44, UR24, -R153 ;  /* 0x000000182c197c23 */ /* 0x002fce0008000899 */
[----:B------:R1:W5:Y:S01]  /*50d0*/  MUFU.EX2 R18, R29 ;  /* 0x0000001d00127308 */ /* 0x0003620000000800 */
[----:B--2---:R-:W-:Y:S01]  /*50e0*/  @!P5 FMUL R16, R16, R16 ;  /* 0x000000101010d220 */ /* 0x004fe20000400000 */
[----:B------:R-:W-:Y:S02]  /*50f0*/  FSETP.GEU.AND P5, PT, R20, -126, PT ;  /* 0xc2fc00001400780b */ /* 0x000fe40003fae000 */
[----:B---3--:R-:W-:-:S04]  /*5100*/  FMNMX R24, R26, R15, !PT ;  /* 0x0000000f1a187209 */ /* 0x008fc80007800000 */
[----:B------:R2:W3:Y:S01]  /*5110*/  MUFU.EX2 R11, R28 ;  /* 0x0000001c000b7308 */ /* 0x0004e20000000800 */
[----:B----4-:R-:W-:Y:S01]  /*5120*/  @!P4 FMUL R10, R10, R10 ;  /* 0x0000000a0a0ac220 */ /* 0x010fe20000400000 */
[----:B------:R-:W-:Y:S01]  /*5130*/  FSETP.GEU.AND P4, PT, R19, -126, PT ;  /* 0xc2fc00001300780b */ /* 0x000fe20003f8e000 */
[----:B-1----:R-:W-:-:S01]  /*5140*/  FFMA R29, R48, UR24, -R153 ;  /* 0x00000018301d7c23 */ /* 0x002fc20008000899 */
[----:B------:R-:W-:Y:S01]  /*5150*/  FMNMX R9, R27, R24, !PT ;  /* 0x000000181b097209 */ /* 0x000fe20007800000 */
[----:B------:R-:W-:-:S01]  /*5160*/  FFMA R24, R41, UR24, -R153 ;  /* 0x0000001829187c23 */ /* 0x000fc20008000899 */
[--C-:B------:R-:W-:Y:S01]  /*5170*/  FFMA R41, R57, UR24, -R153.reuse ;  /* 0x0000001839297c23 */ /* 0x100fe20008000899 */
[----:B------:R-:W-:Y:S01]  /*5180*/  @!P5 FMUL R20, R20, 0.5 ;  /* 0x3f0000001414d820 */ /* 0x000fe20000400000 */
[----:B------:R-:W-:Y:S01]  /*5190*/  FFMA R57, R73, UR24, -R153 ;  /* 0x0000001849397c23 */ /* 0x000fe20008000899 */
[----:B-----5:R-:W-:Y:S01]  /*51a0*/  @!P3 FMUL R18, R18, R18 ;  /* 0x000000121212b220 */ /* 0x020fe20000400000 */
[----:B------:R-:W-:-:S02]  /*51b0*/  FSETP.GEU.AND P3, PT, R22, -126, PT ;  /* 0xc2fc00001600780b */ /* 0x000fc40003f6e000 */
[----:B--2---:R-:W-:Y:S01]  /*51c0*/  FMNMX R28, R30, R9, !PT ;  /* 0x000000091e1c7209 */ /* 0x004fe20007800000 */
[----:B------:R-:W1:Y:S02]  /*51d0*/  MUFU.EX2 R20, R20 ;  /* 0x0000001400147308 */ /* 0x000e640000000800 */
[----:B------:R-:W-:Y:S01]  /*51e0*/  @!P4 FMUL R19, R19, 0.5 ;  /* 0x3f0000001313c820 */ /* 0x000fe20000400000 */
[----:B------:R-:W-:Y:S01]  /*51f0*/  FMNMX R9, R31, R28, !PT ;  /* 0x0000001c1f097209 */ /* 0x000fe20007800000 */
[----:B---3--:R-:W-:Y:S01]  /*5200*/  @!P2 FMUL R11, R11, R11 ;  /* 0x0000000b0b0ba220 */ /* 0x008fe20000400000 */
[----:B------:R-:W-:Y:S02]  /*5210*/  FSETP.GEU.AND P2, PT, R21, -126, PT ;  /* 0xc2fc00001500780b */ /* 0x000fe40003f4e000 */
[----:B------:R-:W-:Y:S01]  /*5220*/  FMNMX R28, R34, R9, !PT ;  /* 0x00000009221c7209 */ /* 0x000fe20007800000 */
[----:B------:R-:W2:Y:S02]  /*5230*/  MUFU.EX2 R19, R19 ;  /* 0x0000001300137308 */ /* 0x000ea40000000800 */
[----:B------:R-:W-:Y:S01]  /*5240*/  @!P3 FMUL R22, R22, 0.5 ;  /* 0x3f0000001616b820 */ /* 0x000fe20000400000 */
[----:B------:R-:W-:Y:S01]  /*5250*/  FMNMX R9, R35, R28, !PT ;  /* 0x0000001c23097209 */ /* 0x000fe20007800000 */
[----:B------:R-:W-:-:S01]  /*5260*/  FFMA R28, R45, UR24, -R153 ;  /* 0x000000182d1c7c23 */ /* 0x000fc20008000899 */
[--C-:B------:R-:W-:Y:S01]  /*5270*/  FFMA R45, R61, UR24, -R153.reuse ;  /* 0x000000183d2d7c23 */ /* 0x100fe20008000899 */
[----:B------:R-:W-:-:S01]  /*5280*/  FFMA R61, R77, UR24, -R153 ;  /* 0x000000184d3d7c23 */ /* 0x000fc20008000899 */
[----:B------:R-:W-:Y:S01]  /*5290*/  FMNMX R32, R38, R9, !PT ;  /* 0x0000000926207209 */ /* 0x000fe20007800000 */
[----:B------:R-:W3:Y:S01]  /*52a0*/  MUFU.EX2 R22, R22 ;  /* 0x0000001600167308 */ /* 0x000ee20000000800 */
[----:B-1----:R-:W-:Y:S01]  /*52b0*/  @!P5 FMUL R20, R20, R20 ;  /* 0x000000141414d220 */ /* 0x002fe20000400000 */
[----:B------:R-:W-:Y:S01]  /*52c0*/  @!P2 FMUL R21, R21, 0.5 ;  /* 0x3f0000001515a820 */ /* 0x000fe20000400000 */
[----:B------:R-:W-:-:S02]  /*52d0*/  FSETP.GEU.AND P5, PT, R24, -126, PT ;  /* 0xc2fc00001800780b */ /* 0x000fc40003fae000 */
[----:B------:R-:W-:-:S03]  /*52e0*/  FMNMX R9, R39, R32, !PT ;  /* 0x0000002027097209 */ /* 0x000fc60007800000 */
[----:B------:R-:W1:Y:S01]  /*52f0*/  MUFU.EX2 R21, R21 ;  /* 0x0000001500157308 */ /* 0x000e620000000800 */
[----:B--2---:R-:W-:Y:S01]  /*5300*/  @!P4 FMUL R19, R19, R19 ;  /* 0x000000131313c220 */ /* 0x004fe20000400000 */
[----:B------:R-:W-:Y:S02]  /*5310*/  FSETP.GEU.AND P4, PT, R23, -126, PT ;  /* 0xc2fc00001700780b */ /* 0x000fe40003f8e000 */
[----:B------:R-:W-:-:S04]  /*5320*/  FMNMX R32, R42, R9, !PT ;  /* 0x000000092a207209 */ /* 0x000fc80007800000 */
[----:B------:R-:W-:Y:S01]  /*5330*/  @!P5 FMUL R24, R24, 0.5 ;  /* 0x3f0000001818d820 */ /* 0x000fe20000400000 */
[----:B---3--:R-:W-:Y:S01]  /*5340*/  @!P3 FMUL R22, R22, R22 ;  /* 0x000000161616b220 */ /* 0x008fe20000400000 */
[----:B------:R-:W-:Y:S02]  /*5350*/  FSETP.GEU.AND P3, PT, R28, -126, PT ;  /* 0xc2fc00001c00780b */ /* 0x000fe40003f6e000 */
[----:B------:R-:W-:Y:S01]  /*5360*/  FMNMX R9, R43, R32, !PT ;  /* 0x000000202b097209 */ /* 0x000fe20007800000 */
[--C-:B------:R-:W-:Y:S01]  /*5370*/  FFMA R32, R49, UR24, -R153.reuse ;  /* 0x0000001831207c23 */ /* 0x100fe20008000899 */
[----:B------:R-:W2:Y:S01]  /*5380*/  MUFU.EX2 R24, R24 ;  /* 0x0000001800187308 */ /* 0x000ea20000000800 */
[----:B------:R-:W-:Y:S01]  /*5390*/  @!P4 FMUL R23, R23, 0.5 ;  /* 0x3f0000001717c820 */ /* 0x000fe20000400000 */
[----:B------:R-:W-:Y:S01]  /*53a0*/  FMNMX R36, R46, R9, !PT ;  /* 0x000000092e247209 */ /* 0x000fe20007800000 */
[----:B-1----:R-:W-:Y:S01]  /*53b0*/  @!P2 FMUL R21, R21, R21 ;  /* 0x000000151515a220 */ /* 0x002fe20000400000 */
[----:B------:R-:W-:Y:S01]  /*53c0*/  FSETP.GEU.AND P2, PT, R25, -126, PT ;  /* 0xc2fc00001900780b */ /* 0x000fe20003f4e000 */
[----:B------:R-:W-:-:S01]  /*53d0*/  FFMA R49, R65, UR24, -R153 ;  /* 0x0000001841317c23 */ /* 0x000fc20008000899 */
[----:B------:R-:W-:-:S02]  /*53e0*/  FMNMX R9, R47, R36, !PT ;  /* 0x000000242f097209 */ /* 0x000fc40007800000 */
[----:B------:R-:W1:Y:S01]  /*53f0*/  MUFU.EX2 R23, R23 ;  /* 0x0000001700177308 */ /* 0x000e620000000800 */
[----:B------:R-:W-:Y:S01]  /*5400*/  @!P3 FMUL R28, R28, 0.5 ;  /* 0x3f0000001c1cb820 */ /* 0x000fe20000400000 */
[----:B------:R-:W-:-:S04]  /*5410*/  FMNMX R36, R50, R9, !PT ;  /* 0x0000000932247209 */ /* 0x000fc80007800000 */
[----:B------:R-:W-:Y:S01]  /*5420*/  FMNMX R9, R51, R36, !PT ;  /* 0x0000002433097209 */ /* 0x000fe20007800000 */
[----:B------:R-:W-:-:S01]  /*5430*/  FFMA R36, R53, UR24, -R153 ;  /* 0x0000001835247c23 */ /* 0x000fc20008000899 */
[----:B------:R-:W3:Y:S01]  /*5440*/  MUFU.EX2 R28, R28 ;  /* 0x0000001c001c7308 */ /* 0x000ee20000000800 */
[----:B------:R-:W-:Y:S01]  /*5450*/  @!P2 FMUL R25, R25, 0.5 ;  /* 0x3f0000001919a820 */ /* 0x000fe20000400000 */
[----:B--2---:R-:W-:Y:S01]  /*5460*/  @!P5 FMUL R24, R24, R24 ;  /* 0x000000181818d220 */ /* 0x004fe20000400000 */
[----:B------:R-:W-:Y:S01]  /*5470*/  FSETP.GEU.AND P5, PT, R32, -126, PT ;  /* 0xc2fc00002000780b */ /* 0x000fe20003fae000 */
[----:B------:R-:W-:Y:S01]  /*5480*/  FFMA R53, R69, UR24, -R153 ;  /* 0x0000001845357c23 */ /* 0x000fe20008000899 */
[----:B------:R-:W-:-:S03]  /*5490*/  FMNMX R40, R54, R9, !PT ;  /* 0x0000000936287209 */ /* 0x000fc60007800000 */
[----:B------:R-:W2:Y:S01]  /*54a0*/  MUFU.EX2 R25, R25 ;  /* 0x0000001900197308 */ /* 0x000ea20000000800 */
[----:B-1----:R-:W-:Y:S01]  /*54b0*/  @!P4 FMUL R23, R23, R23 ;  /* 0x000000171717c220 */ /* 0x002fe20000400000 */
[----:B------:R-:W-:Y:S02]  /*54c0*/  FSETP.GEU.AND P4, PT, R29, -126, PT ;  /* 0xc2fc00001d00780b */ /* 0x000fe40003f8e000 */
[----:B------:R-:W-:-:S04]  /*54d0*/  FMNMX R9, R55, R40, !PT ;  /* 0x0000002837097209 */ /* 0x000fc80007800000 */
[----:B------:R-:W-:Y:S01]  /*54e0*/  @!P5 FMUL R32, R32, 0.5 ;  /* 0x3f0000002020d820 */ /* 0x000fe20000400000 */
[----:B---3--:R-:W-:Y:S01]  /*54f0*/  @!P3 FMUL R28, R28, R28 ;  /* 0x0000001c1c1cb220 */ /* 0x008fe20000400000 */
[----:B------:R-:W-:Y:S02]  /*5500*/  FSETP.GEU.AND P3, PT, R36, -126, PT ;  /* 0xc2fc00002400780b */ /* 0x000fe40003f6e000 */
[----:B------:R-:W-:Y:S02]  /*5510*/  FMNMX R40, R58, R9, !PT ;  /* 0x000000093a287209 */ /* 0x000fe40007800000 */
[----:B------:R-:W1:Y:S01]  /*5520*/  MUFU.EX2 R32, R32 ;  /* 0x0000002000207308 */ /* 0x000e620000000800 */
[----:B------:R-:W-:Y:S01]  /*5530*/  @!P4 FMUL R29, R29, 0.5 ;  /* 0x3f0000001d1dc820 */ /* 0x000fe20000400000 */
[----:B------:R-:W-:Y:S01]  /*5540*/  FMNMX R9, R59, R40, !PT ;  /* 0x000000283b097209 */ /* 0x000fe20007800000 */
[----:B--2---:R-:W-:Y:S01]  /*5550*/  @!P2 FMUL R25, R25, R25 ;  /* 0x000000191919a220 */ /* 0x004fe20000400000 */
[----:B------:R-:W-:-:S02]  /*5560*/  FSETP.GEU.AND P2, PT, R33, -126, PT ;  /* 0xc2fc00002100780b */ /* 0x000fc40003f4e000 */
[----:B------:R-:W-:Y:S02]  /*5570*/  FMNMX R40, R62, R9, !PT ;  /* 0x000000093e287209 */ /* 0x000fe40007800000 */
[----:B------:R-:W2:Y:S01]  /*5580*/  MUFU.EX2 R29, R29 ;  /* 0x0000001d001d7308 */ /* 0x000ea20000000800 */
[----:B------:R-:W-:Y:S01]  /*5590*/  @!P3 FMUL R36, R36, 0.5 ;  /* 0x3f0000002424b820 */ /* 0x000fe20000400000 */
[----:B------:R-:W-:Y:S01]  /*55a0*/  FMNMX R9, R63, R40, !PT ;  /* 0x000000283f097209 */ /* 0x000fe20007800000 */
[----:B------:R-:W-:-:S01]  /*55b0*/  FFMA R40, R60, UR24, -R153 ;  /* 0x000000183c287c23 */ /* 0x000fc20008000899 */
[----:B------:R-:W-:Y:S02]  /*55c0*/  FFMA R60, R80, UR24, -R153 ;  /* 0x00000018503c7c23 */ /* 0x000fe40008000899 */
[----:B------:R-:W-:Y:S02]  /*55d0*/  FMNMX R44, R66, R9, !PT ;  /* 0x00000009422c7209 */ /* 0x000fe40007800000 */
[----:B------:R-:W3:Y:S01]  /*55e0*/  MUFU.EX2 R36, R36 ;  /* 0x0000002400247308 */ /* 0x000ee20000000800 */
[----:B------:R-:W-:Y:S01]  /*55f0*/  @!P2 FMUL R33, R33, 0.5 ;  /* 0x3f0000002121a820 */ /* 0x000fe20000400000 */
[----:B-1----:R-:W-:Y:S01]  /*5600*/  @!P5 FMUL R32, R32, R32 ;  /* 0x000000202020d220 */ /* 0x002fe20000400000 */
        /* <DEDUP_REMOVED lines=9> */
[----:B------:R-:W-:Y:S02]  /*56a0*/  FMNMX R9, R71, R44, !PT ;  /* 0x0000002c47097209 */ /* 0x000fe40007800000 */
[----:B------:R-:W2:Y:S01]  /*56b0*/  MUFU.EX2 R41, R41 ;  /* 0x0000002900297308 */ /* 0x000ea20000000800 */
[----:B------:R-:W-:Y:S01]  /*56c0*/  @!P4 FMUL R37, R37, 0.5 ;  /* 0x3f0000002525c820 */ /* 0x000fe20000400000 */
[----:B------:R-:W-:Y:S01]  /*56d0*/  FMNMX R44, R74, R9, !PT ;  /* 0x000000094a2c7209 */ /* 0x000fe20007800000 */
[----:B-1----:R-:W-:Y:S01]  /*56e0*/  @!P2 FMUL R33, R33, R33 ;  /* 0x000000212121a220 */ /* 0x002fe20000400000 */
[----:B------:R-:W-:-:S02]  /*56f0*/  FSETP.GEU.AND P2, PT, R40, -126, PT ;  /* 0xc2fc00002800780b */ /* 0x000fc40003f4e000 */
[----:B------:R-:W-:Y:S01]  /*5700*/  FMNMX R9, R75, R44, !PT ;  /* 0x0000002c4b097209 */ /* 0x000fe20007800000 */
[----:B------:R-:W-:Y:S01]  /*5710*/  FFMA R44, R64, UR24, -R153 ;  /* 0x00000018402c7c23 */ /* 0x000fe20008000899 */
[----:B------:R-:W1:Y:S01]  /*5720*/  MUFU.EX2 R37, R37 ;  /* 0x0000002500257308 */ /* 0x000e620000000800 */
[----:B------:R-:W-:Y:S01]  /*5730*/  @!P3 FMUL R45, R45, 0.5 ;  /* 0x3f0000002d2db820 */ /* 0x000fe20000400000 */
[----:B------:R-:W-:-:S04]  /*5740*/  FMNMX R48, R78, R9, !PT ;  /* 0x000000094e307209 */ /* 0x000fc80007800000 */
[----:B------:R-:W-:Y:S02]  /*5750*/  FMNMX R9, R79, R48, !PT ;  /* 0x000000304f097209 */ /* 0x000fe40007800000 */
[----:B------:R-:W3:Y:S01]  /*5760*/  MUFU.EX2 R45, R45 ;  /* 0x0000002d002d7308 */ /* 0x000ee20000000800 */
[----:B------:R-:W-:Y:S01]  /*5770*/  @!P2 FMUL R40, R40, 0.5 ;  /* 0x3f0000002828a820 */ /* 0x000fe20000400000 */
[----:B--2---:R-:W-:Y:S01]  /*5780*/  @!P5 FMUL R41, R41, R41 ;  /* 0x000000292929d220 */ /* 0x004fe20000400000 */
[----:B------:R-:W-:Y:S02]  /*5790*/  FSETP.GEU.AND P5, PT, R49, -126, PT ;  /* 0xc2fc00003100780b */ /* 0x000fe40003fae000 */
[----:B------:R-:W-:-:S03]  /*57a0*/  FMNMX R48, R82, R9, !PT ;  /* 0x0000000952307209 */ /* 0x000fc60007800000 */
[----:B------:R-:W2:Y:S01]  /*57b0*/  MUFU.EX2 R40, R40 ;  /* 0x0000002800287308 */ /* 0x000ea20000000800 */
[----:B-1----:R-:W-:Y:S01]  /*57c0*/  @!P4 FMUL R37, R37, R37 ;  /* 0x000000252525c220 */ /* 0x002fe20000400000 */
[----:B------:R-:W-:Y:S02]  /*57d0*/  FSETP.GEU.AND P4, PT, R44, -126, PT ;  /* 0xc2fc00002c00780b */ /* 0x000fe40003f8e000 */
[----:B------:R-:W-:Y:S01]  /*57e0*/  FMNMX R9, R83, R48, !PT ;  /* 0x0000003053097209 */ /* 0x000fe20007800000 */
[----:B------:R-:W-:Y:S01]  /*57f0*/  FADD R17, R10, R37 ;  /* 0x000000250a117221 */ /* 0x000fe20000000000 */
[----:B------:R-:W-:Y:S02]  /*5800*/  F2FP.SATFINITE.E4M3.F32.PACK_AB_MERGE_C R37, RZ, R37, RZ ;  /* 0x00000025ff25723e */ /* 0x000fe400048070ff */
[----:B------:R-:W-:Y:S01]  /*5810*/  @!P5 FMUL R49, R49, 0.5 ;  /* 0x3f0000003131d820 */ /* 0x000fe20000400000 */
[----:B---3--:R-:W-:Y:S01]  /*5820*/  @!P3 FMUL R45, R45, R45 ;  /* 0x0000002d2d2db220 */ /* 0x008fe20000400000 */
[----:B------:R-:W-:-:S02]  /*5830*/  FSETP.GEU.AND P3, PT, R53, -126, PT ;  /* 0xc2fc00003500780b */ /* 0x000fc40003f6e000 */
[----:B------:R-:W-:Y:S02]  /*5840*/  FMNMX R48, R86, R9, !PT ;  /* 0x0000000956307209 */ /* 0x000fe40007800000 */
[----:B------:R-:W1:Y:S01]  /*5850*/  MUFU.EX2 R49, R49 ;  /* 0x0000003100317308 */ /* 0x000e620000000800 */
[----:B------:R-:W-:Y:S01]  /*5860*/  @!P4 FMUL R44, R44, 0.5 ;  /* 0x3f0000002c2cc820 */ /* 0x000fe20000400000 */
[----:B------:R-:W-:Y:S01]  /*5870*/  FMNMX R9, R87, R48, !PT ;  /* 0x0000003057097209 */ /* 0x000fe20007800000 */
[----:B--2---:R-:W-:Y:S01]  /*5880*/  @!P2 FMUL R40, R40, R40 ;  /* 0x000000282828a220 */ /* 0x004fe20000400000 */
[----:B------:R-:W-:Y:S02]  /*5890*/  FSETP.GEU.AND P2, PT, R68, -126, PT ;  /* 0xc2fc00004400780b */ /* 0x000fe40003f4e000 */
[----:B------:R-:W-:Y:S01]  /*58a0*/  LOP3.LUT R37, R37, 0xff, RZ, 0xc0, !PT ;  /* 0x000000ff25257812 */ /* 0x000fe200078ec0ff */
[----:B------:R-:W2:Y:S01]  /*58b0*/  SHFL.BFLY PT, R52, R9, 0x1, 0x1f ;  /* 0x0c201f0009347f89 */ /* 0x000ea200000e0000 */
[----:B------:R-:W3:Y:S01]  /*58c0*/  MUFU.EX2 R44, R44 ;  /* 0x0000002c002c7308 */ /* 0x000ee20000000800 */
[----:B------:R-:W-:-:S07]  /*58d0*/  @!P3 FMUL R53, R53, 0.5 ;  /* 0x3f0000003535b820 */ /* 0x000fce0000400000 */
[----:B------:R-:W4:Y:S01]  /*58e0*/  MUFU.EX2 R53, R53 ;  /* 0x0000003500357308 */ /* 0x000f220000000800 */
[----:B------:R-:W-:Y:S01]  /*58f0*/  @!P2 FMUL R68, R68, 0.5 ;  /* 0x3f0000004444a820 */ /* 0x000fe20000400000 */
[----:B-1----:R-:W-:Y:S01]  /*5900*/  @!P5 FMUL R49, R49, R49 ;  /* 0x000000313131d220 */ /* 0x002fe20000400000 */
[----:B------:R-:W-:-:S05]  /*5910*/  FSETP.GEU.AND P5, PT, R57, -126, PT ;  /* 0xc2fc00003900780b */ /* 0x000fca0003fae000 */
[----:B------:R-:W1:Y:S01]  /*5920*/  MUFU.EX2 R48, R68 ;  /* 0x0000004400307308 */ /* 0x000e620000000800 */
[----:B---3--:R-:W-:Y:S01]  /*5930*/  @!P4 FMUL R44, R44, R44 ;  /* 0x0000002c2c2cc220 */ /* 0x008fe20000400000 */
[----:B------:R-:W-:Y:S02]  /*5940*/  FSETP.GEU.AND P4, PT, R72, -126, PT ;  /* 0xc2fc00004800780b */ /* 0x000fe40003f8e000 */
[----:B--2---:R-:W-:-:S04]  /*5950*/  FMNMX R9, R9, R52, !PT ;  /* 0x0000003409097209 */ /* 0x004fc80007800000 */
[----:B------:R-:W-:Y:S01]  /*5960*/  @!P5 FMUL R57, R57, 0.5 ;  /* 0x3f0000003939d820 */ /* 0x000fe20000400000 */
[----:B----4-:R-:W-:Y:S01]  /*5970*/  @!P3 FMUL R53, R53, R53 ;  /* 0x000000353535b220 */ /* 0x010fe20000400000 */
[----:B------:R-:W-:Y:S01]  /*5980*/  FSETP.GEU.AND P3, PT, R61, -126, PT ;  /* 0xc2fc00003d00780b */ /* 0x000fe20003f6e000 */
[----:B------:R-:W2:Y:S03]  /*5990*/  SHFL.BFLY PT, R64, R9, 0x2, 0x1f ;  /* 0x0c401f0009407f89 */ /* 0x000ea600000e0000 */
[----:B------:R-:W3:Y:S01]  /*59a0*/  MUFU.EX2 R57, R57 ;  /* 0x0000003900397308 */ /* 0x000ee20000000800 */
[----:B------:R-:W-:Y:S01]  /*59b0*/  @!P4 FMUL R72, R72, 0.5 ;  /* 0x3f0000004848c820 */ /* 0x000fe20000400000 */
[----:B-1----:R-:W-:Y:S01]  /*59c0*/  @!P2 FMUL R48, R48, R48 ;  /* 0x000000303030a220 */ /* 0x002fe20000400000 */
[----:B------:R-:W-:-:S05]  /*59d0*/  FSETP.GEU.AND P2, PT, R76, -126, PT ;  /* 0xc2fc00004c00780b */ /* 0x000fca0003f4e000 */
[----:B------:R-:W1:Y:S01]  /*59e0*/  MUFU.EX2 R52, R72 ;  /* 0x0000004800347308 */ /* 0x000e620000000800 */
[----:B------:R-:W-:-:S07]  /*59f0*/  @!P3 FMUL R61, R61, 0.5 ;  /* 0x3f0000003d3db820 */ /* 0x000fce0000400000 */
[----:B------:R-:W4:Y:S01]  /*5a00*/  MUFU.EX2 R61, R61 ;  /* 0x0000003d003d7308 */ /* 0x000f220000000800 */
[----:B------:R-:W-:Y:S01]  /*5a10*/  @!P2 FMUL R76, R76, 0.5 ;  /* 0x3f0000004c4ca820 */ /* 0x000fe20000400000 */
[----:B---3--:R-:W-:Y:S01]  /*5a20*/  @!P5 FMUL R57, R57, R57 ;  /* 0x000000393939d220 */ /* 0x008fe20000400000 */
[----:B------:R-:W-:Y:S02]  /*5a30*/  FSETP.GEU.AND P5, PT, R81, -126, PT ;  /* 0xc2fc00005100780b */ /* 0x000fe40003fae000 */
[----:B--2---:R-:W-:-:S03]  /*5a40*/  FMNMX R9, R9, R64, !PT ;  /* 0x0000004009097209 */ /* 0x004fc60007800000 */
[----:B------:R-:W2:Y:S01]  /*5a50*/  MUFU.EX2 R56, R76 ;  /* 0x0000004c00387308 */ /* 0x000ea20000000800 */
[----:B-1----:R-:W-:Y:S01]  /*5a60*/  @!P4 FMUL R52, R52, R52 ;  /* 0x000000343434c220 */ /* 0x002fe20000400000 */
[----:B------:R-:W-:-:S06]  /*5a70*/  FSETP.GEU.AND P4, PT, R60, -126, PT ;  /* 0xc2fc00003c00780b */ /* 0x000fcc0003f8e000 */
[----:B------:R-:W-:Y:S01]  /*5a80*/  @!P5 FMUL R81, R81, 0.5 ;  /* 0x3f0000005151d820 */ /* 0x000fe20000400000 */
[----:B----4-:R-:W-:Y:S01]  /*5a90*/  @!P3 FMUL R61, R61, R61 ;  /* 0x0000003d3d3db220 */ /* 0x010fe20000400000 */
[----:B------:R-:W-:Y:S02]  /*5aa0*/  FSETP.GEU.AND P3, PT, R85, -126, PT ;  /* 0xc2fc00005500780b */ /* 0x000fe40003f6e000 */
[----:B------:R-:W1:Y:S03]  /*5ab0*/  MUFU.EX2 R65, R81 ;  /* 0x0000005100417308 */ /* 0x000e660000000800 */
[----:B------:R-:W-:Y:S01]  /*5ac0*/  @!P4 FMUL R60, R60, 0.5 ;  /* 0x3f0000003c3cc820 */ /* 0x000fe20000400000 */
[----:B--2---:R-:W-:Y:S01]  /*5ad0*/  @!P2 FMUL R56, R56, R56 ;  /* 0x000000383838a220 */ /* 0x004fe20000400000 */
[----:B------:R-:W-:-:S04]  /*5ae0*/  FSETP.NEU.AND P2, PT, R9, -INF , PT ;  /* 0xff8000000900780b */ /* 0x000fc80003f4d000 */
[----:B------:R-:W2:Y:S01]  /*5af0*/  MUFU.EX2 R60, R60 ;  /* 0x0000003c003c7308 */ /* 0x000ea20000000800 */
[----:B------:R-:W-:Y:S01]  /*5b00*/  FSEL R76, R9, RZ, P2 ;  /* 0x000000ff094c7208 */ /* 0x000fe20001000000 */
[----:B------:R-:W-:Y:S01]  /*5b10*/  @!P3 FMUL R85, R85, 0.5 ;  /* 0x3f0000005555b820 */ /* 0x000fe20000400000 */
[----:B------:R-:W-:-:S03]  /*5b20*/  FSETP.GEU.AND P2, PT, R84, -126, PT ;  /* 0xc2fc00005400780b */ /* 0x000fc60003f4e000 */
[C---:B------:R-:W-:Y:S01]  /*5b30*/  FMUL R77, R76.reuse, UR24 ;  /* 0x000000184c4d7c20 */ /* 0x040fe20008400000 */
[----:B------:R-:W-:-:S01]  /*5b40*/  FADD R15, -R76, R15 ;  /* 0x0000000f4c0f7221 */ /* 0x000fc20000000100 */
[----:B-1----:R-:W-:Y:S01]  /*5b50*/  @!P5 FMUL R65, R65, R65 ;  /* 0x000000414141d220 */ /* 0x002fe20000400000 */
[----:B------:R-:W-:-:S01]  /*5b60*/  FADD R76, R23, R52 ;  /* 0x00000034174c7221 */ /* 0x000fc20000000000 */
[--C-:B------:R-:W-:Y:S01]  /*5b70*/  FFMA R69, R27, UR24, -R77.reuse ;  /* 0x000000181b457c23 */ /* 0x100fe2000800084d */
[----:B------:R-:W-:-:S01]  /*5b80*/  FFMA R68, R26, UR24, -R77 ;  /* 0x000000181a447c23 */ /* 0x000fc2000800084d */
[----:B------:R-:W1:Y:S01]  /*5b90*/  MUFU.EX2 R27, R85 ;  /* 0x00000055001b7308 */ /* 0x000e620000000800 */
[----:B------:R-:W-:-:S01]  /*5ba0*/  FFMA R73, R31, UR24, -R77 ;  /* 0x000000181f497c23 */ /* 0x000fc2000800084d */
[--C-:B------:R-:W-:Y:S01]  /*5bb0*/  FFMA R72, R30, UR24, -R77.reuse ;  /* 0x000000181e487c23 */ /* 0x100fe2000800084d */
[----:B------:R-:W-:Y:S01]  /*5bc0*/  FSETP.GEU.AND P5, PT, R69, -126, PT ;  /* 0xc2fc00004500780b */ /* 0x000fe20003fae000 */
[----:B------:R-:W-:Y:S01]  /*5bd0*/  @!P2 FMUL R84, R84, 0.5 ;  /* 0x3f0000005454a820 */ /* 0x000fe20000400000 */
[----:B--2---:R-:W-:Y:S01]  /*5be0*/  @!P4 FMUL R60, R60, R60 ;  /* 0x0000003c3c3cc220 */ /* 0x004fe20000400000 */
[----:B------:R-:W-:Y:S01]  /*5bf0*/  FSETP.GEU.AND P4, PT, R68, -126, PT ;  /* 0xc2fc00004400780b */ /* 0x000fe20003f8e000 */
[----:B------:R-:W-:-:S01]  /*5c00*/  FFMA R80, R34, UR24, -R77 ;  /* 0x0000001822507c23 */ /* 0x000fc2000800084d */
[----:B------:R-:W2:Y:S01]  /*5c10*/  MUFU.EX2 R26, R84 ;  /* 0x00000054001a7308 */ /* 0x000ea20000000800 */
[----:B------:R-:W-:-:S01]  /*5c20*/  FFMA R81, R58, UR24, -R77 ;  /* 0x000000183a517c23 */ /* 0x000fc2000800084d */
[--C-:B------:R-:W-:Y:S01]  /*5c30*/  FFMA R74, R74, UR24, -R77.reuse ;  /* 0x000000184a4a7c23 */ /* 0x100fe2000800084d */
[----:B------:R-:W-:-:S01]  /*5c40*/  FFMA R70, R70, UR24, -R77 ;  /* 0x0000001846467c23 */ /* 0x000fc2000800084d */
[--C-:B------:R-:W-:Y:S01]  /*5c50*/  FFMA R78, R78, UR24, -R77.reuse ;  /* 0x000000184e4e7c23 */ /* 0x100fe2000800084d */
[----:B------:R-:W-:-:S01]  /*5c60*/  FFMA R75, R75, UR24, -R77 ;  /* 0x000000184b4b7c23 */ /* 0x000fc2000800084d */
[--C-:B------:R-:W-:Y:S01]  /*5c70*/  FFMA R82, R82, UR24, -R77.reuse ;  /* 0x0000001852527c23 */ /* 0x100fe2000800084d */
[----:B------:R-:W-:-:S01]  /*5c80*/  FFMA R153, R79, UR24, -R77 ;  /* 0x000000184f997c23 */ /* 0x000fc2000800084d */
[----:B------:R-:W-:Y:S01]  /*5c90*/  @!P5 FMUL R69, R69, 0.5 ;  /* 0x3f0000004545d820 */ /* 0x000fe20000400000 */
[----:B-1----:R-:W-:Y:S01]  /*5ca0*/  @!P3 FMUL R27, R27, R27 ;  /* 0x0000001b1b1bb220 */ /* 0x002fe20000400000 */
[----:B------:R-:W-:Y:S01]  /*5cb0*/  FSETP.GEU.AND P3, PT, R73, -126, PT ;  /* 0xc2fc00004900780b */ /* 0x000fe20003f6e000 */
[----:B------:R-:W-:Y:S01]  /*5cc0*/  @!P4 FMUL R68, R68, 0.5 ;  /* 0x3f0000004444c820 */ /* 0x000fe20000400000 */
[----:B------:R1:W3:Y:S01]  /*5cd0*/  MUFU.EX2 R30, R69 ;  /* 0x00000045001e7308 */ /* 0x0002e20000000800 */
[----:B------:R-:W-:-:S01]  /*5ce0*/  FFMA R154, R87, UR24, -R77 ;  /* 0x00000018579a7c23 */ /* 0x000fc2000800084d */
[----:B------:R-:W-:Y:S01]  /*5cf0*/  FFMA R86, R86, UR24, -R77 ;  /* 0x0000001856567c23 */ /* 0x000fe2000800084d */
[----:B------:R-:W-:-:S01]  /*5d00*/  FADD R79, R25, R56 ;  /* 0x00000038194f7221 */ /* 0x000fc20000000000 */
[----:B------:R-:W-:Y:S01]  /*5d10*/  F2FP.SATFINITE.E4M3.F32.PACK_AB_MERGE_C R52, RZ, R52, RZ ;  /* 0x00000034ff34723e */ /* 0x000fe200048070ff */
[----:B--2---:R-:W-:Y:S01]  /*5d20*/  @!P2 FMUL R26, R26, R26 ;  /* 0x0000001a1a1aa220 */ /* 0x004fe20000400000 */
[----:B------:R-:W-:Y:S01]  /*5d30*/  FSETP.GEU.AND P2, PT, R72, -126, PT ;  /* 0xc2fc00004800780b */ /* 0x000fe20003f4e000 */
[----:B------:R-:W-:Y:S01]  /*5d40*/  FMUL R15, R15, UR24 ;  /* 0x000000180f0f7c20 */ /* 0x000fe20008400000 */
[----:B------:R2:W4:Y:S01]  /*5d50*/  MUFU.EX2 R64, R68 ;  /* 0x0000004400407308 */ /* 0x0005220000000800 */
[----:B-1----:R-:W-:-:S01]  /*5d60*/  FFMA R69, R38, UR24, -R77 ;  /* 0x0000001826457c23 */ /* 0x002fc2000800084d */
[----:B------:R-:W-:Y:S01]  /*5d70*/  LOP3.LUT R52, R52, 0xff, RZ, 0xc0, !PT ;  /* 0x000000ff34347812 */ /* 0x000fe200078ec0ff */
[----:B------:R-:W-:Y:S01]  /*5d80*/  @!P3 FMUL R73, R73, 0.5 ;  /* 0x3f0000004949b820 */ /* 0x000fe20000400000 */
[----:B------:R-:W-:-:S02]  /*5d90*/  F2FP.SATFINITE.E4M3.F32.PACK_AB_MERGE_C R56, RZ, R56, RZ ;  /* 0x00000038ff38723e */ /* 0x000fc400048070ff */
[----:B------:R-:W-:Y:S02]  /*5da0*/  F2FP.SATFINITE.E4M3.F32.PACK_AB_MERGE_C R23, RZ, R23, RZ ;  /* 0x00000017ff17723e */ /* 0x000fe400048070ff */
[----:B------:R1:W5:Y:S01]  /*5db0*/  MUFU.EX2 R34, R73 ;  /* 0x0000004900227308 */ /* 0x0003620000000800 */
[----:B--2---:R-:W-:-:S01]  /*5dc0*/  FFMA R68, R35, UR24, -R77 ;  /* 0x0000001823447c23 */ /* 0x004fc2000800084d */
[----:B---3--:R-:W-:Y:S01]  /*5dd0*/  @!P5 FMUL R30, R30, R30 ;  /* 0x0000001e1e1ed220 */ /* 0x008fe20000400000 */
[----:B------:R-:W-:Y:S01]  /*5de0*/  @!P2 FMUL R72, R72, 0.5 ;  /* 0x3f0000004848a820 */ /* 0x000fe20000400000 */
[----:B------:R-:W-:Y:S02]  /*5df0*/  LOP3.LUT R56, R56, 0xff, RZ, 0xc0, !PT ;  /* 0x000000ff38387812 */ /* 0x000fe400078ec0ff */
[----:B------:R-:W-:Y:S02]  /*5e00*/  FSETP.GEU.AND P5, PT, R68, -126, PT ;  /* 0xc2fc00004400780b */ /* 0x000fe40003fae000 */
[----:B------:R2:W3:Y:S01]  /*5e10*/  MUFU.EX2 R31, R72 ;  /* 0x00000048001f7308 */ /* 0x0004e20000000800 */
[----:B----4-:R-:W-:Y:S01]  /*5e20*/  @!P4 FMUL R64, R64, R64 ;  /* 0x000000404040c220 */ /* 0x010fe20000400000 */
[----:B------:R-:W-:Y:S01]  /*5e30*/  FSETP.GEU.AND P4, PT, R80, -126, PT ;  /* 0xc2fc00005000780b */ /* 0x000fe20003f8e000 */
[----:B-1----:R-:W-:-:S01]  /*5e40*/  FFMA R73, R42, UR24, -R77 ;  /* 0x000000182a497c23 */ /* 0x002fc2000800084d */
[----:B------:R-:W-:-:S02]  /*5e50*/  LOP3.LUT R23, R23, 0xff, RZ, 0xc0, !PT ;  /* 0x000000ff17177812 */ /* 0x000fc400078ec0ff */
[----:B------:R-:W-:Y:S01]  /*5e60*/  F2FP.SATFINITE.E4M3.F32.PACK_AB_MERGE_C R25, RZ, R25, RZ ;  /* 0x00000019ff19723e */ /* 0x000fe200048070ff */
[----:B--2---:R-:W-:Y:S01]  /*5e70*/  FFMA R72, R39, UR24, -R77 ;  /* 0x0000001827487c23 */ /* 0x004fe2000800084d */
[----:B-----5:R-:W-:-:S03]  /*5e80*/  @!P3 FMUL R34, R34, R34 ;  /* 0x000000222222b220 */ /* 0x020fc60000400000 */
[----:B------:R-:W-:Y:S01]  /*5e90*/  @!P5 FMUL R68, R68, 0.5 ;  /* 0x3f0000004444d820 */ /* 0x000fe20000400000 */
[----:B------:R-:W-:Y:S02]  /*5ea0*/  LOP3.LUT R25, R25, 0xff, RZ, 0xc0, !PT ;  /* 0x000000ff19197812 */ /* 0x000fe400078ec0ff */
[----:B------:R-:W-:Y:S01]  /*5eb0*/  FSETP.GEU.AND P3, PT, R72, -126, PT ;  /* 0xc2fc00004800780b */ /* 0x000fe20003f6e000 */
[----:B------:R1:W2:Y:S01]  /*5ec0*/  MUFU.EX2 R38, R68 ;  /* 0x0000004400267308 */ /* 0x0002a20000000800 */
[----:B------:R-:W-:Y:S01]  /*5ed0*/  @!P4 FMUL R80, R80, 0.5 ;  /* 0x3f0000005050c820 */ /* 0x000fe20000400000 */
[----:B---3--:R-:W-:Y:S01]  /*5ee0*/  @!P2 FMUL R31, R31, R31 ;  /* 0x0000001f1f1fa220 */ /* 0x008fe20000400000 */
[----:B------:R-:W-:-:S05]  /*5ef0*/  FSETP.GEU.AND P2, PT, R69, -126, PT ;  /* 0xc2fc00004500780b */ /* 0x000fca0003f4e000 */
[----:B------:R3:W4:Y:S01]  /*5f00*/  MUFU.EX2 R35, R80 ;  /* 0x0000005000237308 */ /* 0x0007220000000800 */
[----:B-1----:R-:W-:-:S03]  /*5f10*/  FFMA R68, R46, UR24, -R77 ;  /* 0x000000182e447c23 */ /* 0x002fc6000800084d */
[----:B------:R-:W-:-:S04]  /*5f20*/  @!P3 FMUL R72, R72, 0.5 ;  /* 0x3f0000004848b820 */ /* 0x000fc80000400000 */
[----:B------:R1:W5:Y:S01]  /*5f30*/  MUFU.EX2 R42, R72 ;  /* 0x00000048002a7308 */ /* 0x0003620000000800 */
[----:B---3--:R-:W-:-:S01]  /*5f40*/  FFMA R80, R43, UR24, -R77 ;  /* 0x000000182b507c23 */ /* 0x008fc2000800084d */
[----:B--2---:R-:W-:Y:S01]  /*5f50*/  @!P5 FMUL R38, R38, R38 ;  /* 0x000000262626d220 */ /* 0x004fe20000400000 */
[----:B------:R-:W-:-:S03]  /*5f60*/  @!P2 FMUL R69, R69, 0.5 ;  /* 0x3f0000004545a820 */ /* 0x000fc60000400000 */
[----:B------:R-:W-:Y:S02]  /*5f70*/  FSETP.GEU.AND P5, PT, R80, -126, PT ;  /* 0xc2fc00005000780b */ /* 0x000fe40003fae000 */
[----:B------:R2:W3:Y:S01]  /*5f80*/  MUFU.EX2 R39, R69 ;  /* 0x0000004500277308 */ /* 0x0004e20000000800 */
[----:B----4-:R-:W-:Y:S01]  /*5f90*/  @!P4 FMUL R35, R35, R35 ;  /* 0x000000232323c220 */ /* 0x010fe20000400000 */
[----:B------:R-:W-:Y:S01]  /*5fa0*/  FSETP.GEU.AND P4, PT, R73, -126, PT ;  /* 0xc2fc00004900780b */ /* 0x000fe20003f8e000 */
[----:B-1----:R-:W-:-:S01]  /*5fb0*/  FFMA R72, R50, UR24, -R77 ;  /* 0x0000001832487c23 */ /* 0x002fc2000800084d */
[----:B--2---:R-:W-:Y:S01]  /*5fc0*/  FFMA R69, R47, UR24, -R77 ;  /* 0x000000182f457c23 */ /* 0x004fe2000800084d */
[----:B-----5:R-:W-:-:S06]  /*5fd0*/  @!P3 FMUL R42, R42, R42 ;  /* 0x0000002a2a2ab220 */ /* 0x020fcc0000400000 */
[----:B------:R-:W-:Y:S01]  /*5fe0*/  @!P5 FMUL R80, R80, 0.5 ;  /* 0x3f0000005050d820 */ /* 0x000fe20000400000 */
[----:B------:R-:W-:-:S03]  /*5ff0*/  FSETP.GEU.AND P3, PT, R69, -126, PT ;  /* 0xc2fc00004500780b */ /* 0x000fc60003f6e000 */
[----:B------:R1:W2:Y:S01]  /*6000*/  MUFU.EX2 R46, R80 ;  /* 0x00000050002e7308 */ /* 0x0002a20000000800 */
[----:B------:R-:W-:Y:S01]  /*6010*/  @!P4 FMUL R73, R73, 0.5 ;  /* 0x3f0000004949c820 */ /* 0x000fe20000400000 */
[----:B---3--:R-:W-:Y:S01]  /*6020*/  @!P2 FMUL R39, R39, R39 ;  /* 0x000000272727a220 */ /* 0x008fe20000400000 */
[----:B------:R-:W-:-:S05]  /*6030*/  FSETP.GEU.AND P2, PT, R68, -126, PT ;  /* 0xc2fc00004400780b */ /* 0x000fca0003f4e000 */
[----:B------:R3:W4:Y:S01]  /*6040*/  MUFU.EX2 R43, R73 ;  /* 0x00000049002b7308 */ /* 0x0007220000000800 */
[----:B-1----:R-:W-:-:S01]  /*6050*/  FFMA R80, R54, UR24, -R77 ;  /* 0x0000001836507c23 */ /* 0x002fc2000800084d */
[----:B------:R-:W-:-:S06]  /*6060*/  @!P3 FMUL R69, R69, 0.5 ;  /* 0x3f0000004545b820 */ /* 0x000fcc0000400000 */
[----:B------:R-:W1:Y:S01]  /*6070*/  MUFU.EX2 R50, R69 ;  /* 0x0000004500327308 */ /* 0x000e620000000800 */
[----:B---3--:R-:W-:-:S01]  /*6080*/  FFMA R73, R51, UR24, -R77 ;  /* 0x0000001833497c23 */ /* 0x008fc2000800084d */
[----:B--2---:R-:W-:Y:S01]  /*6090*/  @!P5 FMUL R46, R46, R46 ;  /* 0x0000002e2e2ed220 */ /* 0x004fe20000400000 */
[----:B------:R-:W-:-:S03]  /*60a0*/  @!P2 FMUL R68, R68, 0.5 ;  /* 0x3f0000004444a820 */ /* 0x000fc60000400000 */
[----:B------:R-:W-:Y:S02]  /*60b0*/  FSETP.GEU.AND P5, PT, R73, -126, PT ;  /* 0xc2fc00004900780b */ /* 0x000fe40003fae000 */
[----:B------:R2:W3:Y:S01]  /*60c0*/  MUFU.EX2 R47, R68 ;  /* 0x00000044002f7308 */ /* 0x0004e20000000800 */
[----:B----4-:R-:W-:Y:S01]  /*60d0*/  @!P4 FMUL R43, R43, R43 ;  /* 0x0000002b2b2bc220 */ /* 0x010fe20000400000 */
[----:B------:R-:W-:Y:S01]  /*60e0*/  FSETP.GEU.AND P4, PT, R72, -126, PT ;  /* 0xc2fc00004800780b */ /* 0x000fe20003f8e000 */
[----:B--2---:R-:W-:-:S01]  /*60f0*/  FFMA R68, R55, UR24, -R77 ;  /* 0x0000001837447c23 */ /* 0x004fc2000800084d */
[----:B-1----:R-:W-:-:S07]  /*6100*/  @!P3 FMUL R50, R50, R50 ;  /* 0x000000323232b220 */ /* 0x002fce0000400000 */
        /* <DEDUP_REMOVED lines=22> */
[----:B------:R-:W1:Y:S01]  /*6270*/  MUFU.EX2 R59, R72 ;  /* 0x00000048003b7308 */ /* 0x000e620000000800 */
[----:B------:R-:W-:Y:S01]  /*6280*/  @!P4 FMUL R81, R81, 0.5 ;  /* 0x3f0000005151c820 */ /* 0x000fe20000400000 */
[----:B---3--:R-:W-:Y:S01]  /*6290*/  @!P2 FMUL R58, R58, R58 ;  /* 0x0000003a3a3aa220 */ /* 0x008fe20000400000 */
[----:B------:R-:W-:-:S05]  /*62a0*/  FSETP.GEU.AND P2, PT, R73, -126, PT ;  /* 0xc2fc00004900780b */ /* 0x000fca0003f4e000 */
[----:B------:R2:W3:Y:S02]  /*62b0*/  MUFU.EX2 R69, R81 ;  /* 0x0000005100457308 */ /* 0x0004e40000000800 */
[----:B------:R-:W-:-:S06]  /*62c0*/  @!P3 FMUL R80, R80, 0.5 ;  /* 0x3f0000005050b820 */ /* 0x000fcc0000400000 */
[----:B------:R4:W5:Y:S01]  /*62d0*/  MUFU.EX2 R63, R80 ;  /* 0x00000050003f7308 */ /* 0x0009620000000800 */
[----:B--2---:R-:W-:-:S01]  /*62e0*/  FFMA R81, R67, UR24, -R77 ;  /* 0x0000001843517c23 */ /* 0x004fc2000800084d */
[----:B-1----:R-:W-:Y:S01]  /*62f0*/  @!P5 FMUL R59, R59, R59 ;  /* 0x0000003b3b3bd220 */ /* 0x002fe20000400000 */
[----:B------:R-:W-:-:S03]  /*6300*/  @!P2 FMUL R73, R73, 0.5 ;  /* 0x3f0000004949a820 */ /* 0x000fc60000400000 */
[----:B------:R-:W-:Y:S02]  /*6310*/  FSETP.GEU.AND P5, PT, R81, -126, PT ;  /* 0xc2fc00005100780b */ /* 0x000fe40003fae000 */
[----:B------:R-:W1:Y:S01]  /*6320*/  MUFU.EX2 R62, R73 ;  /* 0x00000049003e7308 */ /* 0x000e620000000800 */
[----:B---3--:R-:W-:Y:S01]  /*6330*/  @!P4 FMUL R69, R69, R69 ;  /* 0x000000454545c220 */ /* 0x008fe20000400000 */
[----:B------:R-:W-:Y:S01]  /*6340*/  FSETP.GEU.AND P4, PT, R68, -126, PT ;  /* 0xc2fc00004400780b */ /* 0x000fe20003f8e000 */
[----:B----4-:R-:W-:-:S01]  /*6350*/  FFMA R80, R71, UR24, -R77 ;  /* 0x0000001847507c23 */ /* 0x010fc2000800084d */
[----:B-----5:R-:W-:Y:S01]  /*6360*/  @!P3 FMUL R63, R63, R63 ;  /* 0x0000003f3f3fb220 */ /* 0x020fe20000400000 */
[----:B------:R-:W-:-:S06]  /*6370*/  FSETP.GEU.AND P3, PT, R74, -126, PT ;  /* 0xc2fc00004a00780b */ /* 0x000fcc0003f6e000 */
[----:B------:R-:W-:-:S04]  /*6380*/  @!P5 FMUL R81, R81, 0.5 ;  /* 0x3f0000005151d820 */ /* 0x000fc80000400000 */
[----:B------:R2:W3:Y:S01]  /*6390*/  MUFU.EX2 R67, R81 ;  /* 0x0000005100437308 */ /* 0x0004e20000000800 */
[----:B------:R-:W-:Y:S01]  /*63a0*/  @!P4 FMUL R68, R68, 0.5 ;  /* 0x3f0000004444c820 */ /* 0x000fe20000400000 */
[----:B-1----:R-:W-:Y:S01]  /*63b0*/  @!P2 FMUL R62, R62, R62 ;  /* 0x0000003e3e3ea220 */ /* 0x002fe20000400000 */
[----:B------:R-:W-:-:S05]  /*63c0*/  FSETP.GEU.AND P2, PT, R70, -126, PT ;  /* 0xc2fc00004600780b */ /* 0x000fca0003f4e000 */
[----:B------:R-:W1:Y:S01]  /*63d0*/  MUFU.EX2 R66, R68 ;  /* 0x0000004400427308 */ /* 0x000e620000000800 */
[----:B------:R-:W-:Y:S01]  /*63e0*/  @!P3 FMUL R74, R74, 0.5 ;  /* 0x3f0000004a4ab820 */ /* 0x000fe20000400000 */
[----:B--2---:R-:W-:Y:S01]  /*63f0*/  FADD R81, R33, R26 ;  /* 0x0000001a21517221 */ /* 0x004fe20000000000 */
[----:B------:R-:W-:Y:S02]  /*6400*/  F2FP.SATFINITE.E4M3.F32.PACK_AB_MERGE_C R26, RZ, R26, RZ ;  /* 0x0000001aff1a723e */ /* 0x000fe400048070ff */
[----:B------:R-:W-:Y:S02]  /*6410*/  F2FP.SATFINITE.E4M3.F32.PACK_AB_MERGE_C R33, RZ, R33, RZ ;  /* 0x00000021ff21723e */ /* 0x000fe400048070ff */
[----:B------:R-:W-:Y:S01]  /*6420*/  LOP3.LUT R26, R26, 0xff, RZ, 0xc0, !PT ;  /* 0x000000ff1a1a7812 */ /* 0x000fe200078ec0ff */
[----:B------:R-:W2:Y:S01]  /*6430*/  MUFU.EX2 R72, R74 ;  /* 0x0000004a00487308 */ /* 0x000ea20000000800 */
[----:B---3--:R-:W-:Y:S01]  /*6440*/  @!P5 FMUL R67, R67, R67 ;  /* 0x000000434343d220 */ /* 0x008fe20000400000 */
[----:B------:R-:W-:Y:S01]  /*6450*/  FSETP.GEU.AND P5, PT, R78, -126, PT ;  /* 0xc2fc00004e00780b */ /* 0x000fe20003fae000 */
[----:B------:R-:W-:Y:S01]  /*6460*/  @!P2 FMUL R70, R70, 0.5 ;  /* 0x3f0000004646a820 */ /* 0x000fe20000400000 */
[----:B------:R-:W-:Y:S01]  /*6470*/  LOP3.LUT R33, R33, 0xff, RZ, 0xc0, !PT ;  /* 0x000000ff21217812 */ /* 0x000fe200078ec0ff */
[----:B------:R-:W-:-:S01]  /*6480*/  FADD R155, R38, R67 ;  /* 0x00000043269b7221 */ /* 0x000fc20000000000 */
[----:B------:R-:W-:-:S02]  /*6490*/  F2FP.SATFINITE.E4M3.F32.PACK_AB_MERGE_C R38, RZ, R38, RZ ;  /* 0x00000026ff26723e */ /* 0x000fc400048070ff */
[----:B------:R3:W4:Y:S01]  /*64a0*/  MUFU.EX2 R68, R70 ;  /* 0x0000004600447308 */ /* 0x0007220000000800 */
[----:B-1----:R-:W-:Y:S01]  /*64b0*/  @!P4 FMUL R66, R66, R66 ;  /* 0x000000424242c220 */ /* 0x002fe20000400000 */
[----:B------:R-:W-:Y:S02]  /*64c0*/  FSETP.GEU.AND P4, PT, R75, -126, PT ;  /* 0xc2fc00004b00780b */ /* 0x000fe40003f8e000 */
[----:B------:R-:W-:Y:S02]  /*64d0*/  LOP3.LUT R38, R38, 0xffff, RZ, 0xc0, !PT ;  /* 0x0000ffff26267812 */ /* 0x000fe400078ec0ff */
[----:B------:R-:W-:Y:S01]  /*64e0*/  F2FP.SATFINITE.E4M3.F32.PACK_AB_MERGE_C R67, RZ, R67, RZ ;  /* 0x00000043ff43723e */ /* 0x000fe200048070ff */
[----:B------:R-:W-:Y:S01]  /*64f0*/  @!P5 FMUL R78, R78, 0.5 ;  /* 0x3f0000004e4ed820 */ /* 0x000fe20000400000 */
[----:B---3--:R-:W-:Y:S01]  /*6500*/  FFMA R70, R83, UR24, -R77 ;  /* 0x0000001853467c23 */ /* 0x008fe2000800084d */
[----:B--2---:R-:W-:Y:S02]  /*6510*/  @!P3 FMUL R72, R72, R72 ;  /* 0x000000484848b220 */ /* 0x004fe40000400000 */
[----:B------:R1:W2:Y:S01]  /*6520*/  MUFU.EX2 R74, R78 ;  /* 0x0000004e004a7308 */ /* 0x0002a20000000800 */
[----:B------:R-:W-:-:S01]  /*6530*/  FADD R77, R29, R60 ;  /* 0x0000003c1d4d7221 */ /* 0x000fc20000000000 */
[----:B------:R-:W-:Y:S01]  /*6540*/  F2FP.SATFINITE.E4M3.F32.PACK_AB_MERGE_C R29, RZ, R29, RZ ;  /* 0x0000001dff1d723e */ /* 0x000fe200048070ff */
[----:B------:R-:W-:-:S01]  /*6550*/  FADD R156, R43, R72 ;  /* 0x000000482b9c7221 */ /* 0x000fc20000000000 */
[----:B------:R-:W-:Y:S01]  /*6560*/  FSETP.GEU.AND P3, PT, R70, -126, PT ;  /* 0xc2fc00004600780b */ /* 0x000fe20003f6e000 */
[----:B------:R-:W-:Y:S01]  /*6570*/  @!P4 FMUL R75, R75, 0.5 ;  /* 0x3f0000004b4bc820 */ /* 0x000fe20000400000 */
[----:B----4-:R-:W-:Y:S01]  /*6580*/  @!P2 FMUL R68, R68, R68 ;  /* 0x000000444444a220 */ /* 0x010fe20000400000 */
[----:B------:R-:W-:-:S02]  /*6590*/  FSETP.GEU.AND P2, PT, R82, -126, PT ;  /* 0xc2fc00005200780b */ /* 0x000fc40003f4e000 */
[----:B------:R3:W4:Y:S01]  /*65a0*/  MUFU.EX2 R73, R75 ;  /* 0x0000004b00497308 */ /* 0x0007220000000800 */
[----:B-1----:R-:W-:-:S01]  /*65b0*/  FADD R78, R24, R57 ;  /* 0x00000039184e7221 */ /* 0x002fc20000000000 */
[----:B------:R-:W-:Y:S02]  /*65c0*/  F2FP.SATFINITE.E4M3.F32.PACK_AB_MERGE_C R57, RZ, R57, RZ ;  /* 0x00000039ff39723e */ /* 0x000fe400048070ff */
[----:B------:R-:W-:Y:S02]  /*65d0*/  F2FP.SATFINITE.E4M3.F32.PACK_AB_MERGE_C R72, RZ, R72, RZ ;  /* 0x00000048ff48723e */ /* 0x000fe400048070ff */
[----:B------:R-:W-:Y:S02]  /*65e0*/  LOP3.LUT R57, R57, 0xffff, RZ, 0xc0, !PT ;  /* 0x0000ffff39397812 */ /* 0x000fe400078ec0ff */
[----:B------:R-:W-:Y:S01]  /*65f0*/  @!P3 FMUL R70, R70, 0.5 ;  /* 0x3f0000004646b820 */ /* 0x000fe20000400000 */
[----:B--2---:R-:W-:Y:S01]  /*6600*/  @!P5 FMUL R74, R74, R74 ;  /* 0x0000004a4a4ad220 */ /* 0x004fe20000400000 */
[----:B------:R-:W-:Y:S01]  /*6610*/  FSETP.GEU.AND P5, PT, R153, -126, PT ;  /* 0xc2fc00009900780b */ /* 0x000fe20003fae000 */
[----:B------:R-:W-:Y:S01]  /*6620*/  @!P2 FMUL R82, R82, 0.5 ;  /* 0x3f0000005252a820 */ /* 0x000fe20000400000 */
[----:B---3--:R-:W-:-:S01]  /*6630*/  FADD R75, R16, R41 ;  /* 0x00000029104b7221 */ /* 0x008fc20000000000 */
[----:B------:R-:W-:Y:S01]  /*6640*/  F2FP.SATFINITE.E4M3.F32.PACK_AB_MERGE_C R16, RZ, R16, RZ ;  /* 0x00000010ff10723e */ /* 0x000fe200048070ff */
[----:B------:R-:W1:Y:S01]  /*6650*/  MUFU.EX2 R70, R70 ;  /* 0x0000004600467308 */ /* 0x000e620000000800 */
[----:B------:R-:W-:-:S01]  /*6660*/  FADD R157, R47, R74 ;  /* 0x0000004a2f9d7221 */ /* 0x000fc20000000000 */
[----:B------:R-:W-:Y:S01]  /*6670*/  FADD R83, R75, R78 ;  /* 0x0000004e4b537221 */ /* 0x000fe20000000000 */
[----:B----4-:R-:W-:Y:S01]  /*6680*/  @!P4 FMUL R73, R73, R73 ;  /* 0x000000494949c220 */ /* 0x010fe20000400000 */
[----:B------:R-:W-:Y:S01]  /*6690*/  FSETP.GEU.AND P4, PT, R80, -126, PT ;  /* 0xc2fc00005000780b */ /* 0x000fe20003f8e000 */
[----:B------:R-:W-:-:S01]  /*66a0*/  FADD R78, R21, R48 ;  /* 0x00000030154e7221 */ /* 0x000fc20000000000 */
[----:B------:R-:W-:-:S02]  /*66b0*/  F2FP.SATFINITE.E4M3.F32.PACK_AB_MERGE_C R41, RZ, R41, RZ ;  /* 0x00000029ff29723e */ /* 0x000fc400048070ff */
[----:B------:R2:W3:Y:S01]  /*66c0*/  MUFU.EX2 R71, R82 ;  /* 0x0000005200477308 */ /* 0x0004e20000000800 */
[----:B------:R-:W-:Y:S01]  /*66d0*/  @!P5 FMUL R153, R153, 0.5 ;  /* 0x3f0000009999d820 */ /* 0x000fe20000400000 */
[----:B------:R-:W-:Y:S01]  /*66e0*/  FADD R87, R78, R81 ;  /* 0x000000514e577221 */ /* 0x000fe20000000000 */
[----:B------:R-:W-:-:S01]  /*66f0*/  FADD R78, R22, R53 ;  /* 0x00000035164e7221 */ /* 0x000fc20000000000 */
[----:B------:R-:W-:Y:S01]  /*6700*/  FADD R81, R36, R27 ;  /* 0x0000001b24517221 */ /* 0x000fe20000000000 */
[----:B------:R-:W-:Y:S02]  /*6710*/  F2FP.SATFINITE.E4M3.F32.PACK_AB_MERGE_C R21, RZ, R21, RZ ;  /* 0x00000015ff15723e */ /* 0x000fe400048070ff */
[----:B------:R-:W-:Y:S01]  /*6720*/  F2FP.SATFINITE.E4M3.F32.PACK_AB_MERGE_C R22, RZ, R22, RZ ;  /* 0x00000016ff16723e */ /* 0x000fe200048070ff */
[----:B------:R4:W5:Y:S01]  /*6730*/  MUFU.EX2 R75, R153 ;  /* 0x00000099004b7308 */ /* 0x0009620000000800 */
[----:B--2---:R-:W-:-:S01]  /*6740*/  FADD R82, R17, R76 ;  /* 0x0000004c11527221 */ /* 0x004fc20000000000 */
[----:B-1----:R-:W-:Y:S01]  /*6750*/  @!P3 FMUL R70, R70, R70 ;  /* 0x000000464646b220 */ /* 0x002fe20000400000 */
[----:B------:R-:W-:Y:S01]  /*6760*/  @!P4 FMUL R80, R80, 0.5 ;  /* 0x3f0000005050c820 */ /* 0x000fe20000400000 */
[----:B------:R-:W-:Y:S01]  /*6770*/  FADD R76, R19, R44 ;  /* 0x0000002c134c7221 */ /* 0x000fe20000000000 */
[----:B------:R-:W-:Y:S01]  /*6780*/  FSETP.GEU.AND P3, PT, R154, -126, PT ;  /* 0xc2fc00009a00780b */ /* 0x000fe20003f6e000 */
[----:B------:R-:W-:Y:S01]  /*6790*/  FADD R78, R78, R81 ;  /* 0x000000514e4e7221 */ /* 0x000fe20000000000 */
[----:B------:R-:W-:-:S01]  /*67a0*/  FADD R81, R30, R59 ;  /* 0x0000003b1e517221 */ /* 0x000fc20000000000 */
[----:B------:R1:W2:Y:S01]  /*67b0*/  MUFU.EX2 R17, R80 ;  /* 0x0000005000117308 */ /* 0x0002a20000000800 */
[----:B------:R-:W-:-:S01]  /*67c0*/  FADD R85, R76, R77 ;  /* 0x0000004d4c557221 */ /* 0x000fc20000000000 */
[----:B------:R-:W-:Y:S01]  /*67d0*/  FADD R77, R20, R49 ;  /* 0x00000031144d7221 */ /* 0x000fe20000000000 */
[----:B------:R-:W-:-:S01]  /*67e0*/  FADD R76, R11, R40 ;  /* 0x000000280b4c7221 */ /* 0x000fc20000000000 */
[----:B---3--:R-:W-:Y:S01]  /*67f0*/  @!P2 FMUL R71, R71, R71 ;  /* 0x000000474747a220 */ /* 0x008fe20000400000 */
[----:B------:R-:W-:Y:S01]  /*6800*/  FSETP.GEU.AND P2, PT, R86, -126, PT ;  /* 0xc2fc00005600780b */ /* 0x000fe20003f4e000 */
[----:B----4-:R-:W-:Y:S01]  /*6810*/  FADD R153, R64, R69 ;  /* 0x0000004540997221 */ /* 0x010fe20000000000 */
[----:B------:R-:W-:Y:S01]  /*6820*/  F2FP.SATFINITE.E4M3.F32.PACK_AB_MERGE_C R19, RZ, R19, RZ ;  /* 0x00000013ff13723e */ /* 0x000fe200048070ff */
[----:B------:R-:W-:Y:S01]  /*6830*/  FADD R158, R54, R71 ;  /* 0x00000047369e7221 */ /* 0x000fe20000000000 */
[----:B-1----:R-:W-:-:S01]  /*6840*/  FADD R80, R32, R65 ;  /* 0x0000004120507221 */ /* 0x002fc20000000000 */
[----:B------:R-:W-:Y:S01]  /*6850*/  FADD R159, R153, R156 ;  /* 0x0000009c999f7221 */ /* 0x000fe20000000000 */
[----:B------:R-:W-:Y:S01]  /*6860*/  @!P3 FMUL R154, R154, 0.5 ;  /* 0x3f0000009a9ab820 */ /* 0x000fe20000400000 */
[----:B------:R-:W-:Y:S01]  /*6870*/  FADD R156, R46, R73 ;  /* 0x000000492e9c7221 */ /* 0x000fe20000000000 */
[----:B------:R-:W-:-:S01]  /*6880*/  FADD R84, R77, R80 ;  /* 0x000000504d547221 */ /* 0x000fc20000000000 */
[----:B------:R-:W-:Y:S01]  /*6890*/  FADD R80, R76, R79 ;  /* 0x0000004f4c507221 */ /* 0x000fe20000000000 */
[----:B------:R-:W-:-:S01]  /*68a0*/  FADD R76, R18, R45 ;  /* 0x0000002d124c7221 */ /* 0x000fc20000000000 */
[----:B------:R-:W-:Y:S01]  /*68b0*/  FADD R79, R28, R61 ;  /* 0x0000003d1c4f7221 */ /* 0x000fe20000000000 */
[----:B-----5:R-:W-:Y:S01]  /*68c0*/  @!P5 FMUL R75, R75, R75 ;  /* 0x0000004b4b4bd220 */ /* 0x020fe20000400000 */
[----:B------:R-:W-:Y:S01]  /*68d0*/  FADD R156, R81, R156 ;  /* 0x0000009c519c7221 */ /* 0x000fe20000000000 */
[----:B------:R-:W-:-:S01]  /*68e0*/  FADD R81, R34, R63 ;  /* 0x0000003f22517221 */ /* 0x000fc20000000000 */
[----:B------:R-:W-:Y:S01]  /*68f0*/  FADD R79, R76, R79 ;  /* 0x0000004f4c4f7221 */ /* 0x000fe20000000000 */
[----:B------:R-:W-:Y:S01]  /*6900*/  @!P2 FMUL R86, R86, 0.5 ;  /* 0x3f0000005656a820 */ /* 0x000fe20000400000 */
[----:B------:R1:W-:Y:S01]  /*6910*/  MUFU.EX2 R76, R154 ;  /* 0x0000009a004c7308 */ /* 0x0003e20000000800 */
[----:B------:R-:W-:Y:S01]  /*6920*/  F2FP.SATFINITE.E4M3.F32.PACK_AB_MERGE_C R20, RZ, R20, RZ ;  /* 0x00000014ff14723e */ /* 0x000fe200048070ff */
[----:B------:R-:W-:Y:S01]  /*6930*/  FADD R153, R35, R66 ;  /* 0x0000004223997221 */ /* 0x000fe20000000000 */
[----:B------:R-:W-:-:S01]  /*6940*/  FADD R79, R79, R78 ;  /* 0x0000004e4f4f7221 */ /* 0x000fc20000000000 */
[----:B------:R-:W-:Y:S01]  /*6950*/  F2FP.SATFINITE.E4M3.F32.PACK_AB_MERGE_C R35, RZ, R35, RZ ;  /* 0x00000023ff23723e */ /* 0x000fe200048070ff */
[----:B------:R-:W-:-:S01]  /*6960*/  FADD R160, R51, R70 ;  /* 0x0000004633a07221 */ /* 0x000fc20000000000 */
[----:B------:R-:W-:Y:S01]  /*6970*/  LOP3.LUT R19, R19, 0xff, RZ, 0xc0, !PT ;  /* 0x000000ff13137812 */ /* 0x000fe200078ec0ff */
[----:B------:R-:W-:-:S01]  /*6980*/  FADD R158, R153, R158 ;  /* 0x0000009e999e7221 */ /* 0x000fc20000000000 */
[----:B------:R3:W4:Y:S01]  /*6990*/  MUFU.EX2 R77, R86 ;  /* 0x00000056004d7308 */ /* 0x0007220000000800 */
[----:B-1----:R-:W-:-:S01]  /*69a0*/  FADD R154, R50, R75 ;  /* 0x0000004b329a7221 */ /* 0x002fc20000000000 */
[----:B------:R-:W-:Y:S01]  /*69b0*/  LOP3.LUT R20, R20, 0xffff, RZ, 0xc0, !PT ;  /* 0x0000ffff14147812 */ /* 0x000fe200078ec0ff */
[----:B--2---:R-:W-:Y:S01]  /*69c0*/  @!P4 FMUL R17, R17, R17 ;  /* 0x000000111111c220 */ /* 0x004fe20000400000 */
[----:B------:R-:W-:Y:S01]  /*69d0*/  F2FP.SATFINITE.E4M3.F32.PACK_AB_MERGE_C R40, RZ, R40, RZ ;  /* 0x00000028ff28723e */ /* 0x000fe200048070ff */
[----:B------:R-:W-:-:S01]  /*69e0*/  FADD R81, R81, R154 ;  /* 0x0000009a51517221 */ /* 0x000fc20000000000 */
[----:B------:R-:W-:Y:S01]  /*69f0*/  F2FP.SATFINITE.E4M3.F32.PACK_AB_MERGE_C R154, RZ, R10, RZ ;  /* 0x0000000aff9a723e */ /* 0x000fe200048070ff */
[----:B------:R-:W-:-:S01]  /*6a00*/  FADD R10, R82, R85 ;  /* 0x00000055520a7221 */ /* 0x000fc20000000000 */
[----:B------:R-:W-:Y:S01]  /*6a10*/  LOP3.LUT R85, R16, 0xffff, RZ, 0xc0, !PT ;  /* 0x0000ffff10557812 */ /* 0x000fe200078ec0ff */
[----:B------:R-:W-:-:S01]  /*6a20*/  FADD R16, R83, R84 ;  /* 0x0000005453107221 */ /* 0x000fc20000000000 */
[----:B------:R-:W-:Y:S01]  /*6a30*/  F2FP.SATFINITE.E4M3.F32.PACK_AB_MERGE_C R45, RZ, R45, RZ ;  /* 0x0000002dff2d723e */ /* 0x000fe200048070ff */
[----:B---3--:R-:W-:-:S01]  /*6a40*/  FADD R86, R31, R62 ;  /* 0x0000003e1f567221 */ /* 0x008fc20000000000 */
[----:B------:R-:W-:Y:S01]  /*6a50*/  PRMT R19, R20, 0x7604, R19 ;  /* 0x0000760414137816 */ /* 0x000fe20000000013 */
[----:B------:R-:W-:-:S01]  /*6a60*/  FADD R79, R16, R79 ;  /* 0x0000004f104f7221 */ /* 0x000fc20000000000 */
[----:B------:R-:W-:Y:S01]  /*6a70*/  IMAD.U32 R16, R35, 0x10000, RZ ;  /* 0x0001000023107824 */ /* 0x000fe200078e00ff */
[----:B------:R-:W-:Y:S01]  /*6a80*/  F2FP.SATFINITE.E4M3.F32.PACK_AB_MERGE_C R62, RZ, R62, RZ ;  /* 0x0000003eff3e723e */ /* 0x000fe200048070ff */
[----:B------:R-:W-:Y:S01]  /*6a90*/  FADD R157, R86, R157 ;  /* 0x0000009d569d7221 */ /* 0x000fe20000000000 */
[----:B------:R-:W-:Y:S01]  /*6aa0*/  LOP3.LUT R40, R40, 0xff, RZ, 0xc0, !PT ;  /* 0x000000ff28287812 */ /* 0x000fe200078ec0ff */
[----:B------:R-:W-:Y:S01]  /*6ab0*/  FADD R86, R39, R68 ;  /* 0x0000004427567221 */ /* 0x000fe20000000000 */
[----:B------:R-:W-:Y:S01]  /*6ac0*/  LOP3.LUT R45, R45, 0xffff, RZ, 0xc0, !PT ;  /* 0x0000ffff2d2d7812 */ /* 0x000fe200078ec0ff */
[----:B----4-:R-:W-:Y:S01]  /*6ad0*/  @!P2 FMUL R77, R77, R77 ;  /* 0x0000004d4d4da220 */ /* 0x010fe20000400000 */
[----:B------:R-:W-:Y:S01]  /*6ae0*/  LOP3.LUT R16, R19, 0xff0000, R16, 0xf8, !PT ;  /* 0x00ff000013107812 */ /* 0x000fe200078ef810 */
[----:B------:R-:W-:Y:S01]  /*6af0*/  IMAD.U32 R19, R62, 0x10000, RZ ;  /* 0x000100003e137824 */ /* 0x000fe200078e00ff */
[----:B------:R-:W-:Y:S01]  /*6b00*/  PRMT R40, R45, 0x7604, R40 ;  /* 0x000076042d287816 */ /* 0x000fe20000000028 */
[----:B------:R-:W-:Y:S01]  /*6b10*/  FADD R153, R58, R77 ;  /* 0x0000004d3a997221 */ /* 0x000fe20000000000 */
[----:B------:R-:W-:Y:S01]  /*6b20*/  LOP3.LUT R20, R41, 0xffff, RZ, 0xc0, !PT ;  /* 0x0000ffff29147812 */ /* 0x000fe200078ec0ff */
[----:B------:R-:W-:Y:S01]  /*6b30*/  FADD R155, R155, R160 ;  /* 0x000000a09b9b7221 */ /* 0x000fe20000000000 */
[----:B------:R-:W-:Y:S01]  /*6b40*/  F2FP.SATFINITE.E4M3.F32.PACK_AB_MERGE_C R61, RZ, R61, RZ ;  /* 0x0000003dff3d723e */ /* 0x000fe200048070ff */
[----:B------:R-:W-:Y:S01]  /*6b50*/  FADD R160, R86, R153 ;  /* 0x0000009956a07221 */ /* 0x000fe20000000000 */
[----:B------:R-:W-:Y:S01]  /*6b60*/  F2FP.SATFINITE.E4M3.F32.PACK_AB_MERGE_C R39, RZ, R39, RZ ;  /* 0x00000027ff27723e */ /* 0x000fe200048070ff */
[----:B------:R-:W-:Y:S01]  /*6b70*/  FADD R86, R42, R17 ;  /* 0x000000112a567221 */ /* 0x000fe20000000000 */
[----:B------:R-:W-:Y:S01]  /*6b80*/  LOP3.LUT R40, R40, 0xff0000, R19, 0xf8, !PT ;  /* 0x00ff000028287812 */ /* 0x000fe200078ef813 */
[----:B------:R-:W-:Y:S01]  /*6b90*/  IMAD.U32 R19, R72, 0x10000, RZ ;  /* 0x0001000048137824 */ /* 0x000fe200078e00ff */
[----:B------:R-:W-:Y:S01]  /*6ba0*/  F2FP.SATFINITE.E4M3.F32.PACK_AB_MERGE_C R11, RZ, R11, RZ ;  /* 0x0000000bff0b723e */ /* 0x000fe200048070ff */
[----:B------:R-:W-:Y:S01]  /*6bb0*/  @!P3 FMUL R76, R76, R76 ;  /* 0x0000004c4c4cb220 */ /* 0x000fe20000400000 */
[----:B------:R-:W-:Y:S01]  /*6bc0*/  F2FP.SATFINITE.E4M3.F32.PACK_AB_MERGE_C R18, RZ, R18, RZ ;  /* 0x00000012ff12723e */ /* 0x000fe200048070ff */
[----:B------:R-:W-:Y:S01]  /*6bd0*/  FADD R87, R80, R87 ;  /* 0x0000005750577221 */ /* 0x000fe20000000000 */
[----:B------:R-:W-:Y:S01]  /*6be0*/  LOP3.LUT R21, R21, 0xff, RZ, 0xc0, !PT ;  /* 0x000000ff15157812 */ /* 0x000fe200078ec0ff */
[----:B------:R-:W-:Y:S01]  /*6bf0*/  FADD R153, R55, R76 ;  /* 0x0000004c37997221 */ /* 0x000fe20000000000 */
[----:B------:R-:W-:Y:S01]  /*6c00*/  LOP3.LUT R22, R22, 0xffff, RZ, 0xc0, !PT ;  /* 0x0000ffff16167812 */ /* 0x000fe200078ec0ff */
[----:B------:R-:W-:Y:S01]  /*6c10*/  FADD R10, R10, R87 ;  /* 0x000000570a0a7221 */ /* 0x000fe20000000000 */
[----:B------:R-:W-:Y:S01]  /*6c20*/  PRMT R52, R57, 0x7604, R52 ;  /* 0x0000760439347816 */ /* 0x000fe20000000034 */
[----:B------:R-:W-:Y:S01]  /*6c30*/  FADD R86, R86, R153 ;  /* 0x0000009956567221 */ /* 0x000fe20000000000 */
[----:B------:R-:W-:Y:S01]  /*6c40*/  F2FP.SATFINITE.E4M3.F32.PACK_AB_MERGE_C R74, RZ, R74, RZ ;  /* 0x0000004aff4a723e */ /* 0x000fe200048070ff */
[----:B------:R-:W-:Y:S01]  /*6c50*/  FADD R79, R10, R79 ;  /* 0x0000004f0a4f7221 */ /* 0x000fe20000000000 */
[----:B------:R-:W-:Y:S01]  /*6c60*/  F2FP.SATFINITE.E4M3.F32.PACK_AB_MERGE_C R24, RZ, R24, RZ ;  /* 0x00000018ff18723e */ /* 0x000fe200048070ff */
[----:B------:R-:W-:Y:S01]  /*6c70*/  FADD R158, R159, R158 ;  /* 0x0000009e9f9e7221 */ /* 0x000fe20000000000 */
[----:B------:R-:W-:Y:S01]  /*6c80*/  PRMT R37, R20, 0x7604, R37 ;  /* 0x0000760414257816 */ /* 0x000fe20000000025 */
[----:B------:R-:W-:Y:S01]  /*6c90*/  IMAD.U32 R20, R39, 0x10000, RZ ;  /* 0x0001000027147824 */ /* 0x000fe200078e00ff */
[----:B------:R-:W-:Y:S01]  /*6ca0*/  F2FP.SATFINITE.E4M3.F32.PACK_AB_MERGE_C R44, RZ, R44, RZ ;  /* 0x0000002cff2c723e */ /* 0x000fe200048070ff */
[----:B------:R-:W-:Y:S01]  /*6cb0*/  FADD R155, R156, R155 ;  /* 0x0000009b9c9b7221 */ /* 0x000fe20000000000 */
[----:B------:R-:W-:Y:S01]  /*6cc0*/  F2FP.SATFINITE.E4M3.F32.PACK_AB_MERGE_C R49, RZ, R49, RZ ;  /* 0x00000031ff31723e */ /* 0x000fe200048070ff */
[----:B------:R-:W-:Y:S01]  /*6cd0*/  FADD R157, R157, R160 ;  /* 0x000000a09d9d7221 */ /* 0x000fe20000000000 */
[----:B------:R-:W-:Y:S01]  /*6ce0*/  LOP3.LUT R61, R61, 0xffff, RZ, 0xc0, !PT ;  /* 0x0000ffff3d3d7812 */ /* 0x000fe200078ec0ff */
[----:B------:R-:W-:Y:S01]  /*6cf0*/  FADD R86, R81, R86 ;  /* 0x0000005651567221 */ /* 0x000fe20000000000 */
[----:B------:R-:W-:Y:S01]  /*6d00*/  F2FP.SATFINITE.E4M3.F32.PACK_AB_MERGE_C R31, RZ, R31, RZ ;  /* 0x0000001fff1f723e */ /* 0x000fe200048070ff */
[----:B------:R-:W-:Y:S01]  /*6d10*/  FADD R157, R158, R157 ;  /* 0x0000009d9e9d7221 */ /* 0x000fe20000000000 */
[----:B------:R-:W-:Y:S01]  /*6d20*/  F2FP.SATFINITE.E4M3.F32.PACK_AB_MERGE_C R34, RZ, R34, RZ ;  /* 0x00000022ff22723e */ /* 0x000fe200048070ff */
[----:B------:R-:W-:Y:S01]  /*6d30*/  FADD R86, R155, R86 ;  /* 0x000000569b567221 */ /* 0x000fe20000000000 */
[----:B------:R-:W-:Y:S01]  /*6d40*/  LOP3.LUT R11, R11, 0xff, RZ, 0xc0, !PT ;  /* 0x000000ff0b0b7812 */ /* 0x000fe200078ec0ff */
[----:B------:R-:W-:Y:S01]  /*6d50*/  IMAD.U32 R31, R31, 0x10000, RZ ;  /* 0x000100001f1f7824 */ /* 0x000fe200078e00ff */
[----:B------:R-:W-:Y:S01]  /*6d60*/  LOP3.LUT R18, R18, 0xffff, RZ, 0xc0, !PT ;  /* 0x0000ffff12127812 */ /* 0x000fe200078ec0ff */
[----:B------:R-:W-:Y:S01]  /*6d70*/  FADD R86, R157, R86 ;  /* 0x000000569d567221 */ /* 0x000fe20000000000 */
[----:B------:R-:W-:-:S02]  /*6d80*/  PRMT R21, R22, 0x7604, R21 ;  /* 0x0000760416157816 */ /* 0x000fc40000000015 */
[----:B------:R-:W-:Y:S02]  /*6d90*/  F2FP.SATFINITE.E4M3.F32.PACK_AB_MERGE_C R43, RZ, R43, RZ ;  /* 0x0000002bff2b723e */ /* 0x000fe400048070ff */
[----:B------:R-:W-:Y:S02]  /*6da0*/  F2FP.SATFINITE.E4M3.F32.PACK_AB_MERGE_C R66, RZ, R66, RZ ;  /* 0x00000042ff42723e */ /* 0x000fe400048070ff */
[----:B------:R-:W-:Y:S01]  /*6db0*/  LOP3.LUT R52, R52, 0xff0000, R19, 0xf8, !PT ;  /* 0x00ff000034347812 */ /* 0x000fe200078ef813 */
[----:B------:R-:W-:Y:S01]  /*6dc0*/  IMAD.U32 R19, R74, 0x10000, RZ ;  /* 0x000100004a137824 */ /* 0x000fe200078e00ff */
[----:B------:R-:W-:Y:S01]  /*6dd0*/  LOP3.LUT R24, R24, 0xffff, RZ, 0xc0, !PT ;  /* 0x0000ffff18187812 */ /* 0x000fe200078ec0ff */
[----:B------:R-:W-:Y:S01]  /*6de0*/  IMAD.U32 R22, R43, 0x10000, RZ ;  /* 0x000100002b167824 */ /* 0x000fe200078e00ff */
[----:B------:R-:W-:Y:S02]  /*6df0*/  LOP3.LUT R44, R44, 0xff, RZ, 0xc0, !PT ;  /* 0x000000ff2c2c7812 */ /* 0x000fe400078ec0ff */
[----:B------:R-:W-:-:S02]  /*6e00*/  LOP3.LUT R49, R49, 0xffff, RZ, 0xc0, !PT ;  /* 0x0000ffff31317812 */ /* 0x000fc400078ec0ff */
[----:B------:R-:W-:Y:S02]  /*6e10*/  PRMT R56, R61, 0x7604, R56 ;  /* 0x000076043d387816 */ /* 0x000fe40000000038 */
[----:B------:R-:W-:Y:S02]  /*6e20*/  LOP3.LUT R34, R34, 0xffff, RZ, 0xc0, !PT ;  /* 0x0000ffff22227812 */ /* 0x000fe400078ec0ff */
[----:B------:R-:W-:Y:S02]  /*6e30*/  PRMT R18, R18, 0x7604, R11 ;  /* 0x0000760412127816 */ /* 0x000fe4000000000b */
[----:B------:R-:W-:Y:S02]  /*6e40*/  F2FP.SATFINITE.E4M3.F32.PACK_AB_MERGE_C R48, RZ, R48, RZ ;  /* 0x00000030ff30723e */ /* 0x000fe400048070ff */
[----:B------:R-:W-:Y:S02]  /*6e50*/  F2FP.SATFINITE.E4M3.F32.PACK_AB_MERGE_C R53, RZ, R53, RZ ;  /* 0x00000035ff35723e */ /* 0x000fe400048070ff */
[----:B------:R-:W-:Y:S01]  /*6e60*/  LOP3.LUT R20, R21, 0xff0000, R20, 0xf8, !PT ;  /* 0x00ff000015147812 */ /* 0x000fe200078ef814 */
[----:B------:R-:W-:Y:S01]  /*6e70*/  IMAD.U32 R21, R66, 0x10000, RZ ;  /* 0x0001000042157824 */ /* 0x000fe200078e00ff */
[----:B------:R-:W-:-:S02]  /*6e80*/  F2FP.SATFINITE.E4M3.F32.PACK_AB_MERGE_C R42, RZ, R42, RZ ;  /* 0x0000002aff2a723e */ /* 0x000fc400048070ff */
[----:B------:R-:W-:Y:S02]  /*6e90*/  F2FP.SATFINITE.E4M3.F32.PACK_AB_MERGE_C R28, RZ, R28, RZ ;  /* 0x0000001cff1c723e */ /* 0x000fe400048070ff */
[----:B------:R-:W-:Y:S02]  /*6ea0*/  PRMT R23, R24, 0x7604, R23 ;  /* 0x0000760418177816 */ /* 0x000fe40000000017 */
[----:B------:R-:W-:Y:S02]  /*6eb0*/  PRMT R44, R49, 0x7604, R44 ;  /* 0x00007604312c7816 */ /* 0x000fe4000000002c */
[----:B------:R-:W-:Y:S02]  /*6ec0*/  F2FP.SATFINITE.E4M3.F32.PACK_AB_MERGE_C R68, RZ, R68, RZ ;  /* 0x00000044ff44723e */ /* 0x000fe400048070ff */
[----:B------:R-:W-:Y:S01]  /*6ed0*/  LOP3.LUT R56, R56, 0xff0000, R19, 0xf8, !PT ;  /* 0x00ff000038387812 */ /* 0x000fe200078ef813 */
[----:B------:R-:W-:Y:S01]  /*6ee0*/  IMAD.SHL.U32 R19, R34, 0x1000000, RZ ;  /* 0x0100000022137824 */ /* 0x000fe200078e00ff */
[----:B------:R-:W-:-:S02]  /*6ef0*/  F2FP.SATFINITE.E4M3.F32.PACK_AB_MERGE_C R27, RZ, R27, RZ ;  /* 0x0000001bff1b723e */ /* 0x000fc400048070ff */
[----:B------:R-:W-:Y:S02]  /*6f00*/  F2FP.SATFINITE.E4M3.F32.PACK_AB_MERGE_C R32, RZ, R32, RZ ;  /* 0x00000020ff20723e */ /* 0x000fe400048070ff */
[----:B------:R-:W-:Y:S02]  /*6f10*/  F2FP.SATFINITE.E4M3.F32.PACK_AB_MERGE_C R36, RZ, R36, RZ ;  /* 0x00000024ff24723e */ /* 0x000fe400048070ff */
[----:B------:R-:W-:Y:S02]  /*6f20*/  LOP3.LUT R48, R48, 0xff, RZ, 0xc0, !PT ;  /* 0x000000ff30307812 */ /* 0x000fe400078ec0ff */
[----:B------:R-:W-:Y:S02]  /*6f30*/  LOP3.LUT R53, R53, 0xffff, RZ, 0xc0, !PT ;  /* 0x0000ffff35357812 */ /* 0x000fe400078ec0ff */
[----:B------:R-:W-:Y:S02]  /*6f40*/  F2FP.SATFINITE.E4M3.F32.PACK_AB_MERGE_C R64, RZ, R64, RZ ;  /* 0x00000040ff40723e */ /* 0x000fe400048070ff */
[----:B------:R-:W-:-:S02]  /*6f50*/  LOP3.LUT R18, R18, 0xff0000, R31, 0xf8, !PT ;  /* 0x00ff000012127812 */ /* 0x000fc400078ef81f */
[----:B------:R-:W-:Y:S01]  /*6f60*/  F2FP.SATFINITE.E4M3.F32.PACK_AB_MERGE_C R47, RZ, R47, RZ ;  /* 0x0000002fff2f723e */ /* 0x000fe200048070ff */
[----:B------:R-:W-:Y:S01]  /*6f70*/  IMAD.U32 R11, R64, 0x10000, RZ ;  /* 0x00010000400b7824 */ /* 0x000fe200078e00ff */
[----:B------:R-:W-:Y:S02]  /*6f80*/  F2FP.SATFINITE.E4M3.F32.PACK_AB_MERGE_C R30, RZ, R30, RZ ;  /* 0x0000001eff1e723e */ /* 0x000fe400048070ff */
[----:B------:R-:W-:Y:S01]  /*6f90*/  F2FP.SATFINITE.E4M3.F32.PACK_AB_MERGE_C R46, RZ, R46, RZ ;  /* 0x0000002eff2e723e */ /* 0x000fe200048070ff */
[----:B------:R-:W-:Y:S01]  /*6fa0*/  IMAD.U32 R24, R47, 0x10000, RZ ;  /* 0x000100002f187824 */ /* 0x000fe200078e00ff */
[----:B------:R-:W-:Y:S02]  /*6fb0*/  LOP3.LUT R42, R42, 0xffff, RZ, 0xc0, !PT ;  /* 0x0000ffff2a2a7812 */ /* 0x000fe400078ec0ff */
[----:B------:R-:W-:Y:S02]  /*6fc0*/  F2FP.SATFINITE.E4M3.F32.PACK_AB_MERGE_C R50, RZ, R50, RZ ;  /* 0x00000032ff32723e */ /* 0x000fe400048070ff */
[----:B------:R-:W-:-:S02]  /*6fd0*/  LOP3.LUT R28, R28, 0xffff, RZ, 0xc0, !PT ;  /* 0x0000ffff1c1c7812 */ /* 0x000fc400078ec0ff */
[----:B------:R-:W-:Y:S02]  /*6fe0*/  F2FP.SATFINITE.E4M3.F32.PACK_AB_MERGE_C R77, RZ, R77, RZ ;  /* 0x0000004dff4d723e */ /* 0x000fe400048070ff */
[----:B------:R-:W-:Y:S02]  /*6ff0*/  F2FP.SATFINITE.E4M3.F32.PACK_AB_MERGE_C R76, RZ, R76, RZ ;  /* 0x0000004cff4c723e */ /* 0x000fe400048070ff */
[----:B------:R-:W-:Y:S02]  /*7000*/  LOP3.LUT R154, R154, 0xff, RZ, 0xc0, !PT ;  /* 0x000000ff9a9a7812 */ /* 0x000fe400078ec0ff */
[----:B------:R-:W-:Y:S01]  /*7010*/  LOP3.LUT R22, R23, 0xff0000, R22, 0xf8, !PT ;  /* 0x00ff000017167812 */ /* 0x000fe200078ef816 */
[----:B------:R-:W-:Y:S01]  /*7020*/  IMAD.U32 R23, R68, 0x10000, RZ ;  /* 0x0001000044177824 */ /* 0x000fe200078e00ff */
[----:B------:R-:W-:Y:S02]  /*7030*/  F2FP.SATFINITE.E4M3.F32.PACK_AB_MERGE_C R54, RZ, R54, RZ ;  /* 0x00000036ff36723e */ /* 0x000fe400048070ff */
[----:B------:R-:W-:-:S02]  /*7040*/  F2FP.SATFINITE.E4M3.F32.PACK_AB_MERGE_C R58, RZ, R58, RZ ;  /* 0x0000003aff3a723e */ /* 0x000fc400048070ff */
[----:B------:R-:W-:Y:S01]  /*7050*/  LOP3.LUT R44, R44, 0xff0000, R21, 0xf8, !PT ;  /* 0x00ff00002c2c7812 */ /* 0x000fe200078ef815 */
[----:B------:R-:W-:Y:S01]  /*7060*/  IMAD.SHL.U32 R21, R38, 0x1000000, RZ ;  /* 0x0100000026157824 */ /* 0x000fe200078e00ff */
[----:B------:R-:W-:Y:S01]  /*7070*/  F2FP.SATFINITE.E4M3.F32.PACK_AB_MERGE_C R51, RZ, R51, RZ ;  /* 0x00000033ff33723e */ /* 0x000fe200048070ff */
[----:B------:R-:W-:Y:S01]  /*7080*/  IMAD.U32 R54, R54, 0x10000, RZ ;  /* 0x0001000036367824 */ /* 0x000fe200078e00ff */
[----:B------:R-:W-:Y:S01]  /*7090*/  F2FP.SATFINITE.E4M3.F32.PACK_AB_MERGE_C R55, RZ, R55, RZ ;  /* 0x00000037ff37723e */ /* 0x000fe200048070ff */
[----:B------:R-:W-:Y:S01]  /*70a0*/  IMAD.U32 R58, R58, 0x10000, RZ ;  /* 0x000100003a3a7824 */ /* 0x000fe200078e00ff */
[----:B------:R-:W-:Y:S02]  /*70b0*/  LOP3.LUT R27, R27, 0xffff, RZ, 0xc0, !PT ;  /* 0x0000ffff1b1b7812 */ /* 0x000fe400078ec0ff */
[----:B------:R-:W-:Y:S02]  /*70c0*/  LOP3.LUT R29, R29, 0xff, RZ, 0xc0, !PT ;  /* 0x000000ff1d1d7812 */ /* 0x000fe400078ec0ff */
[----:B------:R-:W-:-:S02]  /*70d0*/  LOP3.LUT R32, R32, 0xffff, RZ, 0xc0, !PT ;  /* 0x0000ffff20207812 */ /* 0x000fc400078ec0ff */
[----:B------:R-:W-:Y:S02]  /*70e0*/  LOP3.LUT R36, R36, 0xffff, RZ, 0xc0, !PT ;  /* 0x0000ffff24247812 */ /* 0x000fe400078ec0ff */
[----:B------:R-:W-:Y:S02]  /*70f0*/  PRMT R48, R53, 0x7604, R48 ;  /* 0x0000760435307816 */ /* 0x000fe40000000030 */
[----:B------:R-:W-:Y:S02]  /*7100*/  LOP3.LUT R30, R30, 0xffff, RZ, 0xc0, !PT ;  /* 0x0000ffff1e1e7812 */ /* 0x000fe400078ec0ff */
[----:B------:R-:W-:Y:S02]  /*7110*/  LOP3.LUT R46, R46, 0xffff, RZ, 0xc0, !PT ;  /* 0x0000ffff2e2e7812 */ /* 0x000fe400078ec0ff */
[----:B------:R-:W-:Y:S01]  /*7120*/  LOP3.LUT R18, R18, R19, RZ, 0xfc, !PT ;  /* 0x0000001312127212 */ /* 0x000fe200078efcff */
[----:B------:R-:W-:Y:S01]  /*7130*/  IMAD.SHL.U32 R19, R42, 0x1000000, RZ ;  /* 0x010000002a137824 */ /* 0x000fe200078e00ff */
[----:B------:R-:W-:Y:S01]  /*7140*/  LOP3.LUT R50, R50, 0xffff, RZ, 0xc0, !PT ;  /* 0x0000ffff32327812 */ /* 0x000fe200078ec0ff */
[----:B------:R-:W-:Y:S01]  /*7150*/  IMAD.SHL.U32 R30, R30, 0x1000000, RZ ;  /* 0x010000001e1e7824 */ /* 0x000fe200078e00ff */
[----:B------:R-:W-:Y:S01]  /*7160*/  PRMT R25, R28, 0x7604, R25 ;  /* 0x000076041c197816 */ /* 0x000fe20000000019 */
[----:B------:R-:W-:Y:S01]  /*7170*/  IMAD.U32 R28, R77, 0x10000, RZ ;  /* 0x000100004d1c7824 */ /* 0x000fe200078e00ff */
[----:B------:R-:W-:-:S02]  /*7180*/  LOP3.LUT R76, R76, 0xffff, RZ, 0xc0, !PT ;  /* 0x0000ffff4c4c7812 */ /* 0x000fc400078ec0ff */
[----:B------:R-:W-:Y:S02]  /*7190*/  PRMT R78, R85, 0x7604, R154 ;  /* 0x00007604554e7816 */ /* 0x000fe4000000009a */
[----:B------:R-:W-:Y:S01]  /*71a0*/  LOP3.LUT R51, R51, 0xffff, RZ, 0xc0, !PT ;  /* 0x0000ffff33337812 */ /* 0x000fe200078ec0ff */
[----:B------:R-:W-:Y:S01]  /*71b0*/  IMAD.SHL.U32 R76, R76, 0x1000000, RZ ;  /* 0x010000004c4c7824 */ /* 0x000fe200078e00ff */
[----:B------:R-:W-:Y:S02]  /*71c0*/  LOP3.LUT R55, R55, 0xffff, RZ, 0xc0, !PT ;  /* 0x0000ffff37377812 */ /* 0x000fe400078ec0ff */
[----:B------:R-:W-:Y:S01]  /*71d0*/  PRMT R27, R27, 0x7604, R26 ;  /* 0x000076041b1b7816 */ /* 0x000fe2000000001a */
[----:B------:R-:W-:Y:S01]  /*71e0*/  IMAD.SHL.U32 R10, R51, 0x1000000, RZ ;  /* 0x01000000330a7824 */ /* 0x000fe200078e00ff */
[----:B------:R-:W-:Y:S02]  /*71f0*/  PRMT R29, R32, 0x7604, R29 ;  /* 0x00007604201d7816 */ /* 0x000fe4000000001d */
[----:B------:R-:W-:-:S02]  /*7200*/  PRMT R33, R36, 0x7604, R33 ;  /* 0x0000760424217816 */ /* 0x000fc40000000021 */
[----:B------:R-:W-:Y:S01]  /*7210*/  LOP3.LUT R48, R48, 0xff0000, R23, 0xf8, !PT ;  /* 0x00ff000030307812 */ /* 0x000fe200078ef817 */
[----:B------:R-:W-:Y:S01]  /*7220*/  IMAD.SHL.U32 R23, R50, 0x1000000, RZ ;  /* 0x0100000032177824 */ /* 0x000fe200078e00ff */
[----:B------:R-:W-:Y:S01]  /*7230*/  LOP3.LUT R16, R16, R21, RZ, 0xfc, !PT ;  /* 0x0000001510107212 */ /* 0x000fe200078efcff */
[----:B------:R-:W-:Y:S01]  /*7240*/  IMAD.SHL.U32 R21, R46, 0x1000000, RZ ;  /* 0x010000002e157824 */ /* 0x000fe200078e00ff */
[----:B------:R-:W-:Y:S02]  /*7250*/  F2FP.SATFINITE.E4M3.F32.PACK_AB_MERGE_C R60, RZ, R60, RZ ;  /* 0x0000003cff3c723e */ /* 0x000fe400048070ff */
[----:B------:R-:W-:Y:S02]  /*7260*/  F2FP.SATFINITE.E4M3.F32.PACK_AB_MERGE_C R65, RZ, R65, RZ ;  /* 0x00000041ff41723e */ /* 0x000fe400048070ff */
[----:B------:R-:W-:Y:S02]  /*7270*/  LOP3.LUT R11, R78, 0xff0000, R11, 0xf8, !PT ;  /* 0x00ff00004e0b7812 */ /* 0x000fe400078ef80b */
[----:B------:R-:W-:-:S02]  /*7280*/  LOP3.LUT R24, R25, 0xff0000, R24, 0xf8, !PT ;  /* 0x00ff000019187812 */ /* 0x000fc400078ef818 */
[----:B------:R-:W-:Y:S01]  /*7290*/  LOP3.LUT R19, R20, R19, RZ, 0xfc, !PT ;  /* 0x0000001314137212 */ /* 0x000fe200078efcff */
[----:B------:R-:W-:Y:S01]  /*72a0*/  IMAD.SHL.U32 R20, R55, 0x1000000, RZ ;  /* 0x0100000037147824 */ /* 0x000fe200078e00ff */
[----:B------:R-:W-:Y:S02]  /*72b0*/  F2FP.SATFINITE.E4M3.F32.PACK_AB_MERGE_C R69, RZ, R69, RZ ;  /* 0x00000045ff45723e */ /* 0x000fe400048070ff */
[----:B------:R-:W-:Y:S02]  /*72c0*/  LOP3.LUT R27, R27, 0xff0000, R28, 0xf8, !PT ;  /* 0x00ff00001b1b7812 */ /* 0x000fe400078ef81c */
[----:B------:R-:W-:Y:S01]  /*72d0*/  F2FP.SATFINITE.E4M3.F32.PACK_AB_MERGE_C R59, RZ, R59, RZ ;  /* 0x0000003bff3b723e */ /* 0x000fe200048070ff */
[----:B------:R-:W-:Y:S01]  /*72e0*/  IMAD.U32 R26, R69, 0x10000, RZ ;  /* 0x00010000451a7824 */ /* 0x000fe200078e00ff */
[----:B------:R-:W-:Y:S02]  /*72f0*/  F2FP.SATFINITE.E4M3.F32.PACK_AB_MERGE_C R63, RZ, R63, RZ ;  /* 0x0000003fff3f723e */ /* 0x000fe400048070ff */
[----:B------:R-:W-:-:S02]  /*7300*/  F2FP.SATFINITE.E4M3.F32.PACK_AB_MERGE_C R17, RZ, R17, RZ ;  /* 0x00000011ff11723e */ /* 0x000fc400048070ff */
[----:B------:R-:W-:Y:S02]  /*7310*/  LOP3.LUT R29, R29, 0xff0000, R54, 0xf8, !PT ;  /* 0x00ff00001d1d7812 */ /* 0x000fe400078ef836 */
[----:B------:R-:W-:Y:S02]  /*7320*/  LOP3.LUT R33, R33, 0xff0000, R58, 0xf8, !PT ;  /* 0x00ff000021217812 */ /* 0x000fe400078ef83a */
[----:B------:R-:W-:Y:S02]  /*7330*/  F2FP.SATFINITE.E4M3.F32.PACK_AB_MERGE_C R71, RZ, R71, RZ ;  /* 0x00000047ff47723e */ /* 0x000fe400048070ff */
[----:B------:R-:W-:Y:S02]  /*7340*/  F2FP.SATFINITE.E4M3.F32.PACK_AB_MERGE_C R70, RZ, R70, RZ ;  /* 0x00000046ff46723e */ /* 0x000fe400048070ff */
[----:B------:R-:W-:Y:S01]  /*7350*/  F2FP.SATFINITE.E4M3.F32.PACK_AB_MERGE_C R73, RZ, R73, RZ ;  /* 0x00000049ff49723e */ /* 0x000fe200048070ff */
[----:B------:R-:W-:Y:S01]  /*7360*/  IMAD.U32 R71, R71, 0x10000, RZ ;  /* 0x0001000047477824 */ /* 0x000fe200078e00ff */
[----:B------:R-:W-:-:S02]  /*7370*/  F2FP.SATFINITE.E4M3.F32.PACK_AB_MERGE_C R75, RZ, R75, RZ ;  /* 0x0000004bff4b723e */ /* 0x000fc400048070ff */
[----:B------:R-:W-:Y:S02]  /*7380*/  LOP3.LUT R60, R60, 0xff, RZ, 0xc0, !PT ;  /* 0x000000ff3c3c7812 */ /* 0x000fe400078ec0ff */
[----:B------:R-:W-:Y:S02]  /*7390*/  LOP3.LUT R65, R65, 0xffff, RZ, 0xc0, !PT ;  /* 0x0000ffff41417812 */ /* 0x000fe400078ec0ff */
[----:B------:R-:W-:Y:S02]  /*73a0*/  LOP3.LUT R11, R11, R30, RZ, 0xfc, !PT ;  /* 0x0000001e0b0b7212 */ /* 0x000fe400078efcff */
[----:B------:R-:W-:Y:S02]  /*73b0*/  LOP3.LUT R21, R22, R21, RZ, 0xfc, !PT ;  /* 0x0000001516157212 */ /* 0x000fe400078efcff */
[----:B------:R-:W-:Y:S02]  /*73c0*/  LOP3.LUT R24, R24, R23, RZ, 0xfc, !PT ;  /* 0x0000001718187212 */ /* 0x000fe400078efcff */
[----:B------:R-:W-:-:S02]  /*73d0*/  LOP3.LUT R59, R59, 0xffff, RZ, 0xc0, !PT ;  /* 0x0000ffff3b3b7812 */ /* 0x000fc400078ec0ff */
[----:B------:R-:W-:Y:S02]  /*73e0*/  LOP3.LUT R63, R63, 0xffff, RZ, 0xc0, !PT ;  /* 0x0000ffff3f3f7812 */ /* 0x000fe400078ec0ff */
[----:B------:R-:W-:Y:S01]  /*73f0*/  LOP3.LUT R67, R67, 0xffff, RZ, 0xc0, !PT ;  /* 0x0000ffff43437812 */ /* 0x000fe200078ec0ff */
[----:B------:R-:W-:Y:S01]  /*7400*/  IMAD.SHL.U32 R59, R59, 0x1000000, RZ ;  /* 0x010000003b3b7824 */ /* 0x000fe200078e00ff */
[----:B------:R-:W-:Y:S01]  /*7410*/  LOP3.LUT R17, R17, 0xffff, RZ, 0xc0, !PT ;  /* 0x0000ffff11117812 */ /* 0x000fe200078ec0ff */
[----:B------:R-:W-:Y:S01]  /*7420*/  IMAD.SHL.U32 R63, R63, 0x1000000, RZ ;  /* 0x010000003f3f7824 */ /* 0x000fe200078e00ff */
[----:B------:R-:W-:Y:S01]  /*7430*/  LOP3.LUT R76, R27, R76, RZ, 0xfc, !PT ;  /* 0x0000004c1b4c7212 */ /* 0x000fe200078efcff */
[----:B------:R-:W-:Y:S01]  /*7440*/  IMAD.SHL.U32 R67, R67, 0x1000000, RZ ;  /* 0x0100000043437824 */ /* 0x000fe200078e00ff */
[----:B------:R-:W-:Y:S01]  /*7450*/  LOP3.LUT R10, R29, R10, RZ, 0xfc, !PT ;  /* 0x0000000a1d0a7212 */ /* 0x000fe200078efcff */
[----:B------:R-:W-:Y:S01]  /*7460*/  IMAD.SHL.U32 R17, R17, 0x1000000, RZ ;  /* 0x0100000011117824 */ /* 0x000fe200078e00ff */
[----:B------:R-:W-:-:S02]  /*7470*/  LOP3.LUT R33, R33, R20, RZ, 0xfc, !PT ;  /* 0x0000001421217212 */ /* 0x000fc400078efcff */
[----:B------:R-:W-:Y:S02]  /*7480*/  LOP3.LUT R70, R70, 0xffff, RZ, 0xc0, !PT ;  /* 0x0000ffff46467812 */ /* 0x000fe400078ec0ff */
[----:B------:R-:W-:Y:S02]  /*7490*/  SEL R27, R19, R16, P6 ;  /* 0x00000010131b7207 */ /* 0x000fe40003000000 */
[----:B------:R-:W-:Y:S01]  /*74a0*/  LOP3.LUT R73, R73, 0xffff, RZ, 0xc0, !PT ;  /* 0x0000ffff49497812 */ /* 0x000fe200078ec0ff */
[----:B------:R-:W-:Y:S01]  /*74b0*/  IMAD.SHL.U32 R23, R70, 0x1000000, RZ ;  /* 0x0100000046177824 */ /* 0x000fe200078e00ff */
[----:B------:R-:W-:Y:S02]  /*74c0*/  LOP3.LUT R75, R75, 0xffff, RZ, 0xc0, !PT ;  /* 0x0000ffff4b4b7812 */ /* 0x000fe400078ec0ff */
[----:B------:R-:W-:Y:S01]  /*74d0*/  SEL R16, R16, R19, P6 ;  /* 0x0000001310107207 */ /* 0x000fe20003000000 */
[----:B------:R-:W-:Y:S01]  /*74e0*/  IMAD.SHL.U32 R73, R73, 0x1000000, RZ ;  /* 0x0100000049497824 */ /* 0x000fe200078e00ff */
[----:B------:R-:W-:Y:S01]  /*74f0*/  PRMT R60, R65, 0x7604, R60 ;  /* 0x00007604413c7816 */ /* 0x000fe2000000003c */
[----:B------:R-:W-:Y:S01]  /*7500*/  IMAD.SHL.U32 R75, R75, 0x1000000, RZ ;  /* 0x010000004b4b7824 */ /* 0x000fe200078e00ff */
[----:B------:R-:W-:-:S02]  /*7510*/  SEL R25, R18, R11, P6 ;  /* 0x0000000b12197207 */ /* 0x000fc40003000000 */
[----:B------:R-:W-:Y:S02]  /*7520*/  SEL R19, R24, R21, P6 ;  /* 0x0000001518137207 */ /* 0x000fe40003000000 */
[----:B------:R-:W-:Y:S01]  /*7530*/  SEL R18, R11, R18, P6 ;  /* 0x000000120b127207 */ /* 0x000fe20003000000 */
[----:B------:R-:W-:Y:S01]  /*7540*/  IMAD.MOV.U32 R11, RZ, RZ, 0x3021 ;  /* 0x00003021ff0b7424 */ /* 0x000fe200078e00ff */
[----:B------:R-:W-:Y:S02]  /*7550*/  SEL R24, R21, R24, P6 ;  /* 0x0000001815187207 */ /* 0x000fe40003000000 */
[----:B------:R-:W-:Y:S02]  /*7560*/  SEL R21, R33, R10, P6 ;  /* 0x0000000a21157207 */ /* 0x000fe40003000000 */
[----:B------:R-:W-:Y:S01]  /*7570*/  SEL R22, R10, R33, P6 ;  /* 0x000000210a167207 */ /* 0x000fe20003000000 */
[----:B------:R-:W-:Y:S01]  /*7580*/  IMAD.MOV.U32 R33, RZ, RZ, 0x2130 ;  /* 0x00002130ff217424 */ /* 0x000fe200078e00ff */
[----:B------:R-:W-:-:S02]  /*7590*/  LOP3.LUT R26, R37, 0xff0000, R26, 0xf8, !PT ;  /* 0x00ff0000251a7812 */ /* 0x000fc400078ef81a */
[----:B------:R-:W-:Y:S02]  /*75a0*/  LOP3.LUT R60, R60, 0xff0000, R71, 0xf8, !PT ;  /* 0x00ff00003c3c7812 */ /* 0x000fe400078ef847 */
[----:B------:R-:W-:Y:S02]  /*75b0*/  FSETP.GEU.AND P2, PT, R152, -126, PT ;  /* 0xc2fc00009800780b */ /* 0x000fe40003f4e000 */
[----:B------:R-:W-:Y:S02]  /*75c0*/  FSETP.GEU.AND P3, PT, R15, -126, PT ;  /* 0xc2fc00000f00780b */ /* 0x000fe40003f6e000 */
[----:B------:R-:W-:Y:S02]  /*75d0*/  LOP3.LUT R26, R26, R59, RZ, 0xfc, !PT ;  /* 0x0000003b1a1a7212 */ /* 0x000fe400078efcff */
[----:B------:R-:W-:Y:S02]  /*75e0*/  LOP3.LUT R63, R40, R63, RZ, 0xfc, !PT ;  /* 0x0000003f283f7212 */ /* 0x000fe400078efcff */
[----:B------:R-:W-:-:S02]  /*75f0*/  LOP3.LUT R44, R44, R67, RZ, 0xfc, !PT ;  /* 0x000000432c2c7212 */ /* 0x000fc400078efcff */
[----:B------:R-:W-:Y:S02]  /*7600*/  LOP3.LUT R17, R48, R17, RZ, 0xfc, !PT ;  /* 0x0000001130117212 */ /* 0x000fe400078efcff */
[-C--:B------:R-:W-:Y:S01]  /*7610*/  SHF.R.U32.HI R11, RZ, R14.reuse, R11 ;  /* 0x0000000eff0b7219 */ /* 0x080fe2000001160b */
[----:B------:R-:W-:Y:S01]  /*7620*/  @!P2 FMUL R152, R152, 0.5 ;  /* 0x3f0000009898a820 */ /* 0x000fe20000400000 */
[----:B------:R-:W-:Y:S01]  /*7630*/  LOP3.LUT R23, R60, R23, RZ, 0xfc, !PT ;  /* 0x000000173c177212 */ /* 0x000fe200078efcff */
[----:B------:R-:W-:Y:S01]  /*7640*/  @!P3 FMUL R15, R15, 0.5 ;  /* 0x3f0000000f0fb820 */ /* 0x000fe20000400000 */
[----:B------:R-:W-:Y:S02]  /*7650*/  SHF.R.U32.HI R33, RZ, R14, R33 ;  /* 0x0000000eff217219 */ /* 0x000fe40000011621 */
[----:B------:R-:W-:Y:S01]  /*7660*/  LOP3.LUT R52, R52, R73, RZ, 0xfc, !PT ;  /* 0x0000004934347212 */ /* 0x000fe200078efcff */
[----:B------:R-:W1:Y:S01]  /*7670*/  MUFU.EX2 R152, R152 ;  /* 0x0000009800987308 */ /* 0x000e620000000800 */
[----:B------:R-:W-:-:S02]  /*7680*/  LOP3.LUT R75, R56, R75, RZ, 0xfc, !PT ;  /* 0x0000004b384b7212 */ /* 0x000fc400078efcff */
[----:B------:R-:W-:Y:S02]  /*7690*/  SEL R29, R63, R26, P6 ;  /* 0x0000001a3f1d7207 */ /* 0x000fe40003000000 */
[----:B------:R-:W-:Y:S02]  /*76a0*/  SEL R31, R17, R44, P6 ;  /* 0x0000002c111f7207 */ /* 0x000fe40003000000 */
[----:B------:R-:W-:Y:S01]  /*76b0*/  LOP3.LUT R10, R11, 0xf, RZ, 0xc0, !PT ;  /* 0x0000000f0b0a7812 */ /* 0x000fe200078ec0ff */
[----:B------:R-:W2:Y:S01]  /*76c0*/  MUFU.EX2 R15, R15 ;  /* 0x0000000f000f7308 */ /* 0x000ea20000000800 */
[----:B------:R-:W-:Y:S02]  /*76d0*/  SEL R26, R26, R63, P6 ;  /* 0x0000003f1a1a7207 */ /* 0x000fe40003000000 */
[----:B------:R-:W-:Y:S01]  /*76e0*/  SEL R44, R44, R17, P6 ;  /* 0x000000112c2c7207 */ /* 0x000fe20003000000 */
[----:B------:R-:W-:Y:S01]  /*76f0*/  SHFL.IDX PT, R25, R25, R10, 0x1c1f ;  /* 0x001c1f0a19197589 */ /* 0x000fe200000e0000 */
[----:B------:R-:W-:-:S02]  /*7700*/  SEL R37, R76, R23, P6 ;  /* 0x000000174c257207 */ /* 0x000fc40003000000 */
[----:B------:R-:W-:Y:S01]  /*7710*/  LOP3.LUT R11, R33, 0xf, RZ, 0xc0, !PT ;  /* 0x0000000f210b7812 */ /* 0x000fe200078ec0ff */
[----:B------:R-:W-:Y:S01]  /*7720*/  SHFL.IDX PT, R27, R27, R10, 0x1c1f ;  /* 0x001c1f0a1b1b7589 */ /* 0x000fe200000e0000 */
[----:B------:R-:W-:Y:S01]  /*7730*/  SEL R17, R75, R52, P6 ;  /* 0x000000344b117207 */ /* 0x000fe20003000000 */
[----:B-1----:R-:W-:Y:S01]  /*7740*/  @!P2 FMUL R152, R152, R152 ;  /* 0x000000989898a220 */ /* 0x002fe20000400000 */
[----:B------:R-:W-:Y:S01]  /*7750*/  SEL R76, R23, R76, P6 ;  /* 0x0000004c174c7207 */ /* 0x000fe20003000000 */
[----:B------:R-:W-:Y:S01]  /*7760*/  SHFL.IDX PT, R33, R29, R10, 0x1c1f ;  /* 0x001c1f0a1d217589 */ /* 0x000fe200000e0000 */
[----:B------:R-:W-:Y:S01]  /*7770*/  SEL R52, R52, R75, P6 ;  /* 0x0000004b34347207 */ /* 0x000fe20003000000 */
[----:B------:R-:W-:Y:S01]  /*7780*/  FFMA R7, R152, R7, R79 ;  /* 0x0000000798077223 */ /* 0x000fe2000000004f */
[----:B------:R-:W-:Y:S01]  /*7790*/  SHF.L.U32 R23, R13, 0x1f, RZ ;  /* 0x0000001f0d177819 */ /* 0x000fe200000006ff */
[----:B------:R-:W1:Y:S01]  /*77a0*/  SHFL.IDX PT, R34, R26, R11, 0x1c1f ;  /* 0x001c1f0b1a227589 */ /* 0x000e6200000e0000 */
[----:B--2---:R-:W-:Y:S01]  /*77b0*/  @!P3 FMUL R15, R15, R15 ;  /* 0x0000000f0f0fb220 */ /* 0x004fe20000400000 */
[----:B------:R-:W-:Y:S01]  /*77c0*/  FMUL R88, R88, R152 ;  /* 0x0000009858587220 */ /* 0x000fe20000400000 */
[----:B------:R2:W3:Y:S01]  /*77d0*/  SYNCS.PHASECHK.TRANS64.TRYWAIT P2, [UR6+0x18000], R23 ;  /* 0x01800017ff0075a7 */ /* 0x0004e20008040146 */
[----:B------:R-:W-:Y:S01]  /*77e0*/  SHFL.IDX PT, R18, R18, R11, 0x1c1f ;  /* 0x001c1f0b12127589 */ /* 0x000fe200000e0000 */
[----:B------:R-:W-:-:S01]  /*77f0*/  FFMA R6, R15, R6, R86 ;  /* 0x000000060f067223 */ /* 0x000fc20000000056 */
[-C--:B------:R-:W-:Y:S01]  /*7800*/  FMUL R89, R89, R152.reuse ;  /* 0x0000009859597220 */ /* 0x080fe20000400000 */
[-C--:B------:R-:W-:Y:S01]  /*7810*/  FMUL R92, R92, R152.reuse ;  /* 0x000000985c5c7220 */ /* 0x080fe20000400000 */
[----:B------:R-:W4:Y:S01]  /*7820*/  SHFL.IDX PT, R16, R16, R11, 0x1c1f ;  /* 0x001c1f0b10107589 */ /* 0x000f2200000e0000 */
[-C--:B------:R-:W-:Y:S01]  /*7830*/  FMUL R93, R93, R152.reuse ;  /* 0x000000985d5d7220 */ /* 0x080fe20000400000 */
[-C--:B------:R-:W-:Y:S01]  /*7840*/  FMUL R96, R96, R152.reuse ;  /* 0x0000009860607220 */ /* 0x080fe20000400000 */
[-C--:B------:R-:W-:Y:S01]  /*7850*/  FMUL R97, R97, R152.reuse ;  /* 0x0000009861617220 */ /* 0x080fe20000400000 */
[----:B------:R-:W-:Y:S01]  /*7860*/  SHFL.IDX PT, R35, R31, R10, 0x1c1f ;  /* 0x001c1f0a1f237589 */ /* 0x000fe200000e0000 */
[-C--:B------:R-:W-:Y:S01]  /*7870*/  FMUL R100, R100, R152.reuse ;  /* 0x0000009864647220 */ /* 0x080fe20000400000 */
[-C--:B------:R-:W-:Y:S01]  /*7880*/  FMUL R101, R101, R152.reuse ;  /* 0x0000009865657220 */ /* 0x080fe20000400000 */
[-C--:B------:R-:W-:Y:S01]  /*7890*/  FMUL R104, R104, R152.reuse ;  /* 0x0000009868687220 */ /* 0x080fe20000400000 */
[----:B------:R-:W5:Y:S01]  /*78a0*/  SHFL.IDX PT, R44, R44, R11, 0x1c1f ;  /* 0x001c1f0b2c2c7589 */ /* 0x000f6200000e0000 */
[-C--:B------:R-:W-:Y:S01]  /*78b0*/  FMUL R105, R105, R152.reuse ;  /* 0x0000009869697220 */ /* 0x080fe20000400000 */
[-C--:B------:R-:W-:Y:S01]  /*78c0*/  FMUL R108, R108, R152.reuse ;  /* 0x000000986c6c7220 */ /* 0x080fe20000400000 */
[-C--:B------:R-:W-:Y:S01]  /*78d0*/  FMUL R109, R109, R152.reuse ;  /* 0x000000986d6d7220 */ /* 0x080fe20000400000 */
[----:B------:R-:W-:Y:S01]  /*78e0*/  SHFL.IDX PT, R39, R37, R10, 0x1c1f ;  /* 0x001c1f0a25277589 */ /* 0x000fe200000e0000 */
[-C--:B------:R-:W-:Y:S01]  /*78f0*/  FMUL R112, R112, R152.reuse ;  /* 0x0000009870707220 */ /* 0x080fe20000400000 */
[-C--:B------:R-:W-:Y:S01]  /*7900*/  FMUL R113, R113, R152.reuse ;  /* 0x0000009871717220 */ /* 0x080fe20000400000 */
[----:B------:R-:W-:Y:S01]  /*7910*/  FMUL R116, R116, R152 ;  /* 0x0000009874747220 */ /* 0x000fe20000400000 */
[----:B------:R-:W2:Y:S01]  /*7920*/  SHFL.IDX PT, R76, R76, R11, 0x1c1f ;  /* 0x001c1f0b4c4c7589 */ /* 0x000ea200000e0000 */
[--C-:B-1----:R-:W-:Y:S01]  /*7930*/  PRMT R32, R33, R0, R34.reuse ;  /* 0x0000000021207216 */ /* 0x102fe20000000022 */
[-C--:B------:R-:W-:Y:S01]  /*7940*/  FMUL R117, R117, R152.reuse ;  /* 0x0000009875757220 */ /* 0x080fe20000400000 */
[----:B------:R-:W-:Y:S01]  /*7950*/  PRMT R33, R33, R5, R34 ;  /* 0x0000000521217216 */ /* 0x000fe20000000022 */
[----:B------:R-:W-:Y:S01]  /*7960*/  SHFL.IDX PT, R19, R19, R10, 0x1c1f ;  /* 0x001c1f0a13137589 */ /* 0x000fe200000e0000 */
[-C--:B------:R-:W-:Y:S01]  /*7970*/  FMUL R120, R120, R152.reuse ;  /* 0x0000009878787220 */ /* 0x080fe20000400000 */
[-C--:B------:R-:W-:Y:S01]  /*7980*/  FMUL R121, R121, R152.reuse ;  /* 0x0000009879797220 */ /* 0x080fe20000400000 */
[----:B------:R-:W-:Y:S01]  /*7990*/  FMUL R124, R124, R152 ;  /* 0x000000987c7c7220 */ /* 0x000fe20000400000 */
[----:B------:R1:W3:Y:S01]  /*79a0*/  SHFL.IDX PT, R20, R24, R11, 0x1c1f ;  /* 0x001c1f0b18147589 */ /* 0x0002e200000e0000 */
[----:B----4-:R-:W-:Y:S01]  /*79b0*/  PRMT R26, R27, R0, R16 ;  /* 0x000000001b1a7216 */ /* 0x010fe20000000010 */
[-C--:B------:R-:W-:Y:S01]  /*79c0*/  FMUL R125, R125, R152.reuse ;  /* 0x000000987d7d7220 */ /* 0x080fe20000400000 */
[-C--:B------:R-:W-:Y:S01]  /*79d0*/  FMUL R128, R128, R152.reuse ;  /* 0x0000009880807220 */ /* 0x080fe20000400000 */
[----:B------:R-:W-:Y:S01]  /*79e0*/  SHFL.IDX PT, R21, R21, R10, 0x1c1f ;  /* 0x001c1f0a15157589 */ /* 0x000fe200000e0000 */
[-C--:B------:R-:W-:Y:S01]  /*79f0*/  FMUL R129, R129, R152.reuse ;  /* 0x0000009881817220 */ /* 0x080fe20000400000 */
[-C--:B------:R-:W-:Y:S01]  /*7a00*/  FMUL R132, R132, R152.reuse ;  /* 0x0000009884847220 */ /* 0x080fe20000400000 */
[----:B------:R-:W-:Y:S01]  /*7a10*/  FMUL R133, R133, R152 ;  /* 0x0000009885857220 */ /* 0x000fe20000400000 */
[----:B------:R-:W4:Y:S01]  /*7a20*/  SHFL.IDX PT, R22, R22, R11, 0x1c1f ;  /* 0x001c1f0b16167589 */ /* 0x000f2200000e0000 */
[----:B-----5:R-:W-:Y:S01]  /*7a30*/  PRMT R34, R35, R0, R44 ;  /* 0x0000000023227216 */ /* 0x020fe2000000002c */
[----:B------:R-:W-:Y:S01]  /*7a40*/  FMUL R136, R136, R152 ;  /* 0x0000009888887220 */ /* 0x000fe20000400000 */
[----:B-1----:R-:W-:Y:S01]  /*7a50*/  PRMT R24, R25, R0, R18 ;  /* 0x0000000019187216 */ /* 0x002fe20000000012 */
[----:B------:R-:W-:Y:S01]  /*7a60*/  SHFL.IDX PT, R17, R17, R10, 0x1c1f ;  /* 0x001c1f0a11117589 */ /* 0x000fe200000e0000 */
[-C--:B------:R-:W-:Y:S01]  /*7a70*/  FMUL R137, R137, R152.reuse ;  /* 0x0000009889897220 */ /* 0x080fe20000400000 */
[-C--:B------:R-:W-:Y:S01]  /*7a80*/  FMUL R140, R140, R152.reuse ;  /* 0x000000988c8c7220 */ /* 0x080fe20000400000 */
[----:B------:R-:W-:Y:S01]  /*7a90*/  FMUL R141, R141, R152 ;  /* 0x000000988d8d7220 */ /* 0x000fe20000400000 */
[----:B------:R-:W1:Y:S01]  /*7aa0*/  SHFL.IDX PT, R52, R52, R11, 0x1c1f ;  /* 0x001c1f0b34347589 */ /* 0x000e6200000e0000 */
[----:B--2---:R-:W-:Y:S01]  /*7ab0*/  PRMT R38, R39, R0, R76 ;  /* 0x0000000027267216 */ /* 0x004fe2000000004c */
[-C--:B------:R-:W-:Y:S01]  /*7ac0*/  FMUL R144, R144, R152.reuse ;  /* 0x0000009890907220 */ /* 0x080fe20000400000 */
[-C--:B------:R-:W-:Y:S01]  /*7ad0*/  FMUL R145, R145, R152.reuse ;  /* 0x0000009891917220 */ /* 0x080fe20000400000 */
[-C--:B------:R-:W-:Y:S01]  /*7ae0*/  FMUL R148, R148, R152.reuse ;  /* 0x0000009894947220 */ /* 0x080fe20000400000 */
[----:B------:R-:W-:Y:S01]  /*7af0*/  FMUL R149, R149, R152 ;  /* 0x0000009895957220 */ /* 0x000fe20000400000 */
[-C--:B------:R-:W-:Y:S01]  /*7b00*/  FMUL R90, R90, R15.reuse ;  /* 0x0000000f5a5a7220 */ /* 0x080fe20000400000 */
        /* <DEDUP_REMOVED lines=30> */
[----:B------:R-:W-:Y:S01]  /*7cf0*/  FMUL R151, R151, R15 ;  /* 0x0000000f97977220 */ /* 0x000fe20000400000 */
[----:B------:R-:W-:-:S02]  /*7d00*/  PRMT R25, R25, R5, R18 ;  /* 0x0000000519197216 */ /* 0x000fc40000000012 */
[-C--:B------:R-:W-:Y:S02]  /*7d10*/  PRMT R27, R27, R5.reuse, R16 ;  /* 0x000000051b1b7216 */ /* 0x080fe40000000010 */
[CCC-:B---3--:R-:W-:Y:S02]  /*7d20*/  PRMT R28, R19.reuse, R0.reuse, R20.reuse ;  /* 0x00000000131c7216 */ /* 0x1c8fe40000000014 */
[-C--:B------:R-:W-:Y:S02]  /*7d30*/  PRMT R29, R19, R5.reuse, R20 ;  /* 0x00000005131d7216 */ /* 0x080fe40000000014 */
[C-C-:B----4-:R-:W-:Y:S02]  /*7d40*/  PRMT R30, R21.reuse, R0, R22.reuse ;  /* 0x00000000151e7216 */ /* 0x150fe40000000016 */
[-C--:B------:R-:W-:Y:S02]  /*7d50*/  PRMT R31, R21, R5.reuse, R22 ;  /* 0x00000005151f7216 */ /* 0x080fe40000000016 */
[----:B------:R-:W-:-:S02]  /*7d60*/  PRMT R35, R35, R5, R44 ;  /* 0x0000000523237216 */ /* 0x000fc4000000002c */
[C-C-:B-1----:R-:W-:Y:S02]  /*7d70*/  PRMT R36, R17.reuse, R0, R52.reuse ;  /* 0x0000000011247216 */ /* 0x142fe40000000034 */
[-C--:B------:R-:W-:Y:S02]  /*7d80*/  PRMT R37, R17, R5.reuse, R52 ;  /* 0x0000000511257216 */ /* 0x080fe40000000034 */
[----:B------:R-:W-:Y:S01]  /*7d90*/  PRMT R39, R39, R5, R76 ;  /* 0x0000000527277216 */ /* 0x000fe2000000004c */
[----:B------:R-:W-:Y:S06]  /*7da0*/  @!P0 BRA `(.L_x_27) ;  /* 0x0000000000048947 */ /* 0x000fec0003800000 */
[----:B------:R-:W-:Y:S01]  /*7db0*/  BPT.TRAP 0x1 ;  /* 0x000000040000795c */ /* 0x000fe20000300000 */
.L_x_27:
[----:B------:R-:W-:Y:S05]  /*7dc0*/  @P2 BRA `(.L_x_28) ;  /* 0x0000000000082947 */ /* 0x000fea0003800000 */
[----:B------:R-:W1:Y:S02]  /*7dd0*/  SYNCS.PHASECHK.TRANS64.TRYWAIT P2, [UR6+0x18000], R23 ;  /* 0x01800017ff0075a7 */ /* 0x000e640008040146 */
[----:B-1----:R-:W-:Y:S05]  /*7de0*/  @!P2 BRA `(.L_x_29) ;  /* 0x000000700060a947 */ /* 0x002fea0003800000 */
.L_x_28:
[----:B------:R-:W-:Y:S01]  /*7df0*/  ULEA UR6, UR23, UR20, 0xa ;  /* 0x0000001417067291 */ /* 0x000fe2000f8e503f */
[----:B------:R-:W-:Y:S01]  /*7e00*/  WARPGROUP.ARRIVE ;  /* 0x00000000000079c5 */ /* 0x000fe20000000000 */
[----:B------:R-:W-:Y:S01]  /*7e10*/  UMOV UR7, 0x40000040 ;  /* 0x4000004000077882 */ /* 0x000fe20000000000 */
[----:B------:R-:W-:Y:S01]  /*7e20*/  UMOV UR11, 0x40000040 ;  /* 0x40000040000b7882 */ /* 0x000fe20000000000 */
[----:B------:R-:W-:-:S05]  /*7e30*/  UIADD3 UR10, UR6, 0x2, URZ ;  /* 0x00000002060a7890 */ /* 0x000fca000fffe03f */
[----:B------:R-:W-:Y:S01]  /*7e40*/  QGMMA.64x128x32.F32.E4M3.E4M3 R88, R24, gdesc[UR4], R88, gsb0 ;  /* 0x01e0000418587df3 */ /* 0x000fe20008000858 */
[----:B------:R-:W-:Y:S02]  /*7e50*/  UMOV UR7, 0x40000040 ;  /* 0x4000004000077882 */ /* 0x000fe40000000000 */
[----:B------:R-:W-:Y:S02]  /*7e60*/  WARPGROUP.DEPBAR.LE gsb0, 0x0 ;  /* 0x00008000000079c5 */ /* 0x000fe40000010000 */
[----:B------:R-:W-:-:S07]  /*7e70*/  WARPGROUP.ARRIVE ;  /* 0x00000000000079c5 */ /* 0x000fce0000000000 */
[----:B------:R-:W-:Y:S01]  /*7e80*/  QGMMA.64x128x32.F32.E4M3.E4M3 R88, R28, gdesc[UR8], R88, gsb0 ;  /* 0x01e000081c587df3 */ /* 0x000fe20008000858 */
[----:B------:R-:W-:Y:S01]  /*7e90*/  UIADD3 UR10, UR6, 0x4, URZ ;  /* 0x00000004060a7890 */ /* 0x000fe2000fffe03f */
[----:B------:R-:W-:Y:S01]  /*7ea0*/  UMOV UR11, 0x40000040 ;  /* 0x40000040000b7882 */ /* 0x000fe20000000000 */
[----:B------:R-:W-:Y:S01]  /*7eb0*/  UIADD3 UR6, UR6, 0x6, URZ ;  /* 0x0000000606067890 */ /* 0x000fe2000fffe03f */
[----:B------:R-:W-:Y:S02]  /*7ec0*/  WARPGROUP.DEPBAR.LE gsb0, 0x0 ;  /* 0x00008000000079c5 */ /* 0x000fe40000010000 */
[----:B------:R-:W-:-:S06]  /*7ed0*/  WARPGROUP.ARRIVE ;  /* 0x00000000000079c5 */ /* 0x000fcc0000000000 */
[----:B------:R-:W-:Y:S03]  /*7ee0*/  QGMMA.64x128x32.F32.E4M3.E4M3 R88, R32, gdesc[UR8], R88, gsb0 ;  /* 0x01e0000820587df3 */ /* 0x000fe60008000858 */
[----:B------:R-:W-:Y:S02]  /*7ef0*/  WARPGROUP.DEPBAR.LE gsb0, 0x0 ;  /* 0x00008000000079c5 */ /* 0x000fe40000010000 */
[----:B------:R-:W-:-:S07]  /*7f00*/  WARPGROUP.ARRIVE ;  /* 0x00000000000079c5 */ /* 0x000fce0000000000 */
[----:B------:R-:W-:Y:S03]  /*7f10*/  QGMMA.64x128x32.F32.E4M3.E4M3 R88, R36, gdesc[UR4], R88, gsb0 ;  /* 0x01e0000424587df3 */ /* 0x000fe60008000858 */
[----:B------:R-:W-:Y:S02]  /*7f20*/  WARPGROUP.DEPBAR.LE gsb0, 0x0 ;  /* 0x00008000000079c5 */ /* 0x000fe40000010000 */
[----:B------:R-:W-:Y:S05]  /*7f30*/  @!P0 BRA `(.L_x_30) ;  /* 0x0000000000048947 */ /* 0x000fea0003800000 */
[----:B------:R-:W-:Y:S01]  /*7f40*/  BPT.TRAP 0x1 ;  /* 0x000000040000795c */ /* 0x000fe20000300000 */
.L_x_30:
[----:B------:R-:W-:-:S04]  /*7f50*/  ULEA UR6, UR21, UR36, 0x3 ;  /* 0x0000002415067291 */ /* 0x000fc8000f8e183f */
[----:B------:R-:W-:-:S04]  /*7f60*/  UIADD3 UR6, UR6, 0x18028, URZ ;  /* 0x0001802806067890 */ /* 0x000fc8000fffe03f */
[----:B------:R-:W-:-:S09]  /*7f70*/  UPRMT UR6, URZ, 0x654, UR6 ;  /* 0x000006543f067896 */ /* 0x000fd20008000006 */
[----:B------:R-:W-:Y:S01]  /*7f80*/  SYNCS.ARRIVE.TRANS64.RED.A1T0 RZ, [UR6], RZ ;  /* 0x000000ffffff79a7 */ /* 0x000fe20008100406 */
[----:B------:R-:W-:Y:S05]  /*7f90*/  @P1 BRA `(.L_x_31) ;  /* 0x0000000000041947 */ /* 0x000fea0003800000 */
[----:B------:R-:W-:Y:S01]  /*7fa0*/  BPT.TRAP 0x1 ;  /* 0x000000040000795c */ /* 0x000fe20000300000 */
.L_x_31:
[----:B------:R-:W-:-:S04]  /*7fb0*/  UIADD3 UR21, UR21, 0x1, URZ ;  /* 0x0000000115157890 */ /* 0x000fc8000fffe03f */
[----:B------:R-:W-:-:S04]  /*7fc0*/  UISETP.NE.AND UP0, UPT, UR21, 0x5, UPT ;  /* 0x000000051500788c */ /* 0x000fc8000bf05270 */
[----:B------:R-:W-:Y:S01]  /*7fd0*/  USEL UR21, UR21, URZ, UP0 ;  /* 0x0000003f15157287 */ /* 0x000fe20008000000 */
[----:B------:R-:W-:Y:S11]  /*7fe0*/  @!P0 BRA `(.L_x_32) ;  /* 0x0000000000048947 */ /* 0x000ff60003800000 */
[----:B------:R-:W-:Y:S01]  /*7ff0*/  BPT.TRAP 0x1 ;  /* 0x000000040000795c */ /* 0x000fe20000300000 */
.L_x_32:
[----:B------:R-:W-:-:S04]  /*8000*/  ULEA UR6, UR21, UR36, 0x3 ;  /* 0x0000002415067291 */ /* 0x000fc8000f8e183f */
[----:B------:R-:W-:-:S04]  /*8010*/  UIADD3 UR6, UR6, 0x18028, URZ ;  /* 0x0001802806067890 */ /* 0x000fc8000fffe03f */
[----:B------:R-:W-:-:S09]  /*8020*/  UPRMT UR6, URZ, 0x654, UR6 ;  /* 0x000006543f067896 */ /* 0x000fd20008000006 */
[----:B------:R-:W-:Y:S01]  /*8030*/  SYNCS.ARRIVE.TRANS64.RED.A1T0 RZ, [UR6], RZ ;  /* 0x000000ffffff79a7 */ /* 0x000fe20008100406 */
[----:B------:R-:W-:Y:S05]  /*8040*/  @P1 BRA `(.L_x_33) ;  /* 0x0000000000041947 */ /* 0x000fea0003800000 */
[----:B------:R-:W-:Y:S01]  /*8050*/  BPT.TRAP 0x1 ;  /* 0x000000040000795c */ /* 0x000fe20000300000 */
.L_x_33:
[----:B------:R-:W-:Y:S01]  /*8060*/  UIADD3 UR23, UR23, 0x1, URZ ;  /* 0x0000000117177890 */ /* 0x000fe2000fffe03f */
[C---:B------:R-:W-:Y:S01]  /*8070*/  ISETP.GT.AND P2, PT, R12.reuse, 0x2, PT ;  /* 0x000000020c00780c */ /* 0x040fe20003f44270 */
[----:B------:R-:W-:Y:S01]  /*8080*/  UIADD3 UR21, UR21, 0x1, URZ ;  /* 0x0000000115157890 */ /* 0x000fe2000fffe03f */
[----:B------:R-:W-:Y:S01]  /*8090*/  VIADD R12, R12, 0xffffffff ;  /* 0xffffffff0c0c7836 */ /* 0x000fe20000000000 */
[----:B------:R-:W-:Y:S01]  /*80a0*/  UISETP.NE.AND UP2, UPT, UR23, 0x5, UPT ;  /* 0x000000051700788c */ /* 0x000fe2000bf45270 */
[----:B------:R-:W-:Y:S01]  /*80b0*/  VIADD R8, R8, 0x80 ;  /* 0x0000008008087836 */ /* 0x000fe20000000000 */
[----:B------:R-:W-:Y:S01]  /*80c0*/  UISETP.NE.AND UP0, UPT, UR21, 0x5, UPT ;  /* 0x000000051500788c */ /* 0x000fe2000bf05270 */
[----:B------:R-:W-:Y:S01]  /*80d0*/  IMAD.MOV.U32 R17, RZ, RZ, R4 ;  /* 0x000000ffff117224 */ /* 0x000fe200078e0004 */
[----:B------:R-:W-:Y:S01]  /*80e0*/  USEL UR6, URZ, 0x1, UP2 ;  /* 0x000000013f067887 */ /* 0x000fe20009000000 */
[----:B------:R-:W-:Y:S01]  /*80f0*/  IMAD.MOV.U32 R15, RZ, RZ, R9 ;  /* 0x000000ffff0f7224 */ /* 0x000fe200078e0009 */
[----:B------:R-:W-:-:S02]  /*8100*/  USEL UR21, UR21, URZ, UP0 ;  /* 0x0000003f15157287 */ /* 0x000fc40008000000 */
[----:B------:R-:W-:Y:S02]  /*8110*/  USEL UR23, UR23, URZ, UP2 ;  /* 0x0000003f17177287 */ /* 0x000fe40009000000 */
[----:B------:R-:W-:Y:S01]  /*8120*/  LOP3.LUT R13, R13, UR6, RZ, 0x3c, !PT ;  /* 0x000000060d0d7c12 */ /* 0x000fe2000f8e3cff */
[----:B------:R-:W-:Y:S09]  /*8130*/  @P2 BRA `(.L_x_34) ;  /* 0xffffffc800442947 */ /* 0x000ff2000383ffff */
.L_x_23:
[----:B------:R-:W-:-:S13]  /*8140*/  ISETP.GE.AND P2, PT, R12, 0x1, PT ;  /* 0x000000010c00780c */ /* 0x000fda0003f46270 */
[----:B------:R-:W-:Y:S05]  /*8150*/  @!P2 BRA `(.L_x_35) ;  /* 0x000000400028a947 */ /* 0x000fea0003800000 */
[----:B------:R-:W-:Y:S01]  /*8160*/  IMAD.MOV.U32 R15, RZ, RZ, R4 ;  /* 0x000000ffff0f7224 */ /* 0x000fe200078e0004 */
[----:B------:R-:W-:Y:S01]  /*8170*/  ULDC UR24, c[0x0][0x604] ;  /* 0x0001810000187ab9 */ /* 0x000fe20000000800 */
[----:B------:R-:W-:-:S07]  /*8180*/  IMAD.MOV.U32 R14, RZ, RZ, R9 ;  /* 0x000000ffff0e7224 */ /* 0x000fce00078e0009 */
.L_x_46:
[----:B------:R-:W-:Y:S05]  /*8190*/  @!P0 BRA `(.L_x_36) ;  /* 0x0000000000048947 */ /* 0x000fea0003800000 */
[----:B------:R-:W-:Y:S01]  /*81a0*/  BPT.TRAP 0x1 ;  /* 0x000000040000795c */ /* 0x000fe20000300000 */
.L_x_36:
[----:B------:R-:W-:Y:S01]  /*81b0*/  ULEA UR6, UR23, UR36, 0x3 ;  /* 0x0000002417067291 */ /* 0x000fe2000f8e183f */
[----:B------:R-:W-:-:S08]  /*81c0*/  SHF.L.U32 R4, R13, 0x1f, RZ ;  /* 0x0000001f0d047819 */ /* 0x000fd000000006ff */
[----:B------:R-:W2:Y:S02]  /*81d0*/  SYNCS.PHASECHK.TRANS64.TRYWAIT P2, [UR6+0x18000], R4 ;  /* 0x01800004ff0075a7 */ /* 0x000ea40008040146 */
[----:B--2---:R-:W-:Y:S05]  /*81e0*/  @!P2 BRA `(.L_x_37) ;  /* 0x0000006c0078a947 */ /* 0x004fea0003800000 */
.L_x_107:
        /* <DEDUP_REMOVED lines=27> */
.L_x_38:
[----:B--2---:R-:W-:Y:S01]  /*83a0*/  VIADD R4, R8, 0x1 ;  /* 0x0000000108047836 */ /* 0x004fe20000000000 */
[----:B------:R-:W-:Y:S01]  /*83b0*/  ISETP.GE.AND P2, PT, R2, R8, PT ;  /* 0x000000080200720c */ /* 0x000fe20003f46270 */
[C---:B------:R-:W-:Y:S01]  /*83c0*/  VIADD R9, R8.reuse, 0x8 ;  /* 0x0000000808097836 */ /* 0x040fe20000000000 */
[----:B------:R-:W-:Y:S01]  /*83d0*/  ULEA UR6, UR23, UR36, 0x3 ;  /* 0x0000002417067291 */ /* 0x000fe2000f8e183f */
[----:B-1----:R-:W-:Y:S01]  /*83e0*/  VIADD R16, R8, 0x9 ;  /* 0x0000000908107836 */ /* 0x002fe20000000000 */
[----:B------:R-:W-:Y:S01]  /*83f0*/  ISETP.GE.AND P3, PT, R2, R4, PT ;  /* 0x000000040200720c */ /* 0x000fe20003f66270 */
[----:B------:R-:W-:Y:S01]  /*8400*/  VIADD R17, R8, 0x10 ;  /* 0x0000001008117836 */ /* 0x000fe20000000000 */
[----:B------:R-:W-:Y:S02]  /*8410*/  FSEL R24, R24, -INF , P2 ;  /* 0xff80000018187808 */ /* 0x000fe40001000000 */
[----:B------:R-:W-:Y:S02]  /*8420*/  ISETP.GE.AND P2, PT, R2, R9, PT ;  /* 0x000000090200720c */ /* 0x000fe40003f46270 */
[----:B------:R-:W-:-:S02]  /*8430*/  FSEL R25, R25, -INF , P3 ;  /* 0xff80000019197808 */ /* 0x000fc40001800000 */
[----:B------:R-:W-:Y:S02]  /*8440*/  FMNMX R18, R24, R15, !PT ;  /* 0x0000000f18127209 */ /* 0x000fe40007800000 */
[----:B------:R-:W-:Y:S02]  /*8450*/  ISETP.GE.AND P3, PT, R2, R16, PT ;  /* 0x000000100200720c */ /* 0x000fe40003f66270 */
[----:B------:R-:W-:Y:S02]  /*8460*/  FSEL R28, R28, -INF , P2 ;  /* 0xff8000001c1c7808 */ /* 0x000fe40001000000 */
[----:B------:R-:W-:Y:S01]  /*8470*/  FMNMX R19, R25, R18, !PT ;  /* 0x0000001219137209 */ /* 0x000fe20007800000 */
[----:B------:R-:W-:Y:S01]  /*8480*/  VIADD R18, R8, 0x11 ;  /* 0x0000001108127836 */ /* 0x000fe20000000000 */
[----:B------:R-:W-:Y:S02]  /*8490*/  ISETP.GE.AND P2, PT, R2, R17, PT ;  /* 0x000000110200720c */ /* 0x000fe40003f46270 */
[----:B------:R-:W-:-:S02]  /*84a0*/  FSEL R29, R29, -INF , P3 ;  /* 0xff8000001d1d7808 */ /* 0x000fc40001800000 */
[----:B------:R-:W-:Y:S01]  /*84b0*/  FMNMX R20, R28, R19, !PT ;  /* 0x000000131c147209 */ /* 0x000fe20007800000 */
[----:B------:R-:W-:Y:S01]  /*84c0*/  VIADD R19, R8, 0x18 ;  /* 0x0000001808137836 */ /* 0x000fe20000000000 */
        /* <DEDUP_REMOVED lines=102> */
[----:B------:R-:W-:Y:S02]  /*8b30*/  FMNMX R174, R80, R173, !PT ;  /* 0x000000ad50ae7209 */ /* 0x000fe40007800000 */
[----:B------:R-:W-:Y:S02]  /*8b40*/  ISETP.GE.AND P3, PT, R2, R172, PT ;  /* 0x000000ac0200720c */ /* 0x000fe40003f66270 */
[----:B------:R-:W-:Y:S02]  /*8b50*/  FSEL R84, R84, -INF , P2 ;  /* 0xff80000054547808 */ /* 0x000fe40001000000 */
[----:B------:R-:W-:Y:S02]  /*8b60*/  FMNMX R173, R81, R174, !PT ;  /* 0x000000ae51ad7209 */ /* 0x000fe40007800000 */
[----:B------:R-:W-:Y:S02]  /*8b70*/  FSEL R85, R85, -INF , P3 ;  /* 0xff80000055557808 */ /* 0x000fe40001800000 */
[----:B------:R-:W-:-:S02]  /*8b80*/  FMNMX R174, R84, R173, !PT ;  /* 0x000000ad54ae7209 */ /* 0x000fc40007800000 */
[----:B------:R-:W-:Y:S02]  /*8b90*/  ISETP.GE.AND P3, PT, R3, R4, PT ;  /* 0x000000040300720c */ /* 0x000fe40003f66270 */
[----:B------:R-:W-:Y:S02]  /*8ba0*/  FMNMX R174, R85, R174, !PT ;  /* 0x000000ae55ae7209 */ /* 0x000fe40007800000 */
[C---:B------:R-:W-:Y:S02]  /*8bb0*/  ISETP.GE.AND P5, PT, R3.reuse, R16, PT ;  /* 0x000000100300720c */ /* 0x040fe40003fa6270 */
[----:B------:R-:W-:Y:S01]  /*8bc0*/  ISETP.GE.AND P2, PT, R3, R9, PT ;  /* 0x000000090300720c */ /* 0x000fe20003f46270 */
[----:B------:R-:W1:Y:S01]  /*8bd0*/  SHFL.BFLY PT, R173, R174, 0x1, 0x1f ;  /* 0x0c201f00aead7f89 */ /* 0x000e6200000e0000 */
[----:B------:R-:W-:Y:S02]  /*8be0*/  FSEL R31, R31, -INF , P5 ;  /* 0xff8000001f1f7808 */ /* 0x000fe40002800000 */
[----:B------:R-:W-:-:S02]  /*8bf0*/  ISETP.GE.AND P5, PT, R3, R20, PT ;  /* 0x000000140300720c */ /* 0x000fc40003fa6270 */
[----:B------:R-:W-:Y:S02]  /*8c00*/  FSEL R30, R30, -INF , P2 ;  /* 0xff8000001e1e7808 */ /* 0x000fe40001000000 */
[----:B------:R-:W-:Y:S02]  /*8c10*/  FSEL R39, R39, -INF , P5 ;  /* 0xff80000027277808 */ /* 0x000fe40002800000 */
[C---:B------:R-:W-:Y:S02]  /*8c20*/  ISETP.GE.AND P5, PT, R3.reuse, R152, PT ;  /* 0x000000980300720c */ /* 0x040fe40003fa6270 */
[----:B------:R-:W-:Y:S02]  /*8c30*/  ISETP.GE.AND P2, PT, R3, R19, PT ;  /* 0x000000130300720c */ /* 0x000fe40003f46270 */
[----:B------:R-:W-:Y:S02]  /*8c40*/  FSEL R47, R47, -INF , P5 ;  /* 0xff8000002f2f7808 */ /* 0x000fe40002800000 */
[----:B------:R-:W-:-:S02]  /*8c50*/  ISETP.GE.AND P4, PT, R3, R17, PT ;  /* 0x000000110300720c */ /* 0x000fc40003f86270 */
[C---:B------:R-:W-:Y:S02]  /*8c60*/  ISETP.GE.AND P5, PT, R3.reuse, R156, PT ;  /* 0x0000009c0300720c */ /* 0x040fe40003fa6270 */
[----:B------:R-:W-:Y:S02]  /*8c70*/  FSEL R38, R38, -INF , P2 ;  /* 0xff80000026267808 */ /* 0x000fe40001000000 */
[----:B------:R-:W-:Y:S02]  /*8c80*/  ISETP.GE.AND P2, PT, R3, R23, PT ;  /* 0x000000170300720c */ /* 0x000fe40003f46270 */
[----:B------:R-:W-:Y:S02]  /*8c90*/  FSEL R34, R34, -INF , P4 ;  /* 0xff80000022227808 */ /* 0x000fe40002000000 */
[----:B-1----:R-:W-:Y:S02]  /*8ca0*/  FMNMX R173, R174, R173, !PT ;  /* 0x000000adaead7209 */ /* 0x002fe40007800000 */
[----:B------:R-:W-:-:S02]  /*8cb0*/  FSEL R55, R55, -INF , P5 ;  /* 0xff80000037377808 */ /* 0x000fc40002800000 */
[C---:B------:R-:W-:Y:S01]  /*8cc0*/  ISETP.GE.AND P4, PT, R3.reuse, R21, PT ;  /* 0x000000150300720c */ /* 0x040fe20003f86270 */
[----:B------:R-:W1:Y:S01]  /*8cd0*/  SHFL.BFLY PT, R4, R173, 0x2, 0x1f ;  /* 0x0c401f00ad047f89 */ /* 0x000e6200000e0000 */
[C---:B------:R-:W-:Y:S02]  /*8ce0*/  ISETP.GE.AND P5, PT, R3.reuse, R160, PT ;  /* 0x000000a00300720c */ /* 0x040fe40003fa6270 */
[----:B------:R-:W-:Y:S02]  /*8cf0*/  FSEL R46, R46, -INF , P2 ;  /* 0xff8000002e2e7808 */ /* 0x000fe40001000000 */
[----:B------:R-:W-:Y:S02]  /*8d00*/  ISETP.GE.AND P2, PT, R3, R155, PT ;  /* 0x0000009b0300720c */ /* 0x000fe40003f46270 */
[----:B------:R-:W-:Y:S02]  /*8d10*/  FSEL R27, R27, -INF , P3 ;  /* 0xff8000001b1b7808 */ /* 0x000fe40001800000 */
[----:B------:R-:W-:-:S02]  /*8d20*/  FSEL R42, R42, -INF , P4 ;  /* 0xff8000002a2a7808 */ /* 0x000fc40002000000 */
[----:B------:R-:W-:Y:S02]  /*8d30*/  FSEL R63, R63, -INF , P5 ;  /* 0xff8000003f3f7808 */ /* 0x000fe40002800000 */
[C---:B------:R-:W-:Y:S02]  /*8d40*/  ISETP.GE.AND P3, PT, R3.reuse, R18, PT ;  /* 0x000000120300720c */ /* 0x040fe40003f66270 */
[C---:B------:R-:W-:Y:S02]  /*8d50*/  ISETP.GE.AND P4, PT, R3.reuse, R153, PT ;  /* 0x000000990300720c */ /* 0x040fe40003f86270 */
[----:B------:R-:W-:Y:S02]  /*8d60*/  FSEL R54, R54, -INF , P2 ;  /* 0xff80000036367808 */ /* 0x000fe40001000000 */
[----:B------:R-:W-:Y:S02]  /*8d70*/  ISETP.GE.AND P2, PT, R3, R159, PT ;  /* 0x0000009f0300720c */ /* 0x000fe40003f46270 */
[----:B------:R-:W-:-:S02]  /*8d80*/  FSEL R35, R35, -INF , P3 ;  /* 0xff80000023237808 */ /* 0x000fc40001800000 */
[----:B------:R-:W-:Y:S02]  /*8d90*/  FSEL R50, R50, -INF , P4 ;  /* 0xff80000032327808 */ /* 0x000fe40002000000 */
[----:B-1----:R-:W-:Y:S02]  /*8da0*/  FMNMX R4, R173, R4, !PT ;  /* 0x00000004ad047209 */ /* 0x002fe40007800000 */
[C---:B------:R-:W-:Y:S02]  /*8db0*/  ISETP.GE.AND P3, PT, R3.reuse, R22, PT ;  /* 0x000000160300720c */ /* 0x040fe40003f66270 */
[C---:B------:R-:W-:Y:S02]  /*8dc0*/  FSETP.NEU.AND P5, PT, R4.reuse, -INF , PT ;  /* 0xff8000000400780b */ /* 0x040fe40003fad000 */
[----:B------:R-:W-:Y:S02]  /*8dd0*/  ISETP.GE.AND P4, PT, R3, R157, PT ;  /* 0x0000009d0300720c */ /* 0x000fe40003f86270 */
[----:B------:R-:W-:-:S02]  /*8de0*/  FSEL R16, R4, RZ, P5 ;  /* 0x000000ff04107208 */ /* 0x000fc40002800000 */
[----:B------:R-:W-:Y:S02]  /*8df0*/  FSEL R62, R62, -INF , P2 ;  /* 0xff8000003e3e7808 */ /* 0x000fe40001000000 */
[----:B------:R-:W-:Y:S01]  /*8e00*/  ISETP.GE.AND P2, PT, R3, R163, PT ;  /* 0x000000a30300720c */ /* 0x000fe20003f46270 */
[C---:B------:R-:W-:Y:S01]  /*8e10*/  FMUL R152, R16.reuse, UR24 ;  /* 0x0000001810987c20 */ /* 0x040fe20008400000 */
[----:B------:R-:W-:Y:S01]  /*8e20*/  FSEL R43, R43, -INF , P3 ;  /* 0xff8000002b2b7808 */ /* 0x000fe20001800000 */
[----:B------:R-:W-:-:S01]  /*8e30*/  FADD R16, -R16, R15 ;  /* 0x0000000f10107221 */ /* 0x000fc20000000100 */
[----:B------:R-:W-:Y:S01]  /*8e40*/  FSEL R58, R58, -INF , P4 ;  /* 0xff8000003a3a7808 */ /* 0x000fe20002000000 */
[----:B------:R-:W-:-:S01]  /*8e50*/  FFMA R24, R24, UR24, -R152 ;  /* 0x0000001818187c23 */ /* 0x000fc20008000898 */
[----:B------:R-:W-:Y:S01]  /*8e60*/  ISETP.GE.AND P3, PT, R3, R154, PT ;  /* 0x0000009a0300720c */ /* 0x000fe20003f66270 */
[----:B------:R-:W-:-:S01]  /*8e70*/  FFMA R19, R28, UR24, -R152 ;  /* 0x000000181c137c23 */ /* 0x000fc20008000898 */
[----:B------:R-:W-:Y:S01]  /*8e80*/  ISETP.GE.AND P4, PT, R3, R161, PT ;  /* 0x000000a10300720c */ /* 0x000fe20003f86270 */
[----:B------:R-:W-:-:S01]  /*8e90*/  FFMA R29, R29, UR24, -R152 ;  /* 0x000000181d1d7c23 */ /* 0x000fc20008000898 */
[----:B------:R-:W-:Y:S01]  /*8ea0*/  FSEL R70, R70, -INF , P2 ;  /* 0xff80000046467808 */ /* 0x000fe20001000000 */
[----:B------:R-:W-:-:S01]  /*8eb0*/  FFMA R25, R25, UR24, -R152 ;  /* 0x0000001819197c23 */ /* 0x000fc20008000898 */
[----:B------:R-:W-:Y:S01]  /*8ec0*/  ISETP.GE.AND P2, PT, R3, R166, PT ;  /* 0x000000a60300720c */ /* 0x000fe20003f46270 */
[----:B------:R-:W-:-:S01]  /*8ed0*/  FFMA R21, R32, UR24, -R152 ;  /* 0x0000001820157c23 */ /* 0x000fc20008000898 */
[----:B------:R-:W-:Y:S01]  /*8ee0*/  FSEL R51, R51, -INF , P3 ;  /* 0xff80000033337808 */ /* 0x000fe20001800000 */
[----:B------:R-:W-:-:S01]  /*8ef0*/  FFMA R23, R36, UR24, -R152 ;  /* 0x0000001824177c23 */ /* 0x000fc20008000898 */
[----:B------:R-:W-:Y:S01]  /*8f00*/  FSEL R66, R66, -INF , P4 ;  /* 0xff80000042427808 */ /* 0x000fe20002000000 */
[----:B------:R-:W-:-:S01]  /*8f10*/  FFMA R22, R33, UR24, -R152 ;  /* 0x0000001821167c23 */ /* 0x000fc20008000898 */
[----:B------:R-:W-:Y:S01]  /*8f20*/  ISETP.GE.AND P3, PT, R3, R158, PT ;  /* 0x0000009e0300720c */ /* 0x000fe20003f66270 */
[----:B------:R-:W-:-:S01]  /*8f30*/  FFMA R33, R49, UR24, -R152 ;  /* 0x0000001831217c23 */ /* 0x000fc20008000898 */
[----:B------:R-:W-:Y:S01]  /*8f40*/  ISETP.GE.AND P4, PT, R3, R164, PT ;  /* 0x000000a40300720c */ /* 0x000fe20003f86270 */
[----:B------:R-:W-:-:S01]  /*8f50*/  FFMA R49, R65, UR24, -R152 ;  /* 0x0000001841317c23 */ /* 0x000fc20008000898 */
[----:B------:R-:W-:Y:S01]  /*8f60*/  ISETP.GE.AND P5, PT, R3, R167, PT ;  /* 0x000000a70300720c */ /* 0x000fe20003fa6270 */
[----:B------:R-:W-:-:S01]  /*8f70*/  FFMA R73, R73, UR24, -R152 ;  /* 0x0000001849497c23 */ /* 0x000fc20008000898 */
[----:B------:R-:W-:Y:S01]  /*8f80*/  FSEL R75, R75, -INF , P2 ;  /* 0xff8000004b4b7808 */ /* 0x000fe20001000000 */
[----:B------:R-:W-:-:S01]  /*8f90*/  FFMA R80, R80, UR24, -R152 ;  /* 0x0000001850507c23 */ /* 0x000fc20008000898 */
[----:B------:R-:W-:Y:S01]  /*8fa0*/  FSETP.GEU.AND P2, PT, R24, -126, PT ;  /* 0xc2fc00001800780b */ /* 0x000fe20003f4e000 */
[----:B------:R-:W-:-:S01]  /*8fb0*/  FFMA R81, R81, UR24, -R152 ;  /* 0x0000001851517c23 */ /* 0x000fc20008000898 */
[----:B------:R-:W-:Y:S01]  /*8fc0*/  FSEL R59, R59, -INF , P3 ;  /* 0xff8000003b3b7808 */ /* 0x000fe20001800000 */
[----:B------:R-:W-:-:S01]  /*8fd0*/  FFMA R84, R84, UR24, -R152 ;  /* 0x0000001854547c23 */ /* 0x000fc20008000898 */
[----:B------:R-:W-:Y:S01]  /*8fe0*/  FSEL R71, R71, -INF , P4 ;  /* 0xff80000047477808 */ /* 0x000fe20002000000 */
[----:B------:R-:W-:-:S01]  /*8ff0*/  FFMA R85, R85, UR24, -R152 ;  /* 0x0000001855557c23 */ /* 0x000fc20008000898 */
[C---:B------:R-:W-:Y:S01]  /*9000*/  ISETP.GE.AND P3, PT, R3.reuse, R162, PT ;  /* 0x000000a20300720c */ /* 0x040fe20003f66270 */
[----:B------:R-:W-:Y:S01]  /*9010*/  FMUL R16, R16, UR24 ;  /* 0x0000001810107c20 */ /* 0x000fe20008400000 */
[----:B------:R-:W-:-:S02]  /*9020*/  ISETP.GE.AND P4, PT, R3, R168, PT ;  /* 0x000000a80300720c */ /* 0x000fc40003f86270 */
[----:B------:R-:W-:Y:S02]  /*9030*/  FSEL R78, R78, -INF , P5 ;  /* 0xff8000004e4e7808 */ /* 0x000fe40002800000 */
[----:B------:R-:W-:Y:S01]  /*9040*/  ISETP.GE.AND P5, PT, R3, R170, PT ;  /* 0x000000aa0300720c */ /* 0x000fe20003fa6270 */
[----:B------:R-:W-:Y:S01]  /*9050*/  @!P2 FMUL R24, R24, 0.5 ;  /* 0x3f0000001818a820 */ /* 0x000fe20000400000 */
[----:B------:R-:W-:Y:S02]  /*9060*/  FSEL R67, R67, -INF , P3 ;  /* 0xff80000043437808 */ /* 0x000fe40001800000 */
[----:B------:R-:W-:Y:S01]  /*9070*/  FSEL R79, R79, -INF , P4 ;  /* 0xff8000004f4f7808 */ /* 0x000fe20002000000 */
[----:B------:R1:W2:Y:S01]  /*9080*/  MUFU.EX2 R17, R24 ;  /* 0x0000001800117308 */ /* 0x0002a20000000800 */
[C---:B------:R-:W-:Y:S02]  /*9090*/  ISETP.GE.AND P3, PT, R3.reuse, R165, PT ;  /* 0x000000a50300720c */ /* 0x040fe40003f66270 */
[----:B------:R-:W-:-:S02]  /*90a0*/  ISETP.GE.AND P4, PT, R3, R171, PT ;  /* 0x000000ab0300720c */ /* 0x000fc40003f86270 */
[----:B------:R-:W-:Y:S02]  /*90b0*/  FSEL R83, R83, -INF , P5 ;  /* 0xff80000053537808 */ /* 0x000fe40002800000 */
[----:B------:R-:W-:Y:S02]  /*90c0*/  ISETP.GE.AND P5, PT, R3, R172, PT ;  /* 0x000000ac0300720c */ /* 0x000fe40003fa6270 */
[----:B------:R-:W-:Y:S01]  /*90d0*/  FSEL R74, R74, -INF , P3 ;  /* 0xff8000004a4a7808 */ /* 0x000fe20001800000 */
[--C-:B-1----:R-:W-:Y:S01]  /*90e0*/  FFMA R24, R37, UR24, -R152.reuse ;  /* 0x0000001825187c23 */ /* 0x102fe20008000898 */
[----:B------:R-:W-:Y:S01]  /*90f0*/  FSEL R86, R86, -INF , P4 ;  /* 0xff80000056567808 */ /* 0x000fe20002000000 */
[--C-:B------:R-:W-:Y:S01]  /*9100*/  FFMA R37, R53, UR24, -R152.reuse ;  /* 0x0000001835257c23 */ /* 0x100fe20008000898 */
[----:B------:R-:W-:Y:S01]  /*9110*/  ISETP.GE.AND P3, PT, R3, R169, PT ;  /* 0x000000a90300720c */ /* 0x000fe20003f66270 */
[----:B------:R-:W-:Y:S01]  /*9120*/  FFMA R53, R69, UR24, -R152 ;  /* 0x0000001845357c23 */ /* 0x000fe20008000898 */
[----:B------:R-:W-:-:S02]  /*9130*/  FSETP.GEU.AND P4, PT, R19, -126, PT ;  /* 0xc2fc00001300780b */ /* 0x000fc40003f8e000 */
[----:B------:R-:W-:Y:S01]  /*9140*/  FSEL R87, R87, -INF , P5 ;  /* 0xff80000057577808 */ /* 0x000fe20002800000 */
[----:B--2---:R-:W-:Y:S01]  /*9150*/  @!P2 FMUL R17, R17, R17 ;  /* 0x000000111111a220 */ /* 0x004fe20000400000 */
[----:B------:R-:W-:Y:S02]  /*9160*/  FSETP.GEU.AND P5, PT, R29, -126, PT ;  /* 0xc2fc00001d00780b */ /* 0x000fe40003fae000 */
[----:B------:R-:W-:Y:S02]  /*9170*/  FSEL R82, R82, -INF , P3 ;  /* 0xff80000052527808 */ /* 0x000fe40001800000 */
[----:B------:R-:W-:Y:S02]  /*9180*/  FSETP.GEU.AND P3, PT, R25, -126, PT ;  /* 0xc2fc00001900780b */ /* 0x000fe40003f6e000 */
[----:B------:R-:W-:-:S03]  /*9190*/  FSETP.GEU.AND P2, PT, R21, -126, PT ;  /* 0xc2fc00001500780b */ /* 0x000fc60003f4e000 */
[----:B------:R-:W-:-:S04]  /*91a0*/  @!P4 FMUL R19, R19, 0.5 ;  /* 0x3f0000001313c820 */ /* 0x000fc80000400000 */
[----:B------:R-:W-:Y:S02]  /*91b0*/  @!P5 FMUL R29, R29, 0.5 ;  /* 0x3f0000001d1dd820 */ /* 0x000fe40000400000 */
[----:B------:R-:W1:Y:S02]  /*91c0*/  MUFU.EX2 R19, R19 ;  /* 0x0000001300137308 */ /* 0x000e640000000800 */
[----:B------:R-:W-:Y:S02]  /*91d0*/  @!P3 FMUL R25, R25, 0.5 ;  /* 0x3f0000001919b820 */ /* 0x000fe40000400000 */
[----:B------:R-:W-:-:S04]  /*91e0*/  @!P2 FMUL R21, R21, 0.5 ;  /* 0x3f0000001515a820 */ /* 0x000fc80000400000 */
[----:B------:R2:W3:Y:S08]  /*91f0*/  MUFU.EX2 R20, R29 ;  /* 0x0000001d00147308 */ /* 0x0004f00000000800 */
[----:B------:R4:W5:Y:S01]  /*9200*/  MUFU.EX2 R18, R25 ;  /* 0x0000001900127308 */ /* 0x0009620000000800 */
[----:B-1----:R-:W-:Y:S01]  /*9210*/  @!P4 FMUL R19, R19, R19 ;  /* 0x000000131313c220 */ /* 0x002fe20000400000 */
[----:B------:R-:W-:Y:S01]  /*9220*/  FSETP.GEU.AND P4, PT, R23, -126, PT ;  /* 0xc2fc00001700780b */ /* 0x000fe20003f8e000 */
[----:B--2---:R-:W-:-:S01]  /*9230*/  FFMA R29, R45, UR24, -R152 ;  /* 0x000000182d1d7c23 */ /* 0x004fc20008000898 */
[--C-:B------:R-:W-:Y:S01]  /*9240*/  FFMA R45, R61, UR24, -R152.reuse ;  /* 0x000000183d2d7c23 */ /* 0x100fe20008000898 */
[----:B------:R-:W-:-:S03]  /*9250*/  FFMA R61, R76, UR24, -R152 ;  /* 0x000000184c3d7c23 */ /* 0x000fc60008000898 */
[----:B------:R-:W1:Y:S01]  /*9260*/  MUFU.EX2 R21, R21 ;  /* 0x0000001500157308 */ /* 0x000e620000000800 */
[----:B---3--:R-:W-:Y:S01]  /*9270*/  @!P5 FMUL R20, R20, R20 ;  /* 0x000000141414d220 */ /* 0x008fe20000400000 */
[----:B------:R-:W-:Y:S01]  /*9280*/  ISETP.GE.AND P5, PT, R3, R8, PT ;  /* 0x000000080300720c */ /* 0x000fe20003fa6270 */
[----:B----4-:R-:W-:-:S03]  /*9290*/  FFMA R25, R40, UR24, -R152 ;  /* 0x0000001828197c23 */ /* 0x010fc60008000898 */
[----:B------:R-:W-:Y:S01]  /*92a0*/  FSEL R153, R26, -INF , P5 ;  /* 0xff8000001a997808 */ /* 0x000fe20002800000 */
[----:B------:R-:W-:Y:S01]  /*92b0*/  @!P4 FMUL R23, R23, 0.5 ;  /* 0x3f0000001717c820 */ /* 0x000fe20000400000 */
[----:B------:R-:W-:Y:S01]  /*92c0*/  FSETP.GEU.AND P5, PT, R24, -126, PT ;  /* 0xc2fc00001800780b */ /* 0x000fe20003fae000 */
[----:B-----5:R-:W-:Y:S01]  /*92d0*/  @!P3 FMUL R18, R18, R18 ;  /* 0x000000121212b220 */ /* 0x020fe20000400000 */
[----:B------:R-:W-:Y:S02]  /*92e0*/  FSETP.GEU.AND P3, PT, R22, -126, PT ;  /* 0xc2fc00001600780b */ /* 0x000fe40003f6e000 */
[----:B------:R-:W-:Y:S01]  /*92f0*/  FMNMX R26, R153, R14, !PT ;  /* 0x0000000e991a7209 */ /* 0x000fe20007800000 */
[----:B------:R-:W2:Y:S03]  /*9300*/  MUFU.EX2 R23, R23 ;  /* 0x0000001700177308 */ /* 0x000ea60000000800 */
[----:B------:R-:W-:Y:S01]  /*9310*/  FMNMX R9, R27, R26, !PT ;  /* 0x0000001a1b097209 */ /* 0x000fe20007800000 */
[----:B-1----:R-:W-:Y:S01]  /*9320*/  @!P2 FMUL R21, R21, R21 ;  /* 0x000000151515a220 */ /* 0x002fe20000400000 */
[----:B------:R-:W-:Y:S01]  /*9330*/  FSETP.GEU.AND P2, PT, R25, -126, PT ;  /* 0xc2fc00001900780b */ /* 0x000fe20003f4e000 */
[--C-:B------:R-:W-:Y:S01]  /*9340*/  FFMA R26, R41, UR24, -R152.reuse ;  /* 0x00000018291a7c23 */ /* 0x100fe20008000898 */
[----:B------:R-:W-:Y:S01]  /*9350*/  FMNMX R28, R30, R9, !PT ;  /* 0x000000091e1c7209 */ /* 0x000fe20007800000 */
[----:B------:R-:W-:Y:S01]  /*9360*/  @!P5 FMUL R24, R24, 0.5 ;  /* 0x3f0000001818d820 */ /* 0x000fe20000400000 */
[----:B------:R-:W-:-:S01]  /*9370*/  FFMA R41, R57, UR24, -R152 ;  /* 0x0000001839297c23 */ /* 0x000fc20008000898 */
[----:B------:R-:W-:Y:S01]  /*9380*/  @!P3 FMUL R22, R22, 0.5 ;  /* 0x3f0000001616b820 */ /* 0x000fe20000400000 */
[----:B------:R-:W-:Y:S01]  /*9390*/  FMNMX R9, R31, R28, !PT ;  /* 0x0000001c1f097209 */ /* 0x000fe20007800000 */
[----:B------:R-:W-:-:S02]  /*93a0*/  FFMA R28, R44, UR24, -R152 ;  /* 0x000000182c1c7c23 */ /* 0x000fc40008000898 */
[----:B------:R-:W1:Y:S01]  /*93b0*/  MUFU.EX2 R24, R24 ;  /* 0x0000001800187308 */ /* 0x000e620000000800 */
[----:B------:R-:W-:Y:S01]  /*93c0*/  FMNMX R32, R34, R9, !PT ;  /* 0x0000000922207209 */ /* 0x000fe20007800000 */
[----:B--2---:R-:W-:Y:S02]  /*93d0*/  @!P4 FMUL R23, R23, R23 ;  /* 0x000000171717c220 */ /* 0x004fe40000400000 */
[----:B------:R-:W-:Y:S01]  /*93e0*/  @!P2 FMUL R25, R25, 0.5 ;  /* 0x3f0000001919a820 */ /* 0x000fe20000400000 */
[----:B------:R-:W-:Y:S02]  /*93f0*/  FSETP.GEU.AND P4, PT, R28, -126, PT ;  /* 0xc2fc00001c00780b */ /* 0x000fe40003f8e000 */
[----:B------:R-:W-:Y:S01]  /*9400*/  FMNMX R9, R35, R32, !PT ;  /* 0x0000002023097209 */ /* 0x000fe20007800000 */
[----:B------:R-:W2:Y:S03]  /*9410*/  MUFU.EX2 R22, R22 ;  /* 0x0000001600167308 */ /* 0x000ea60000000800 */
[----:B------:R-:W-:-:S04]  /*9420*/  FMNMX R32, R38, R9, !PT ;  /* 0x0000000926207209 */ /* 0x000fc80007800000 */
[----:B------:R-:W-:Y:S01]  /*9430*/  FMNMX R9, R39, R32, !PT ;  /* 0x0000002027097209 */ /* 0x000fe20007800000 */
[----:B------:R-:W3:Y:S01]  /*9440*/  MUFU.EX2 R25, R25 ;  /* 0x0000001900197308 */ /* 0x000ee20000000800 */
[----:B-1----:R-:W-:Y:S01]  /*9450*/  @!P5 FMUL R24, R24, R24 ;  /* 0x000000181818d220 */ /* 0x002fe20000400000 */
[----:B------:R-:W-:Y:S01]  /*9460*/  FSETP.GEU.AND P5, PT, R29, -126, PT ;  /* 0xc2fc00001d00780b */ /* 0x000fe20003fae000 */
[----:B------:R-:W-:Y:S01]  /*9470*/  @!P4 FMUL R28, R28, 0.5 ;  /* 0x3f0000001c1cc820 */ /* 0x000fe20000400000 */
[----:B------:R-:W-:Y:S01]  /*9480*/  FFMA R32, R48, UR24, -R152 ;  /* 0x0000001830207c23 */ /* 0x000fe20008000898 */
[----:B------:R-:W-:Y:S01]  /*9490*/  FMNMX R36, R42, R9, !PT ;  /* 0x000000092a247209 */ /* 0x000fe20007800000 */
[----:B--2---:R-:W-:Y:S01]  /*94a0*/  @!P3 FMUL R22, R22, R22 ;  /* 0x000000161616b220 */ /* 0x004fe20000400000 */
[----:B------:R-:W-:Y:S02]  /*94b0*/  FSETP.GEU.AND P3, PT, R26, -126, PT ;  /* 0xc2fc00001a00780b */ /* 0x000fe40003f6e000 */
[----:B------:R-:W1:Y:S01]  /*94c0*/  MUFU.EX2 R28, R28 ;  /* 0x0000001c001c7308 */ /* 0x000e620000000800 */
[----:B------:R-:W-:-:S05]  /*94d0*/  FMNMX R9, R43, R36, !PT ;  /* 0x000000242b097209 */ /* 0x000fca0007800000 */
[----:B------:R-:W-:Y:S01]  /*94e0*/  @!P5 FMUL R29, R29, 0.5 ;  /* 0x3f0000001d1dd820 */ /* 0x000fe20000400000 */
[----:B------:R-:W-:Y:S01]  /*94f0*/  FMNMX R36, R46, R9, !PT ;  /* 0x000000092e247209 */ /* 0x000fe20007800000 */
[----:B---3--:R-:W-:Y:S01]  /*9500*/  @!P2 FMUL R25, R25, R25 ;  /* 0x000000191919a220 */ /* 0x008fe20000400000 */
[----:B------:R-:W-:Y:S02]  /*9510*/  FSETP.GEU.AND P2, PT, R32, -126, PT ;  /* 0xc2fc00002000780b */ /* 0x000fe40003f4e000 */
[----:B------:R-:W-:Y:S01]  /*9520*/  FMNMX R9, R47, R36, !PT ;  /* 0x000000242f097209 */ /* 0x000fe20007800000 */
[----:B------:R-:W2:Y:S01]  /*9530*/  MUFU.EX2 R29, R29 ;  /* 0x0000001d001d7308 */ /* 0x000ea20000000800 */
[----:B------:R-:W-:-:S01]  /*9540*/  FFMA R36, R52, UR24, -R152 ;  /* 0x0000001834247c23 */ /* 0x000fc20008000898 */
[----:B------:R-:W-:Y:S01]  /*9550*/  @!P3 FMUL R26, R26, 0.5 ;  /* 0x3f0000001a1ab820 */ /* 0x000fe20000400000 */
[----:B------:R-:W-:Y:S01]  /*9560*/  FMNMX R40, R50, R9, !PT ;  /* 0x0000000932287209 */ /* 0x000fe20007800000 */
[----:B-1----:R-:W-:-:S04]  /*9570*/  @!P4 FMUL R28, R28, R28 ;  /* 0x0000001c1c1cc220 */ /* 0x002fc80000400000 */
[----:B------:R-:W1:Y:S01]  /*9580*/  MUFU.EX2 R26, R26 ;  /* 0x0000001a001a7308 */ /* 0x000e620000000800 */
[----:B------:R-:W-:Y:S01]  /*9590*/  FSETP.GEU.AND P4, PT, R36, -126, PT ;  /* 0xc2fc00002400780b */ /* 0x000fe20003f8e000 */
[----:B------:R-:W-:Y:S01]  /*95a0*/  @!P2 FMUL R32, R32, 0.5 ;  /* 0x3f0000002020a820 */ /* 0x000fe20000400000 */
[----:B------:R-:W-:-:S04]  /*95b0*/  FMNMX R9, R51, R40, !PT ;  /* 0x0000002833097209 */ /* 0x000fc80007800000 */
[----:B------:R-:W-:Y:S01]  /*95c0*/  FMNMX R40, R54, R9, !PT ;  /* 0x0000000936287209 */ /* 0x000fe20007800000 */
[----:B------:R-:W3:Y:S01]  /*95d0*/  MUFU.EX2 R32, R32 ;  /* 0x0000002000207308 */ /* 0x000ee20000000800 */
[----:B--2---:R-:W-:Y:S01]  /*95e0*/  @!P5 FMUL R29, R29, R29 ;  /* 0x0000001d1d1dd220 */ /* 0x004fe20000400000 */
[----:B------:R-:W-:Y:S02]  /*95f0*/  FSETP.GEU.AND P5, PT, R37, -126, PT ;  /* 0xc2fc00002500780b */ /* 0x000fe40003fae000 */
[----:B------:R-:W-:Y:S01]  /*9600*/  FMNMX R9, R55, R40, !PT ;  /* 0x0000002837097209 */ /* 0x000fe20007800000 */
[----:B------:R-:W-:Y:S01]  /*9610*/  FFMA R40, R56, UR24, -R152 ;  /* 0x0000001838287c23 */ /* 0x000fe20008000898 */
[----:B------:R-:W-:Y:S02]  /*9620*/  @!P4 FMUL R36, R36, 0.5 ;  /* 0x3f0000002424c820 */ /* 0x000fe40000400000 */
[----:B------:R-:W-:Y:S01]  /*9630*/  FMNMX R44, R58, R9, !PT ;  /* 0x000000093a2c7209 */ /* 0x000fe20007800000 */
[----:B-1----:R-:W-:Y:S01]  /*9640*/  @!P3 FMUL R26, R26, R26 ;  /* 0x0000001a1a1ab220 */ /* 0x002fe20000400000 */
[----:B------:R-:W-:-:S02]  /*9650*/  FSETP.GEU.AND P3, PT, R33, -126, PT ;  /* 0xc2fc00002100780b */ /* 0x000fc40003f6e000 */
[----:B------:R-:W1:Y:S01]  /*9660*/  MUFU.EX2 R36, R36 ;  /* 0x0000002400247308 */ /* 0x000e620000000800 */
[----:B------:R-:W-:Y:S02]  /*9670*/  FMNMX R9, R59, R44, !PT ;  /* 0x0000002c3b097209 */ /* 0x000fe40007800000 */
[----:B------:R-:W-:Y:S01]  /*9680*/  @!P5 FMUL R37, R37, 0.5 ;  /* 0x3f0000002525d820 */ /* 0x000fe20000400000 */
[----:B---3--:R-:W-:Y:S01]  /*9690*/  @!P2 FMUL R32, R32, R32 ;  /* 0x000000202020a220 */ /* 0x008fe20000400000 */
[----:B------:R-:W-:Y:S02]  /*96a0*/  FSETP.GEU.AND P2, PT, R40, -126, PT ;  /* 0xc2fc00002800780b */ /* 0x000fe40003f4e000 */
[----:B------:R-:W-:Y:S02]  /*96b0*/  FMNMX R44, R62, R9, !PT ;  /* 0x000000093e2c7209 */ /* 0x000fe40007800000 */
[----:B------:R-:W2:Y:S02]  /*96c0*/  MUFU.EX2 R37, R37 ;  /* 0x0000002500257308 */ /* 0x000ea40000000800 */
[----:B------:R-:W-:Y:S01]  /*96d0*/  @!P3 FMUL R33, R33, 0.5 ;  /* 0x3f0000002121b820 */ /* 0x000fe20000400000 */
[----:B------:R-:W-:Y:S01]  /*96e0*/  FMNMX R9, R63, R44, !PT ;  /* 0x0000002c3f097209 */ /* 0x000fe20007800000 */
[----:B------:R-:W-:-:S01]  /*96f0*/  FFMA R44, R60, UR24, -R152 ;  /* 0x000000183c2c7c23 */ /* 0x000fc20008000898 */
[----:B------:R-:W-:-:S02]  /*9700*/  FFMA R60, R77, UR24, -R152 ;  /* 0x000000184d3c7c23 */ /* 0x000fc40008000898 */
[----:B------:R-:W-:Y:S01]  /*9710*/  FMNMX R48, R66, R9, !PT ;  /* 0x0000000942307209 */ /* 0x000fe20007800000 */
[----:B------:R-:W3:Y:S01]  /*9720*/  MUFU.EX2 R33, R33 ;  /* 0x0000002100217308 */ /* 0x000ee20000000800 */
[----:B-1----:R-:W-:Y:S01]  /*9730*/  @!P4 FMUL R36, R36, R36 ;  /* 0x000000242424c220 */ /* 0x002fe20000400000 */
[----:B------:R-:W-:Y:S01]  /*9740*/  @!P2 FMUL R40, R40, 0.5 ;  /* 0x3f0000002828a820 */ /* 0x000fe20000400000 */
[----:B------:R-:W-:Y:S02]  /*9750*/  FSETP.GEU.AND P4, PT, R44, -126, PT ;  /* 0xc2fc00002c00780b */ /* 0x000fe40003f8e000 */
        /* <DEDUP_REMOVED lines=9> */
[----:B------:R-:W-:Y:S01]  /*97f0*/  FFMA R48, R64, UR24, -R152 ;  /* 0x0000001840307c23 */ /* 0x000fe20008000898 */
[----:B------:R-:W2:Y:S01]  /*9800*/  MUFU.EX2 R44, R44 ;  /* 0x0000002c002c7308 */ /* 0x000ea20000000800 */
[----:B------:R-:W-:Y:S01]  /*9810*/  @!P5 FMUL R45, R45, 0.5 ;  /* 0x3f0000002d2dd820 */ /* 0x000fe20000400000 */
[----:B------:R-:W-:Y:S01]  /*9820*/  FMNMX R52, R74, R9, !PT ;  /* 0x000000094a347209 */ /* 0x000fe20007800000 */
[----:B-1----:R-:W-:Y:S01]  /*9830*/  @!P2 FMUL R40, R40, R40 ;  /* 0x000000282828a220 */ /* 0x002fe20000400000 */
[----:B------:R-:W-:-:S02]  /*9840*/  FSETP.GEU.AND P2, PT, R48, -126, PT ;  /* 0xc2fc00003000780b */ /* 0x000fc40003f4e000 */
[----:B------:R-:W-:Y:S01]  /*9850*/  FMNMX R9, R75, R52, !PT ;  /* 0x000000344b097209 */ /* 0x000fe20007800000 */
[----:B------:R-:W-:Y:S01]  /*9860*/  FADD R15, R17, R40 ;  /* 0x00000028110f7221 */ /* 0x000fe20000000000 */
[----:B------:R-:W1:Y:S01]  /*9870*/  MUFU.EX2 R45, R45 ;  /* 0x0000002d002d7308 */ /* 0x000e620000000800 */
[----:B------:R-:W-:Y:S01]  /*9880*/  @!P3 FMUL R41, R41, 0.5 ;  /* 0x3f0000002929b820 */ /* 0x000fe20000400000 */
[----:B------:R-:W-:Y:S02]  /*9890*/  FMNMX R52, R78, R9, !PT ;  /* 0x000000094e347209 */ /* 0x000fe40007800000 */
[----:B------:R-:W-:Y:S02]  /*98a0*/  F2FP.SATFINITE.E4M3.F32.PACK_AB_MERGE_C R17, RZ, R17, RZ ;  /* 0x00000011ff11723e */ /* 0x000fe400048070ff */
[----:B------:R-:W-:Y:S01]  /*98b0*/  FMNMX R9, R79, R52, !PT ;  /* 0x000000344f097209 */ /* 0x000fe20007800000 */
[----:B------:R-:W-:-:S01]  /*98c0*/  FFMA R52, R68, UR24, -R152 ;  /* 0x0000001844347c23 */ /* 0x000fc20008000898 */
[----:B------:R-:W3:Y:S01]  /*98d0*/  MUFU.EX2 R41, R41 ;  /* 0x0000002900297308 */ /* 0x000ee20000000800 */
[----:B------:R-:W-:Y:S01]  /*98e0*/  @!P2 FMUL R48, R48, 0.5 ;  /* 0x3f0000003030a820 */ /* 0x000fe20000400000 */
[----:B--2---:R-:W-:Y:S01]  /*98f0*/  @!P4 FMUL R44, R44, R44 ;  /* 0x0000002c2c2cc220 */ /* 0x004fe20000400000 */
[----:B------:R-:W-:-:S02]  /*9900*/  FMNMX R56, R82, R9, !PT ;  /* 0x0000000952387209 */ /* 0x000fc40007800000 */
[----:B------:R-:W-:Y:S02]  /*9910*/  FSETP.GEU.AND P4, PT, R52, -126, PT ;  /* 0xc2fc00003400780b */ /* 0x000fe40003f8e000 */
[----:B------:R-:W-:Y:S01]  /*9920*/  FMNMX R9, R83, R56, !PT ;  /* 0x0000003853097209 */ /* 0x000fe20007800000 */
[----:B------:R-:W2:Y:S01]  /*9930*/  MUFU.EX2 R48, R48 ;  /* 0x0000003000307308 */ /* 0x000ea20000000800 */
[----:B-1----:R-:W-:Y:S01]  /*9940*/  @!P5 FMUL R45, R45, R45 ;  /* 0x0000002d2d2dd220 */ /* 0x002fe20000400000 */
[----:B------:R-:W-:Y:S02]  /*9950*/  FSETP.GEU.AND P5, PT, R53, -126, PT ;  /* 0xc2fc00003500780b */ /* 0x000fe40003fae000 */
[----:B------:R-:W-:Y:S02]  /*9960*/  FMNMX R56, R86, R9, !PT ;  /* 0x0000000956387209 */ /* 0x000fe40007800000 */
[----:B------:R-:W-:Y:S02]  /*9970*/  LOP3.LUT R17, R17, 0xff, RZ, 0xc0, !PT ;  /* 0x000000ff11117812 */ /* 0x000fe400078ec0ff */
[----:B------:R-:W-:Y:S01]  /*9980*/  FMNMX R9, R87, R56, !PT ;  /* 0x0000003857097209 */ /* 0x000fe20007800000 */
[----:B---3--:R-:W-:Y:S01]  /*9990*/  @!P3 FMUL R41, R41, R41 ;  /* 0x000000292929b220 */ /* 0x008fe20000400000 */
[----:B------:R-:W-:Y:S01]  /*99a0*/  FSETP.GEU.AND P3, PT, R49, -126, PT ;  /* 0xc2fc00003100780b */ /* 0x000fe20003f6e000 */
[----:B------:R-:W-:Y:S01]  /*99b0*/  @!P4 FMUL R52, R52, 0.5 ;  /* 0x3f0000003434c820 */ /* 0x000fe20000400000 */
[----:B------:R-:W-:-:S01]  /*99c0*/  FFMA R56, R72, UR24, -R152 ;  /* 0x0000001848387c23 */ /* 0x000fc20008000898 */
[----:B------:R-:W1:Y:S01]  /*99d0*/  SHFL.BFLY PT, R64, R9, 0x1, 0x1f ;  /* 0x0c201f0009407f89 */ /* 0x000e6200000e0000 */
[----:B------:R-:W-:Y:S01]  /*99e0*/  F2FP.SATFINITE.E4M3.F32.PACK_AB_MERGE_C R40, RZ, R40, RZ ;  /* 0x00000028ff28723e */ /* 0x000fe200048070ff */
[----:B------:R-:W-:-:S02]  /*99f0*/  @!P5 FMUL R53, R53, 0.5 ;  /* 0x3f0000003535d820 */ /* 0x000fc40000400000 */
[----:B------:R-:W3:Y:S01]  /*9a00*/  MUFU.EX2 R52, R52 ;  /* 0x0000003400347308 */ /* 0x000ee20000000800 */
[----:B--2---:R-:W-:Y:S01]  /*9a10*/  @!P2 FMUL R48, R48, R48 ;  /* 0x000000303030a220 */ /* 0x004fe20000400000 */
[----:B------:R-:W-:Y:S02]  /*9a20*/  FSETP.GEU.AND P2, PT, R56, -126, PT ;  /* 0xc2fc00003800780b */ /* 0x000fe40003f4e000 */
[----:B------:R-:W-:Y:S02]  /*9a30*/  LOP3.LUT R40, R40, 0xff, RZ, 0xc0, !PT ;  /* 0x000000ff28287812 */ /* 0x000fe400078ec0ff */
[----:B------:R-:W-:Y:S02]  /*9a40*/  @!P3 FMUL R49, R49, 0.5 ;  /* 0x3f0000003131b820 */ /* 0x000fe40000400000 */
[----:B------:R-:W2:Y:S07]  /*9a50*/  MUFU.EX2 R53, R53 ;  /* 0x0000003500357308 */ /* 0x000eae0000000800 */
[----:B------:R-:W-:Y:S01]  /*9a60*/  @!P2 FMUL R56, R56, 0.5 ;  /* 0x3f0000003838a820 */ /* 0x000fe20000400000 */
[----:B------:R-:W4:Y:S01]  /*9a70*/  MUFU.EX2 R49, R49 ;  /* 0x0000003100317308 */ /* 0x000f220000000800 */
[----:B---3--:R-:W-:Y:S01]  /*9a80*/  @!P4 FMUL R52, R52, R52 ;  /* 0x000000343434c220 */ /* 0x008fe20000400000 */
[----:B------:R-:W-:-:S02]  /*9a90*/  FSETP.GEU.AND P4, PT, R61, -126, PT ;  /* 0xc2fc00003d00780b */ /* 0x000fc40003f8e000 */
[----:B-1----:R-:W-:-:S04]  /*9aa0*/  FMNMX R9, R9, R64, !PT ;  /* 0x0000004009097209 */ /* 0x002fc80007800000 */
[----:B------:R-:W1:Y:S01]  /*9ab0*/  MUFU.EX2 R56, R56 ;  /* 0x0000003800387308 */ /* 0x000e620000000800 */
[----:B--2---:R-:W-:Y:S01]  /*9ac0*/  @!P5 FMUL R53, R53, R53 ;  /* 0x000000353535d220 */ /* 0x004fe20000400000 */
[----:B------:R-:W-:Y:S01]  /*9ad0*/  FSETP.GEU.AND P5, PT, R60, -126, PT ;  /* 0xc2fc00003c00780b */ /* 0x000fe20003fae000 */
[----:B------:R-:W2:Y:S04]  /*9ae0*/  SHFL.BFLY PT, R64, R9, 0x2, 0x1f ;  /* 0x0c401f0009407f89 */ /* 0x000ea800000e0000 */
[----:B------:R-:W-:Y:S01]  /*9af0*/  @!P4 FMUL R61, R61, 0.5 ;  /* 0x3f0000003d3dc820 */ /* 0x000fe20000400000 */
[----:B----4-:R-:W-:Y:S01]  /*9b00*/  @!P3 FMUL R49, R49, R49 ;  /* 0x000000313131b220 */ /* 0x010fe20000400000 */
[----:B------:R-:W-:-:S04]  /*9b10*/  FSETP.GEU.AND P3, PT, R73, -126, PT ;  /* 0xc2fc00004900780b */ /* 0x000fc80003f6e000 */
[----:B------:R-:W3:Y:S02]  /*9b20*/  MUFU.EX2 R61, R61 ;  /* 0x0000003d003d7308 */ /* 0x000ee40000000800 */
[----:B------:R-:W-:Y:S01]  /*9b30*/  @!P5 FMUL R60, R60, 0.5 ;  /* 0x3f0000003c3cd820 */ /* 0x000fe20000400000 */
[----:B-1----:R-:W-:Y:S01]  /*9b40*/  @!P2 FMUL R56, R56, R56 ;  /* 0x000000383838a220 */ /* 0x002fe20000400000 */
[----:B------:R-:W-:-:S04]  /*9b50*/  FSETP.GEU.AND P2, PT, R80, -126, PT ;  /* 0xc2fc00005000780b */ /* 0x000fc80003f4e000 */
[----:B------:R-:W1:Y:S01]  /*9b60*/  MUFU.EX2 R60, R60 ;  /* 0x0000003c003c7308 */ /* 0x000e620000000800 */
[----:B------:R-:W-:Y:S01]  /*9b70*/  @!P3 FMUL R73, R73, 0.5 ;  /* 0x3f0000004949b820 */ /* 0x000fe20000400000 */
[----:B--2---:R-:W-:-:S06]  /*9b80*/  FMNMX R9, R9, R64, !PT ;  /* 0x0000004009097209 */ /* 0x004fcc0007800000 */
[----:B------:R-:W2:Y:S01]  /*9b90*/  MUFU.EX2 R57, R73 ;  /* 0x0000004900397308 */ /* 0x000ea20000000800 */
[----:B---3--:R-:W-:Y:S01]  /*9ba0*/  @!P4 FMUL R61, R61, R61 ;  /* 0x0000003d3d3dc220 */ /* 0x008fe20000400000 */
[----:B------:R-:W-:Y:S01]  /*9bb0*/  @!P2 FMUL R80, R80, 0.5 ;  /* 0x3f0000005050a820 */ /* 0x000fe20000400000 */
[----:B------:R-:W-:-:S04]  /*9bc0*/  FSETP.NEU.AND P4, PT, R9, -INF , PT ;  /* 0xff8000000900780b */ /* 0x000fc80003f8d000 */
[----:B------:R-:W-:Y:S01]  /*9bd0*/  FSEL R77, R9, RZ, P4 ;  /* 0x000000ff094d7208 */ /* 0x000fe20002000000 */
[----:B------:R3:W4:Y:S01]  /*9be0*/  MUFU.EX2 R65, R80 ;  /* 0x0000005000417308 */ /* 0x0007220000000800 */
[----:B-1----:R-:W-:Y:S01]  /*9bf0*/  @!P5 FMUL R60, R60, R60 ;  /* 0x0000003c3c3cd220 */ /* 0x002fe20000400000 */
[----:B------:R-:W-:Y:S02]  /*9c00*/  FSETP.GEU.AND P5, PT, R84, -126, PT ;  /* 0xc2fc00005400780b */ /* 0x000fe40003fae000 */
[----:B------:R-:W-:Y:S01]  /*9c10*/  FSETP.GEU.AND P4, PT, R85, -126, PT ;  /* 0xc2fc00005500780b */ /* 0x000fe20003f8e000 */
[C---:B------:R-:W-:Y:S01]  /*9c20*/  FMUL R152, R77.reuse, UR24 ;  /* 0x000000184d987c20 */ /* 0x040fe20008400000 */
[----:B------:R-:W-:-:S01]  /*9c30*/  FADD R14, -R77, R14 ;  /* 0x0000000e4d0e7221 */ /* 0x000fc20000000100 */
[----:B------:R-:W-:Y:S01]  /*9c40*/  FADD R77, R18, R41 ;  /* 0x00000029124d7221 */ /* 0x000fe20000000000 */
[----:B------:R-:W-:Y:S01]  /*9c50*/  F2FP.SATFINITE.E4M3.F32.PACK_AB_MERGE_C R18, RZ, R18, RZ ;  /* 0x00000012ff12723e */ /* 0x000fe200048070ff */
[----:B--2---:R-:W-:Y:S01]  /*9c60*/  @!P3 FMUL R57, R57, R57 ;  /* 0x000000393939b220 */ /* 0x004fe20000400000 */
[----:B------:R-:W-:Y:S01]  /*9c70*/  FSETP.GEU.AND P3, PT, R81, -126, PT ;  /* 0xc2fc00005100780b */ /* 0x000fe20003f6e000 */
[--C-:B------:R-:W-:Y:S01]  /*9c80*/  FFMA R153, R153, UR24, -R152.reuse ;  /* 0x0000001899997c23 */ /* 0x100fe20008000898 */
[----:B------:R-:W-:-:S01]  /*9c90*/  FFMA R72, R27, UR24, -R152 ;  /* 0x000000181b487c23 */ /* 0x000fc20008000898 */
[--C-:B------:R-:W-:Y:S01]  /*9ca0*/  FFMA R73, R30, UR24, -R152.reuse ;  /* 0x000000181e497c23 */ /* 0x100fe20008000898 */
[----:B------:R-:W-:-:S01]  /*9cb0*/  FFMA R76, R31, UR24, -R152 ;  /* 0x000000181f4c7c23 */ /* 0x000fc20008000898 */
[----:B------:R-:W-:Y:S01]  /*9cc0*/  @!P5 FMUL R84, R84, 0.5 ;  /* 0x3f0000005454d820 */ /* 0x000fe20000400000 */
[----:B---3--:R-:W-:-:S01]  /*9cd0*/  FFMA R80, R34, UR24, -R152 ;  /* 0x0000001822507c23 */ /* 0x008fc20008000898 */
[----:B------:R-:W-:Y:S01]  /*9ce0*/  @!P4 FMUL R85, R85, 0.5 ;  /* 0x3f0000005555c820 */ /* 0x000fe20000400000 */
[----:B----4-:R-:W-:Y:S01]  /*9cf0*/  @!P2 FMUL R65, R65, R65 ;  /* 0x000000414141a220 */ /* 0x010fe20000400000 */
[----:B------:R-:W-:Y:S01]  /*9d00*/  FSETP.GEU.AND P2, PT, R153, -126, PT ;  /* 0xc2fc00009900780b */ /* 0x000fe20003f4e000 */
[----:B------:R1:W2:Y:S01]  /*9d10*/  MUFU.EX2 R69, R84 ;  /* 0x0000005400457308 */ /* 0x0002a20000000800 */
[----:B------:R-:W-:-:S01]  /*9d20*/  FFMA R154, R86, UR24, -R152 ;  /* 0x00000018569a7c23 */ /* 0x000fc20008000898 */
[----:B------:R-:W-:Y:S01]  /*9d30*/  FFMA R155, R87, UR24, -R152 ;  /* 0x00000018579b7c23 */ /* 0x000fe20008000898 */
[----:B------:R-:W-:Y:S01]  /*9d40*/  @!P3 FMUL R81, R81, 0.5 ;  /* 0x3f0000005151b820 */ /* 0x000fe20000400000 */
[----:B------:R-:W-:Y:S01]  /*9d50*/  LOP3.LUT R18, R18, 0xffff, RZ, 0xc0, !PT ;  /* 0x0000ffff12127812 */ /* 0x000fe200078ec0ff */
[----:B------:R-:W-:Y:S01]  /*9d60*/  FMUL R14, R14, UR24 ;  /* 0x000000180e0e7c20 */ /* 0x000fe20008400000 */
[----:B------:R-:W-:-:S02]  /*9d70*/  F2FP.SATFINITE.E4M3.F32.PACK_AB_MERGE_C R41, RZ, R41, RZ ;  /* 0x00000029ff29723e */ /* 0x000fc400048070ff */
[----:B------:R3:W4:Y:S01]  /*9d80*/  MUFU.EX2 R64, R81 ;  /* 0x0000005100407308 */ /* 0x0007220000000800 */
[----:B-1----:R-:W-:-:S01]  /*9d90*/  FFMA R84, R71, UR24, -R152 ;  /* 0x0000001847547c23 */ /* 0x002fc20008000898 */
[----:B------:R-:W-:Y:S02]  /*9da0*/  PRMT R18, R18, 0x7604, R17 ;  /* 0x0000760412127816 */ /* 0x000fe40000000011 */
[----:B------:R-:W-:Y:S01]  /*9db0*/  @!P2 FMUL R153, R153, 0.5 ;  /* 0x3f0000009999a820 */ /* 0x000fe20000400000 */
[----:B------:R-:W-:-:S03]  /*9dc0*/  LOP3.LUT R41, R41, 0xffff, RZ, 0xc0, !PT ;  /* 0x0000ffff29297812 */ /* 0x000fc600078ec0ff */
[----:B------:R-:W1:Y:S01]  /*9dd0*/  MUFU.EX2 R68, R85 ;  /* 0x0000005500447308 */ /* 0x000e620000000800 */
[----:B--2---:R-:W-:Y:S01]  /*9de0*/  @!P5 FMUL R69, R69, R69 ;  /* 0x000000454545d220 */ /* 0x004fe20000400000 */
[----:B------:R-:W-:Y:S01]  /*9df0*/  FSETP.GEU.AND P5, PT, R73, -126, PT ;  /* 0xc2fc00004900780b */ /* 0x000fe20003fae000 */
[----:B---3--:R-:W-:-:S01]  /*9e00*/  FFMA R81, R35, UR24, -R152 ;  /* 0x0000001823517c23 */ /* 0x008fc20008000898 */
[----:B------:R-:W-:-:S04]  /*9e10*/  PRMT R40, R41, 0x7604, R40 ;  /* 0x0000760429287816 */ /* 0x000fc80000000028 */
[----:B------:R-:W2:Y:S01]  /*9e20*/  MUFU.EX2 R30, R153 ;  /* 0x00000099001e7308 */ /* 0x000ea20000000800 */
[----:B----4-:R-:W-:Y:S01]  /*9e30*/  @!P3 FMUL R64, R64, R64 ;  /* 0x000000404040b220 */ /* 0x010fe20000400000 */
[----:B------:R-:W-:-:S05]  /*9e40*/  FSETP.GEU.AND P3, PT, R72, -126, PT ;  /* 0xc2fc00004800780b */ /* 0x000fca0003f6e000 */
[----:B------:R-:W-:Y:S01]  /*9e50*/  @!P5 FMUL R73, R73, 0.5 ;  /* 0x3f0000004949d820 */ /* 0x000fe20000400000 */
[----:B-1----:R-:W-:Y:S01]  /*9e60*/  @!P4 FMUL R68, R68, R68 ;  /* 0x000000444444c220 */ /* 0x002fe20000400000 */
[----:B------:R-:W-:Y:S02]  /*9e70*/  FSETP.GEU.AND P4, PT, R76, -126, PT ;  /* 0xc2fc00004c00780b */ /* 0x000fe40003f8e000 */
[----:B------:R1:W3:Y:S04]  /*9e80*/  MUFU.EX2 R31, R73 ;  /* 0x00000049001f7308 */ /* 0x0002e80000000800 */
[----:B------:R-:W-:Y:S01]  /*9e90*/  @!P3 FMUL R72, R72, 0.5 ;  /* 0x3f0000004848b820 */ /* 0x000fe20000400000 */
[----:B--2---:R-:W-:Y:S01]  /*9ea0*/  @!P2 FMUL R30, R30, R30 ;  /* 0x0000001e1e1ea220 */ /* 0x004fe20000400000 */
[----:B------:R-:W-:-:S02]  /*9eb0*/  FSETP.GEU.AND P2, PT, R80, -126, PT ;  /* 0xc2fc00005000780b */ /* 0x000fc40003f4e000 */
[----:B------:R2:W4:Y:S01]  /*9ec0*/  MUFU.EX2 R27, R72 ;  /* 0x00000048001b7308 */ /* 0x0005220000000800 */
[----:B-1----:R-:W-:-:S02]  /*9ed0*/  FFMA R73, R39, UR24, -R152 ;  /* 0x0000001827497c23 */ /* 0x002fc40008000898 */
[----:B------:R-:W-:-:S05]  /*9ee0*/  @!P4 FMUL R76, R76, 0.5 ;  /* 0x3f0000004c4cc820 */ /* 0x000fca0000400000 */
[----:B------:R1:W5:Y:S01]  /*9ef0*/  MUFU.EX2 R34, R76 ;  /* 0x0000004c00227308 */ /* 0x0003620000000800 */
[----:B--2---:R-:W-:-:S01]  /*9f00*/  FFMA R72, R38, UR24, -R152 ;  /* 0x0000001826487c23 */ /* 0x004fc20008000898 */
[----:B---3--:R-:W-:Y:S01]  /*9f10*/  @!P5 FMUL R31, R31, R31 ;  /* 0x0000001f1f1fd220 */ /* 0x008fe20000400000 */
[----:B------:R-:W-:-:S03]  /*9f20*/  @!P2 FMUL R80, R80, 0.5 ;  /* 0x3f0000005050a820 */ /* 0x000fc60000400000 */
[----:B------:R-:W-:Y:S02]  /*9f30*/  FSETP.GEU.AND P5, PT, R72, -126, PT ;  /* 0xc2fc00004800780b */ /* 0x000fe40003fae000 */
[----:B------:R2:W3:Y:S01]  /*9f40*/  MUFU.EX2 R35, R80 ;  /* 0x0000005000237308 */ /* 0x0004e20000000800 */
[----:B----4-:R-:W-:Y:S01]  /*9f50*/  @!P3 FMUL R27, R27, R27 ;  /* 0x0000001b1b1bb220 */ /* 0x010fe20000400000 */
[----:B------:R-:W-:Y:S01]  /*9f60*/  FSETP.GEU.AND P3, PT, R81, -126, PT ;  /* 0xc2fc00005100780b */ /* 0x000fe20003f6e000 */
[----:B-1----:R-:W-:-:S01]  /*9f70*/  FFMA R76, R42, UR24, -R152 ;  /* 0x000000182a4c7c23 */ /* 0x002fc20008000898 */
[----:B-----5:R-:W-:Y:S01]  /*9f80*/  @!P4 FMUL R34, R34, R34 ;  /* 0x000000222222c220 */ /* 0x020fe20000400000 */
[----:B------:R-:W-:-:S06]  /*9f90*/  FSETP.GEU.AND P4, PT, R73, -126, PT ;  /* 0xc2fc00004900780b */ /* 0x000fcc0003f8e000 */
[----:B------:R-:W-:Y:S01]  /*9fa0*/  @!P5 FMUL R72, R72, 0.5 ;  /* 0x3f0000004848d820 */ /* 0x000fe20000400000 */
[----:B--2---:R-:W-:-:S03]  /*9fb0*/  FFMA R80, R43, UR24, -R152 ;  /* 0x000000182b507c23 */ /* 0x004fc60008000898 */
[----:B------:R-:W-:Y:S01]  /*9fc0*/  @!P3 FMUL R81, R81, 0.5 ;  /* 0x3f0000005151b820 */ /* 0x000fe20000400000 */
[----:B------:R1:W2:Y:S01]  /*9fd0*/  MUFU.EX2 R39, R72 ;  /* 0x0000004800277308 */ /* 0x0002a20000000800 */
[----:B---3--:R-:W-:Y:S01]  /*9fe0*/  @!P2 FMUL R35, R35, R35 ;  /* 0x000000232323a220 */ /* 0x008fe20000400000 */
[----:B------:R-:W-:Y:S01]  /*9ff0*/  FSETP.GEU.AND P2, PT, R76, -126, PT ;  /* 0xc2fc00004c00780b */ /* 0x000fe20003f4e000 */
[----:B------:R-:W-:-:S05]  /*a000*/  @!P4 FMUL R73, R73, 0.5 ;  /* 0x3f0000004949c820 */ /* 0x000fca0000400000 */
[----:B------:R3:W4:Y:S01]  /*a010*/  MUFU.EX2 R38, R81 ;  /* 0x0000005100267308 */ /* 0x0007220000000800 */
[----:B-1----:R-:W-:-:S06]  /*a020*/  FFMA R72, R47, UR24, -R152 ;  /* 0x000000182f487c23 */ /* 0x002fcc0008000898 */
[----:B------:R-:W-:Y:S01]  /*a030*/  @!P2 FMUL R76, R76, 0.5 ;  /* 0x3f0000004c4ca820 */ /* 0x000fe20000400000 */
[----:B------:R1:W5:Y:S01]  /*a040*/  MUFU.EX2 R42, R73 ;  /* 0x00000049002a7308 */ /* 0x0003620000000800 */
[----:B---3--:R-:W-:-:S01]  /*a050*/  FFMA R81, R46, UR24, -R152 ;  /* 0x000000182e517c23 */ /* 0x008fc20008000898 */
[----:B--2---:R-:W-:-:S04]  /*a060*/  @!P5 FMUL R39, R39, R39 ;  /* 0x000000272727d220 */ /* 0x004fc80000400000 */
        /* <DEDUP_REMOVED lines=50> */
[----:B------:R-:W1:Y:S01]  /*a390*/  MUFU.EX2 R66, R76 ;  /* 0x0000004c00427308 */ /* 0x000e620000000800 */
[----:B---3--:R-:W-:Y:S01]  /*a3a0*/  @!P2 FMUL R59, R59, R59 ;  /* 0x0000003b3b3ba220 */ /* 0x008fe20000400000 */
[----:B------:R-:W-:Y:S01]  /*a3b0*/  FSETP.GEU.AND P2, PT, R81, -126, PT ;  /* 0xc2fc00005100780b */ /* 0x000fe20003f4e000 */
[----:B------:R-:W-:-:S05]  /*a3c0*/  @!P4 FMUL R80, R80, 0.5 ;  /* 0x3f0000005050c820 */ /* 0x000fca0000400000 */
[----:B------:R2:W3:Y:S07]  /*a3d0*/  MUFU.EX2 R62, R73 ;  /* 0x00000049003e7308 */ /* 0x0004ee0000000800 */
[----:B------:R-:W-:Y:S01]  /*a3e0*/  @!P2 FMUL R81, R81, 0.5 ;  /* 0x3f0000005151a820 */ /* 0x000fe20000400000 */
[----:B------:R4:W5:Y:S01]  /*a3f0*/  MUFU.EX2 R63, R80 ;  /* 0x00000050003f7308 */ /* 0x0009620000000800 */
[----:B--2---:R-:W-:-:S01]  /*a400*/  FFMA R73, R70, UR24, -R152 ;  /* 0x0000001846497c23 */ /* 0x004fc20008000898 */
[----:B-1----:R-:W-:-:S04]  /*a410*/  @!P5 FMUL R66, R66, R66 ;  /* 0x000000424242d220 */ /* 0x002fc80000400000 */
[----:B------:R-:W-:Y:S02]  /*a420*/  FSETP.GEU.AND P5, PT, R73, -126, PT ;  /* 0xc2fc00004900780b */ /* 0x000fe40003fae000 */
[----:B------:R1:W2:Y:S01]  /*a430*/  MUFU.EX2 R70, R81 ;  /* 0x0000005100467308 */ /* 0x0002a20000000800 */
[----:B---3--:R-:W-:Y:S01]  /*a440*/  @!P3 FMUL R62, R62, R62 ;  /* 0x0000003e3e3eb220 */ /* 0x008fe20000400000 */
[----:B------:R-:W-:Y:S01]  /*a450*/  FSETP.GEU.AND P3, PT, R72, -126, PT ;  /* 0xc2fc00004800780b */ /* 0x000fe20003f6e000 */
[----:B----4-:R-:W-:-:S01]  /*a460*/  FFMA R80, R74, UR24, -R152 ;  /* 0x000000184a507c23 */ /* 0x010fc20008000898 */
[----:B-----5:R-:W-:Y:S01]  /*a470*/  @!P4 FMUL R63, R63, R63 ;  /* 0x0000003f3f3fc220 */ /* 0x020fe20000400000 */
[----:B------:R-:W-:-:S06]  /*a480*/  FSETP.GEU.AND P4, PT, R84, -126, PT ;  /* 0xc2fc00005400780b */ /* 0x000fcc0003f8e000 */
[----:B------:R-:W-:Y:S01]  /*a490*/  @!P5 FMUL R73, R73, 0.5 ;  /* 0x3f0000004949d820 */ /* 0x000fe20000400000 */
[----:B-1----:R-:W-:-:S01]  /*a4a0*/  FFMA R81, R75, UR24, -R152 ;  /* 0x000000184b517c23 */ /* 0x002fc20008000898 */
[--C-:B------:R-:W-:Y:S01]  /*a4b0*/  FFMA R75, R82, UR24, -R152.reuse ;  /* 0x00000018524b7c23 */ /* 0x100fe20008000898 */
[----:B------:R-:W-:-:S01]  /*a4c0*/  FFMA R82, R78, UR24, -R152 ;  /* 0x000000184e527c23 */ /* 0x000fc20008000898 */
[----:B------:R-:W-:Y:S01]  /*a4d0*/  @!P3 FMUL R72, R72, 0.5 ;  /* 0x3f0000004848b820 */ /* 0x000fe20000400000 */
[----:B------:R-:W1:Y:S01]  /*a4e0*/  MUFU.EX2 R74, R73 ;  /* 0x00000049004a7308 */ /* 0x000e620000000800 */
[----:B--2---:R-:W-:Y:S01]  /*a4f0*/  @!P2 FMUL R70, R70, R70 ;  /* 0x000000464646a220 */ /* 0x004fe20000400000 */
[----:B------:R-:W-:Y:S01]  /*a500*/  FSETP.GEU.AND P2, PT, R80, -126, PT ;  /* 0xc2fc00005000780b */ /* 0x000fe20003f4e000 */
[----:B------:R-:W-:-:S01]  /*a510*/  FADD R78, R25, R56 ;  /* 0x00000038194e7221 */ /* 0x000fc20000000000 */
[----:B------:R-:W-:Y:S02]  /*a520*/  F2FP.SATFINITE.E4M3.F32.PACK_AB_MERGE_C R56, RZ, R56, RZ ;  /* 0x00000038ff38723e */ /* 0x000fe400048070ff */
[----:B------:R-:W-:Y:S01]  /*a530*/  F2FP.SATFINITE.E4M3.F32.PACK_AB_MERGE_C R25, RZ, R25, RZ ;  /* 0x00000019ff19723e */ /* 0x000fe200048070ff */
[----:B------:R-:W-:Y:S01]  /*a540*/  @!P4 FMUL R84, R84, 0.5 ;  /* 0x3f0000005454c820 */ /* 0x000fe20000400000 */
[----:B------:R2:W3:Y:S01]  /*a550*/  MUFU.EX2 R67, R72 ;  /* 0x0000004800437308 */ /* 0x0004e20000000800 */
[----:B------:R-:W-:-:S01]  /*a560*/  FADD R85, R15, R78 ;  /* 0x0000004e0f557221 */ /* 0x000fc20000000000 */
[----:B------:R-:W-:Y:S01]  /*a570*/  FADD R15, R21, R48 ;  /* 0x00000030150f7221 */ /* 0x000fe20000000000 */
[----:B------:R-:W-:-:S01]  /*a580*/  FADD R78, R32, R65 ;  /* 0x00000041204e7221 */ /* 0x000fc20000000000 */
[----:B------:R-:W-:-:S02]  /*a590*/  F2FP.SATFINITE.E4M3.F32.PACK_AB_MERGE_C R32, RZ, R32, RZ ;  /* 0x00000020ff20723e */ /* 0x000fc400048070ff */
[----:B------:R-:W-:Y:S01]  /*a5a0*/  LOP3.LUT R56, R56, 0xff, RZ, 0xc0, !PT ;  /* 0x000000ff38387812 */ /* 0x000fe200078ec0ff */
[----:B------:R-:W-:Y:S01]  /*a5b0*/  @!P2 FMUL R80, R80, 0.5 ;  /* 0x3f0000005050a820 */ /* 0x000fe20000400000 */
[----:B------:R4:W5:Y:S01]  /*a5c0*/  MUFU.EX2 R71, R84 ;  /* 0x0000005400477308 */ /* 0x0009620000000800 */
[----:B--2---:R-:W-:-:S01]  /*a5d0*/  FFMA R72, R83, UR24, -R152 ;  /* 0x0000001853487c23 */ /* 0x004fc20008000898 */
[----:B-1----:R-:W-:Y:S01]  /*a5e0*/  @!P5 FMUL R74, R74, R74 ;  /* 0x0000004a4a4ad220 */ /* 0x002fe20000400000 */
[----:B------:R-:W-:Y:S01]  /*a5f0*/  FSETP.GEU.AND P5, PT, R75, -126, PT ;  /* 0xc2fc00004b00780b */ /* 0x000fe20003fae000 */
[----:B------:R-:W-:Y:S01]  /*a600*/  FFMA R83, R79, UR24, -R152 ;  /* 0x000000184f537c23 */ /* 0x000fe20008000898 */
[----:B------:R-:W-:-:S01]  /*a610*/  FADD R152, R15, R78 ;  /* 0x0000004e0f987221 */ /* 0x000fc20000000000 */
[----:B------:R-:W-:Y:S01]  /*a620*/  FADD R79, R22, R49 ;  /* 0x00000031164f7221 */ /* 0x000fe20000000000 */
[----:B------:R-:W-:-:S01]  /*a630*/  FADD R78, R19, R44 ;  /* 0x0000002c134e7221 */ /* 0x000fc20000000000 */
[----:B------:R-:W1:Y:S01]  /*a640*/  MUFU.EX2 R76, R80 ;  /* 0x00000050004c7308 */ /* 0x000e620000000800 */
[----:B---3--:R-:W-:Y:S01]  /*a650*/  @!P3 FMUL R67, R67, R67 ;  /* 0x000000434343b220 */ /* 0x008fe20000400000 */
[----:B------:R-:W-:Y:S01]  /*a660*/  FSETP.GEU.AND P3, PT, R81, -126, PT ;  /* 0xc2fc00005100780b */ /* 0x000fe20003f6e000 */
[----:B----4-:R-:W-:-:S01]  /*a670*/  FADD R84, R33, R64 ;  /* 0x0000004021547221 */ /* 0x010fc20000000000 */
[----:B------:R-:W-:Y:S01]  /*a680*/  F2FP.SATFINITE.E4M3.F32.PACK_AB_MERGE_C R19, RZ, R19, RZ ;  /* 0x00000013ff13723e */ /* 0x000fe200048070ff */
[----:B------:R-:W-:-:S01]  /*a690*/  FADD R156, R38, R67 ;  /* 0x00000043269c7221 */ /* 0x000fc20000000000 */
[----:B------:R-:W-:Y:S01]  /*a6a0*/  F2FP.SATFINITE.E4M3.F32.PACK_AB_MERGE_C R33, RZ, R33, RZ ;  /* 0x00000021ff21723e */ /* 0x000fe200048070ff */
[----:B------:R-:W-:-:S01]  /*a6b0*/  FADD R153, R79, R84 ;  /* 0x000000544f997221 */ /* 0x000fc20000000000 */
[----:B------:R-:W-:Y:S01]  /*a6c0*/  @!P5 FMUL R75, R75, 0.5 ;  /* 0x3f0000004b4bd820 */ /* 0x000fe20000400000 */
[----:B-----5:R-:W-:Y:S01]  /*a6d0*/  @!P4 FMUL R71, R71, R71 ;  /* 0x000000474747c220 */ /* 0x020fe20000400000 */
[----:B------:R-:W-:Y:S01]  /*a6e0*/  FSETP.GEU.AND P4, PT, R72, -126, PT ;  /* 0xc2fc00004800780b */ /* 0x000fe20003f8e000 */
[----:B------:R-:W-:-:S01]  /*a6f0*/  FADD R79, R23, R52 ;  /* 0x00000034174f7221 */ /* 0x000fc20000000000 */
[----:B------:R-:W-:Y:S01]  /*a700*/  LOP3.LUT R19, R19, 0xff, RZ, 0xc0, !PT ;  /* 0x000000ff13137812 */ /* 0x000fe200078ec0ff */
[----:B------:R-:W-:-:S01]  /*a710*/  FADD R84, R37, R68 ;  /* 0x0000004425547221 */ /* 0x000fc20000000000 */
[----:B------:R-:W2:Y:S01]  /*a720*/  MUFU.EX2 R75, R75 ;  /* 0x0000004b004b7308 */ /* 0x000ea20000000800 */
[----:B------:R-:W-:Y:S01]  /*a730*/  @!P3 FMUL R81, R81, 0.5 ;  /* 0x3f0000005151b820 */ /* 0x000fe20000400000 */
[----:B------:R-:W-:Y:S01]  /*a740*/  LOP3.LUT R32, R32, 0xff, RZ, 0xc0, !PT ;  /* 0x000000ff20207812 */ /* 0x000fe200078ec0ff */
[----:B-1----:R-:W-:Y:S01]  /*a750*/  @!P2 FMUL R76, R76, R76 ;  /* 0x0000004c4c4ca220 */ /* 0x002fe20000400000 */
[----:B------:R-:W-:-:S02]  /*a760*/  FSETP.GEU.AND P2, PT, R82, -126, PT ;  /* 0xc2fc00005200780b */ /* 0x000fc40003f4e000 */
[----:B------:R-:W-:Y:S01]  /*a770*/  LOP3.LUT R33, R33, 0xffff, RZ, 0xc0, !PT ;  /* 0x0000ffff21217812 */ /* 0x000fe200078ec0ff */
[----:B------:R-:W-:Y:S01]  /*a780*/  FADD R158, R43, R76 ;  /* 0x0000004c2b9e7221 */ /* 0x000fe20000000000 */
[----:B------:R1:W3:Y:S01]  /*a790*/  MUFU.EX2 R73, R81 ;  /* 0x0000005100497308 */ /* 0x0002e20000000800 */
[----:B------:R-:W-:Y:S01]  /*a7a0*/  @!P4 FMUL R72, R72, 0.5 ;  /* 0x3f0000004848c820 */ /* 0x000fe20000400000 */
[----:B------:R-:W-:Y:S02]  /*a7b0*/  F2FP.SATFINITE.E4M3.F32.PACK_AB_MERGE_C R44, RZ, R44, RZ ;  /* 0x0000002cff2c723e */ /* 0x000fe400048070ff */
[----:B------:R-:W-:Y:S02]  /*a7c0*/  PRMT R32, R33, 0x7604, R32 ;  /* 0x0000760421207816 */ /* 0x000fe40000000020 */
[----:B------:R-:W-:Y:S02]  /*a7d0*/  LOP3.LUT R44, R44, 0xff, RZ, 0xc0, !PT ;  /* 0x000000ff2c2c7812 */ /* 0x000fe400078ec0ff */
[----:B------:R-:W4:Y:S01]  /*a7e0*/  MUFU.EX2 R72, R72 ;  /* 0x0000004800487308 */ /* 0x000f220000000800 */
[----:B------:R-:W-:Y:S01]  /*a7f0*/  @!P2 FMUL R82, R82, 0.5 ;  /* 0x3f0000005252a820 */ /* 0x000fe20000400000 */
[----:B-1----:R-:W-:Y:S01]  /*a800*/  FADD R81, R28, R61 ;  /* 0x0000003d1c517221 */ /* 0x002fe20000000000 */
[----:B--2---:R-:W-:Y:S01]  /*a810*/  @!P5 FMUL R75, R75, R75 ;  /* 0x0000004b4b4bd220 */ /* 0x004fe20000400000 */
[----:B------:R-:W-:-:S02]  /*a820*/  FSETP.GEU.AND P5, PT, R154, -126, PT ;  /* 0xc2fc00009a00780b */ /* 0x000fc40003fae000 */
[----:B------:R-:W-:-:S01]  /*a830*/  FADD R87, R78, R81 ;  /* 0x000000514e577221 */ /* 0x000fc20000000000 */
[----:B------:R-:W-:Y:S01]  /*a840*/  FADD R78, R20, R45 ;  /* 0x0000002d144e7221 */ /* 0x000fe20000000000 */
[----:B------:R1:W2:Y:S01]  /*a850*/  MUFU.EX2 R80, R82 ;  /* 0x0000005200507308 */ /* 0x0002a20000000800 */
[----:B---3--:R-:W-:Y:S01]  /*a860*/  @!P3 FMUL R73, R73, R73 ;  /* 0x000000494949b220 */ /* 0x008fe20000400000 */
[----:B------:R-:W-:Y:S01]  /*a870*/  FSETP.GEU.AND P3, PT, R83, -126, PT ;  /* 0xc2fc00005300780b */ /* 0x000fe20003f6e000 */
[----:B------:R-:W-:-:S01]  /*a880*/  FADD R157, R54, R75 ;  /* 0x0000004b369d7221 */ /* 0x000fc20000000000 */
[----:B------:R-:W-:Y:S01]  /*a890*/  F2FP.SATFINITE.E4M3.F32.PACK_AB_MERGE_C R20, RZ, R20, RZ ;  /* 0x00000014ff14723e */ /* 0x000fe200048070ff */
[----:B------:R-:W-:-:S01]  /*a8a0*/  FADD R81, R24, R53 ;  /* 0x0000003518517221 */ /* 0x000fc20000000000 */
[----:B------:R-:W-:Y:S01]  /*a8b0*/  F2FP.SATFINITE.E4M3.F32.PACK_AB_MERGE_C R54, RZ, R54, RZ ;  /* 0x00000036ff36723e */ /* 0x000fe200048070ff */
[----:B------:R-:W-:-:S01]  /*a8c0*/  FADD R160, R46, R73 ;  /* 0x000000492ea07221 */ /* 0x000fc20000000000 */
[----:B------:R-:W-:Y:S01]  /*a8d0*/  LOP3.LUT R20, R20, 0xffff, RZ, 0xc0, !PT ;  /* 0x0000ffff14147812 */ /* 0x000fe200078ec0ff */
[----:B-1----:R-:W-:-:S01]  /*a8e0*/  FADD R82, R26, R57 ;  /* 0x000000391a527221 */ /* 0x002fc20000000000 */
[----:B----4-:R-:W-:Y:S01]  /*a8f0*/  @!P4 FMUL R72, R72, R72 ;  /* 0x000000484848c220 */ /* 0x010fe20000400000 */
[----:B------:R-:W-:Y:S01]  /*a900*/  FSETP.GEU.AND P4, PT, R155, -126, PT ;  /* 0xc2fc00009b00780b */ /* 0x000fe20003f8e000 */
[----:B------:R-:W-:Y:S01]  /*a910*/  @!P5 FMUL R154, R154, 0.5 ;  /* 0x3f0000009a9ad820 */ /* 0x000fe20000400000 */
[----:B------:R-:W-:-:S01]  /*a920*/  FADD R86, R77, R82 ;  /* 0x000000524d567221 */ /* 0x000fc20000000000 */
[----:B------:R-:W-:Y:S01]  /*a930*/  FADD R82, R36, R69 ;  /* 0x0000004524527221 */ /* 0x000fe20000000000 */
[----:B------:R-:W-:Y:S01]  /*a940*/  @!P3 FMUL R83, R83, 0.5 ;  /* 0x3f0000005353b820 */ /* 0x000fe20000400000 */
[----:B------:R-:W-:Y:S01]  /*a950*/  PRMT R17, R20, 0x7604, R19 ;  /* 0x0000760414117816 */ /* 0x000fe20000000013 */
[----:B------:R-:W1:Y:S01]  /*a960*/  MUFU.EX2 R77, R154 ;  /* 0x0000009a004d7308 */ /* 0x000e620000000800 */
[----:B------:R-:W-:-:S01]  /*a970*/  FADD R82, R79, R82 ;  /* 0x000000524f527221 */ /* 0x000fc20000000000 */
[----:B------:R-:W-:Y:S01]  /*a980*/  FADD R79, R30, R59 ;  /* 0x0000003b1e4f7221 */ /* 0x000fe20000000000 */
[----:B------:R-:W-:Y:S01]  /*a990*/  F2FP.SATFINITE.E4M3.F32.PACK_AB_MERGE_C R30, RZ, R30, RZ ;  /* 0x0000001eff1e723e */ /* 0x000fe200048070ff */
[----:B------:R-:W-:Y:S01]  /*a9a0*/  FADD R84, R81, R84 ;  /* 0x0000005451547221 */ /* 0x000fe20000000000 */
[----:B------:R-:W-:Y:S01]  /*a9b0*/  F2FP.SATFINITE.E4M3.F32.PACK_AB_MERGE_C R45, RZ, R45, RZ ;  /* 0x0000002dff2d723e */ /* 0x000fe200048070ff */
[----:B------:R-:W-:Y:S01]  /*a9c0*/  FADD R161, R79, R158 ;  /* 0x0000009e4fa17221 */ /* 0x000fe20000000000 */
[----:B------:R-:W-:Y:S01]  /*a9d0*/  @!P4 FMUL R155, R155, 0.5 ;  /* 0x3f0000009b9bc820 */ /* 0x000fe20000400000 */
[----:B------:R3:W-:Y:S01]  /*a9e0*/  MUFU.EX2 R15, R83 ;  /* 0x00000053000f7308 */ /* 0x0007e20000000800 */
[----:B------:R-:W-:-:S02]  /*a9f0*/  IMAD.U32 R19, R30, 0x10000, RZ ;  /* 0x000100001e137824 */ /* 0x000fc400078e00ff */
[----:B------:R-:W-:Y:S01]  /*aa00*/  FADD R79, R31, R66 ;  /* 0x000000421f4f7221 */ /* 0x000fe20000000000 */
[----:B------:R-:W-:Y:S01]  /*aa10*/  F2FP.SATFINITE.E4M3.F32.PACK_AB_MERGE_C R66, RZ, R66, RZ ;  /* 0x00000042ff42723e */ /* 0x000fe200048070ff */
[----:B------:R-:W-:Y:S01]  /*aa20*/  FADD R81, R27, R62 ;  /* 0x0000003e1b517221 */ /* 0x000fe20000000000 */
[----:B------:R-:W-:Y:S01]  /*aa30*/  LOP3.LUT R45, R45, 0xffff, RZ, 0xc0, !PT ;  /* 0x0000ffff2d2d7812 */ /* 0x000fe200078ec0ff */
[----:B------:R-:W-:Y:S01]  /*aa40*/  FADD R159, R51, R72 ;  /* 0x00000048339f7221 */ /* 0x000fe20000000000 */
[----:B------:R-:W-:Y:S01]  /*aa50*/  LOP3.LUT R18, R18, 0xff0000, R19, 0xf8, !PT ;  /* 0x00ff000012127812 */ /* 0x000fe200078ef813 */
[----:B------:R-:W-:Y:S02]  /*aa60*/  IMAD.U32 R19, R54, 0x10000, RZ ;  /* 0x0001000036137824 */ /* 0x000fe400078e00ff */
[----:B---3--:R-:W-:-:S01]  /*aa70*/  FADD R83, R29, R60 ;  /* 0x0000003c1d537221 */ /* 0x008fc20000000000 */
[----:B------:R-:W-:Y:S01]  /*aa80*/  F2FP.SATFINITE.E4M3.F32.PACK_AB_MERGE_C R57, RZ, R57, RZ ;  /* 0x00000039ff39723e */ /* 0x000fe200048070ff */
[----:B------:R-:W-:-:S01]  /*aa90*/  FADD R162, R81, R160 ;  /* 0x000000a051a27221 */ /* 0x000fc20000000000 */
[----:B------:R-:W-:Y:S01]  /*aaa0*/  PRMT R44, R45, 0x7604, R44 ;  /* 0x000076042d2c7816 */ /* 0x000fe2000000002c */
[----:B------:R-:W-:-:S01]  /*aab0*/  FADD R83, R78, R83 ;  /* 0x000000534e537221 */ /* 0x000fc20000000000 */
[----:B------:R-:W-:Y:S01]  /*aac0*/  LOP3.LUT R32, R32, 0xff0000, R19, 0xf8, !PT ;  /* 0x00ff000020207812 */ /* 0x000fe200078ef813 */
[----:B------:R-:W3:Y:S01]  /*aad0*/  MUFU.EX2 R78, R155 ;  /* 0x0000009b004e7308 */ /* 0x000ee20000000800 */
[----:B------:R-:W-:Y:S01]  /*aae0*/  IMAD.U32 R19, R66, 0x10000, RZ ;  /* 0x0001000042137824 */ /* 0x000fe200078e00ff */
[----:B------:R-:W-:Y:S01]  /*aaf0*/  F2FP.SATFINITE.E4M3.F32.PACK_AB_MERGE_C R76, RZ, R76, RZ ;  /* 0x0000004cff4c723e */ /* 0x000fe200048070ff */
[----:B--2---:R-:W-:Y:S01]  /*ab00*/  @!P2 FMUL R80, R80, R80 ;  /* 0x000000505050a220 */ /* 0x004fe20000400000 */
[----:B------:R-:W-:Y:S01]  /*ab10*/  F2FP.SATFINITE.E4M3.F32.PACK_AB_MERGE_C R31, RZ, R31, RZ ;  /* 0x0000001fff1f723e */ /* 0x000fe200048070ff */
[----:B------:R-:W-:-:S01]  /*ab20*/  FADD R81, R34, R63 ;  /* 0x0000003f22517221 */ /* 0x000fc20000000000 */
[----:B------:R-:W-:Y:S01]  /*ab30*/  LOP3.LUT R57, R57, 0xffff, RZ, 0xc0, !PT ;  /* 0x0000ffff39397812 */ /* 0x000fe200078ec0ff */
[----:B------:R-:W-:-:S01]  /*ab40*/  FADD R159, R156, R159 ;  /* 0x0000009f9c9f7221 */ /* 0x000fc20000000000 */
[----:B------:R-:W-:Y:S01]  /*ab50*/  F2FP.SATFINITE.E4M3.F32.PACK_AB_MERGE_C R34, RZ, R34, RZ ;  /* 0x00000022ff22723e */ /* 0x000fe200048070ff */
[----:B------:R-:W-:-:S01]  /*ab60*/  FADD R156, R47, R80 ;  /* 0x000000502f9c7221 */ /* 0x000fc20000000000 */
[----:B------:R-:W-:Y:S01]  /*ab70*/  F2FP.SATFINITE.E4M3.F32.PACK_AB_MERGE_C R61, RZ, R61, RZ ;  /* 0x0000003dff3d723e */ /* 0x000fe200048070ff */
[----:B------:R-:W-:Y:S01]  /*ab80*/  IMAD.U32 R20, R31, 0x10000, RZ ;  /* 0x000100001f147824 */ /* 0x000fe200078e00ff */
[----:B------:R-:W-:Y:S01]  /*ab90*/  F2FP.SATFINITE.E4M3.F32.PACK_AB_MERGE_C R60, RZ, R60, RZ ;  /* 0x0000003cff3c723e */ /* 0x000fe200048070ff */
[----:B------:R-:W-:-:S01]  /*aba0*/  FADD R154, R35, R70 ;  /* 0x00000046239a7221 */ /* 0x000fc20000000000 */
[----:B------:R-:W-:Y:S01]  /*abb0*/  LOP3.LUT R44, R44, 0xff0000, R19, 0xf8, !PT ;  /* 0x00ff00002c2c7812 */ /* 0x000fe200078ef813 */
[----:B------:R-:W-:Y:S01]  /*abc0*/  IMAD.U32 R19, R76, 0x10000, RZ ;  /* 0x000100004c137824 */ /* 0x000fe200078e00ff */
[----:B------:R-:W-:Y:S01]  /*abd0*/  F2FP.SATFINITE.E4M3.F32.PACK_AB_MERGE_C R26, RZ, R26, RZ ;  /* 0x0000001aff1a723e */ /* 0x000fe200048070ff */
[----:B-1----:R-:W-:Y:S01]  /*abe0*/  @!P5 FMUL R77, R77, R77 ;  /* 0x0000004d4d4dd220 */ /* 0x002fe20000400000 */
[----:B------:R-:W-:Y:S01]  /*abf0*/  PRMT R56, R57, 0x7604, R56 ;  /* 0x0000760439387816 */ /* 0x000fe20000000038 */
[----:B---3--:R-:W-:Y:S01]  /*ac00*/  @!P4 FMUL R78, R78, R78 ;  /* 0x0000004e4e4ec220 */ /* 0x008fe20000400000 */
[----:B------:R-:W-:Y:S01]  /*ac10*/  F2FP.SATFINITE.E4M3.F32.PACK_AB_MERGE_C R80, RZ, R80, RZ ;  /* 0x00000050ff50723e */ /* 0x000fe200048070ff */
[----:B------:R-:W-:Y:S01]  /*ac20*/  @!P3 FMUL R15, R15, R15 ;  /* 0x0000000f0f0fb220 */ /* 0x000fe20000400000 */
[----:B------:R-:W-:Y:S01]  /*ac30*/  F2FP.SATFINITE.E4M3.F32.PACK_AB_MERGE_C R21, RZ, R21, RZ ;  /* 0x00000015ff15723e */ /* 0x000fe200048070ff */
[----:B------:R-:W-:-:S01]  /*ac40*/  FADD R164, R154, R157 ;  /* 0x0000009d9aa47221 */ /* 0x000fc20000000000 */
[----:B------:R-:W-:Y:S01]  /*ac50*/  F2FP.SATFINITE.E4M3.F32.PACK_AB_MERGE_C R22, RZ, R22, RZ ;  /* 0x00000016ff16723e */ /* 0x000fe200048070ff */
[----:B------:R-:W-:-:S01]  /*ac60*/  FADD R157, R58, R77 ;  /* 0x0000004d3a9d7221 */ /* 0x000fc20000000000 */
[----:B------:R-:W-:Y:S01]  /*ac70*/  F2FP.SATFINITE.E4M3.F32.PACK_AB_MERGE_C R43, RZ, R43, RZ ;  /* 0x0000002bff2b723e */ /* 0x000fe200048070ff */
[----:B------:R-:W-:-:S01]  /*ac80*/  FADD R160, R55, R78 ;  /* 0x0000004e37a07221 */ /* 0x000fc20000000000 */
[----:B------:R-:W-:Y:S01]  /*ac90*/  LOP3.LUT R34, R34, 0xffff, RZ, 0xc0, !PT ;  /* 0x0000ffff22227812 */ /* 0x000fe200078ec0ff */
[----:B------:R-:W-:-:S01]  /*aca0*/  FADD R154, R39, R74 ;  /* 0x0000004a279a7221 */ /* 0x000fc20000000000 */
[----:B------:R-:W-:Y:S01]  /*acb0*/  LOP3.LUT R61, R61, 0xff, RZ, 0xc0, !PT ;  /* 0x000000ff3d3d7812 */ /* 0x000fe200078ec0ff */
[----:B------:R-:W-:-:S01]  /*acc0*/  FADD R155, R42, R71 ;  /* 0x000000472a9b7221 */ /* 0x000fc20000000000 */
[----:B------:R-:W-:Y:S01]  /*acd0*/  LOP3.LUT R60, R60, 0xffff, RZ, 0xc0, !PT ;  /* 0x0000ffff3c3c7812 */ /* 0x000fe200078ec0ff */
[----:B------:R-:W-:Y:S01]  /*ace0*/  IMAD.SHL.U32 R34, R34, 0x1000000, RZ ;  /* 0x0100000022227824 */ /* 0x000fe200078e00ff */
[----:B------:R-:W-:Y:S01]  /*acf0*/  LOP3.LUT R25, R25, 0xff, RZ, 0xc0, !PT ;  /* 0x000000ff19197812 */ /* 0x000fe200078ec0ff */
[----:B------:R-:W-:-:S01]  /*ad00*/  FADD R158, R50, R15 ;  /* 0x0000000f329e7221 */ /* 0x000fc20000000000 */
[----:B------:R-:W-:Y:S01]  /*ad10*/  LOP3.LUT R26, R26, 0xffff, RZ, 0xc0, !PT ;  /* 0x0000ffff1a1a7812 */ /* 0x000fe200078ec0ff */
[----:B------:R-:W-:-:S01]  /*ad20*/  FADD R156, R79, R156 ;  /* 0x0000009c4f9c7221 */ /* 0x000fc20000000000 */
[----:B------:R-:W-:Y:S01]  /*ad30*/  F2FP.SATFINITE.E4M3.F32.PACK_AB_MERGE_C R46, RZ, R46, RZ ;  /* 0x0000002eff2e723e */ /* 0x000fe200048070ff */
[----:B------:R-:W-:-:S01]  /*ad40*/  FADD R158, R81, R158 ;  /* 0x0000009e519e7221 */ /* 0x000fc20000000000 */
[----:B------:R-:W-:Y:S01]  /*ad50*/  F2FP.SATFINITE.E4M3.F32.PACK_AB_MERGE_C R23, RZ, R23, RZ ;  /* 0x00000017ff17723e */ /* 0x000fe200048070ff */
[----:B------:R-:W-:-:S01]  /*ad60*/  FADD R157, R154, R157 ;  /* 0x0000009d9a9d7221 */ /* 0x000fc20000000000 */
[----:B------:R-:W-:Y:S01]  /*ad70*/  F2FP.SATFINITE.E4M3.F32.PACK_AB_MERGE_C R24, RZ, R24, RZ ;  /* 0x00000018ff18723e */ /* 0x000fe200048070ff */
[----:B------:R-:W-:-:S01]  /*ad80*/  FADD R155, R155, R160 ;  /* 0x000000a09b9b7221 */ /* 0x000fc20000000000 */
[----:B------:R-:W-:Y:S01]  /*ad90*/  LOP3.LUT R56, R56, 0xff0000, R19, 0xf8, !PT ;  /* 0x00ff000038387812 */ /* 0x000fe200078ef813 */
[----:B------:R-:W-:Y:S01]  /*ada0*/  IMAD.U32 R19, R80, 0x10000, RZ ;  /* 0x0001000050137824 */ /* 0x000fe200078e00ff */
        /* <DEDUP_REMOVED lines=12> */
[----:B------:R-:W-:Y:S01]  /*ae70*/  PRMT R60, R60, 0x7604, R61 ;  /* 0x000076043c3c7816 */ /* 0x000fe2000000003d */
[----:B------:R-:W-:-:S01]  /*ae80*/  FADD R159, R162, R159 ;  /* 0x0000009fa29f7221 */ /* 0x000fc20000000000 */
[----:B------:R-:W-:Y:S01]  /*ae90*/  FSETP.GEU.AND P2, PT, R16, -126, PT ;  /* 0xc2fc00001000780b */ /* 0x000fe20003f4e000 */
[----:B------:R-:W-:-:S01]  /*aea0*/  FADD R156, R156, R157 ;  /* 0x0000009d9c9c7221 */ /* 0x000fc20000000000 */
[----:B------:R-:W-:Y:S01]  /*aeb0*/  PRMT R25, R26, 0x7604, R25 ;  /* 0x000076041a197816 */ /* 0x000fe20000000019 */
[----:B------:R-:W-:-:S01]  /*aec0*/  FADD R158, R158, R155 ;  /* 0x0000009b9e9e7221 */ /* 0x000fc20000000000 */
        /* <DEDUP_REMOVED lines=8> */
[----:B------:R-:W-:Y:S01]  /*af50*/  F2FP.SATFINITE.E4M3.F32.PACK_AB_MERGE_C R55, RZ, R55, RZ ;  /* 0x00000037ff37723e */ /* 0x000fe200048070ff */
[----:B------:R-:W-:Y:S01]  /*af60*/  @!P2 FMUL R16, R16, 0.5 ;  /* 0x3f0000001010a820 */ /* 0x000fe20000400000 */
[----:B------:R-:W-:Y:S01]  /*af70*/  LOP3.LUT R23, R23, 0xff, RZ, 0xc0, !PT ;  /* 0x000000ff17177812 */ /* 0x000fe200078ec0ff */
[----:B------:R-:W-:-:S01]  /*af80*/  FADD R79, R79, R84 ;  /* 0x000000544f4f7221 */ /* 0x000fc20000000000 */
[----:B------:R-:W-:Y:S01]  /*af90*/  LOP3.LUT R24, R24, 0xffff, RZ, 0xc0, !PT ;  /* 0x0000ffff18187812 */ /* 0x000fe200078ec0ff */
[----:B------:R-:W-:-:S01]  /*afa0*/  FADD R156, R156, R159 ;  /* 0x0000009f9c9c7221 */ /* 0x000fc20000000000 */
[----:B------:R-:W-:Y:S01]  /*afb0*/  F2FP.SATFINITE.E4M3.F32.PACK_AB_MERGE_C R39, RZ, R39, RZ ;  /* 0x00000027ff27723e */ /* 0x000fe200048070ff */
[----:B------:R-:W1:Y:S01]  /*afc0*/  MUFU.EX2 R16, R16 ;  /* 0x0000001000107308 */ /* 0x000e620000000800 */
[----:B------:R-:W-:-:S02]  /*afd0*/  F2FP.SATFINITE.E4M3.F32.PACK_AB_MERGE_C R42, RZ, R42, RZ ;  /* 0x0000002aff2a723e */ /* 0x000fc400048070ff */
[----:B------:R-:W-:Y:S01]  /*afe0*/  PRMT R21, R22, 0x7604, R21 ;  /* 0x0000760416157816 */ /* 0x000fe20000000015 */
[----:B------:R-:W-:Y:S01]  /*aff0*/  IMAD.U32 R22, R35, 0x10000, RZ ;  /* 0x0001000023167824 */ /* 0x000fe200078e00ff */
[----:B------:R-:W-:Y:S02]  /*b000*/  LOP3.LUT R36, R36, 0xff, RZ, 0xc0, !PT ;  /* 0x000000ff24247812 */ /* 0x000fe400078ec0ff */
[----:B------:R-:W-:Y:S02]  /*b010*/  LOP3.LUT R37, R37, 0xffff, RZ, 0xc0, !PT ;  /* 0x0000ffff25257812 */ /* 0x000fe400078ec0ff */
[----:B------:R-:W-:Y:S02]  /*b020*/  F2FP.SATFINITE.E4M3.F32.PACK_AB_MERGE_C R47, RZ, R47, RZ ;  /* 0x0000002fff2f723e */ /* 0x000fe400048070ff */
[----:B------:R-:W-:Y:S02]  /*b030*/  F2FP.SATFINITE.E4M3.F32.PACK_AB_MERGE_C R50, RZ, R50, RZ ;  /* 0x00000032ff32723e */ /* 0x000fe400048070ff */
[----:B------:R-:W-:Y:S01]  /*b040*/  LOP3.LUT R60, R60, 0xff0000, R19, 0xf8, !PT ;  /* 0x00ff00003c3c7812 */ /* 0x000fe200078ef813 */
[----:B------:R-:W-:Y:S01]  /*b050*/  IMAD.U32 R47, R47, 0x10000, RZ ;  /* 0x000100002f2f7824 */ /* 0x000fe200078e00ff */
[----:B------:R-:W-:-:S02]  /*b060*/  LOP3.LUT R28, R28, 0xff, RZ, 0xc0, !PT ;  /* 0x000000ff1c1c7812 */ /* 0x000fc400078ec0ff */
[----:B------:R-:W-:Y:S01]  /*b070*/  LOP3.LUT R29, R29, 0xffff, RZ, 0xc0, !PT ;  /* 0x0000ffff1d1d7812 */ /* 0x000fe200078ec0ff */
[----:B-1----:R-:W-:Y:S01]  /*b080*/  @!P2 FMUL R16, R16, R16 ;  /* 0x000000101010a220 */ /* 0x002fe20000400000 */
[----:B------:R-:W-:Y:S02]  /*b090*/  F2FP.SATFINITE.E4M3.F32.PACK_AB_MERGE_C R48, RZ, R48, RZ ;  /* 0x00000030ff30723e */ /* 0x000fe400048070ff */
[----:B------:R-:W-:Y:S01]  /*b0a0*/  F2FP.SATFINITE.E4M3.F32.PACK_AB_MERGE_C R49, RZ, R49, RZ ;  /* 0x00000031ff31723e */ /* 0x000fe200048070ff */
[----:B------:R-:W-:-:S01]  /*b0b0*/  FFMA R7, R16, R7, R79 ;  /* 0x0000000710077223 */ /* 0x000fc2000000004f */
[----:B------:R-:W-:Y:S01]  /*b0c0*/  LOP3.LUT R20, R25, 0xff0000, R20, 0xf8, !PT ;  /* 0x00ff000019147812 */ /* 0x000fe200078ef814 */
[----:B------:R-:W-:Y:S01]  /*b0d0*/  IMAD.U32 R25, R58, 0x10000, RZ ;  /* 0x000100003a197824 */ /* 0x000fe200078e00ff */
[----:B------:R-:W-:Y:S01]  /*b0e0*/  LOP3.LUT R19, R17, R34, RZ, 0xfc, !PT ;  /* 0x0000002211137212 */ /* 0x000fe200078efcff */
[----:B------:R-:W-:Y:S01]  /*b0f0*/  IMAD.SHL.U32 R17, R46, 0x1000000, RZ ;  /* 0x010000002e117824 */ /* 0x000fe200078e00ff */
[----:B------:R-:W-:Y:S01]  /*b100*/  LOP3.LUT R55, R55, 0xffff, RZ, 0xc0, !PT ;  /* 0x0000ffff37377812 */ /* 0x000fe200078ec0ff */
[-C--:B------:R-:W-:Y:S01]  /*b110*/  FMUL R88, R88, R16.reuse ;  /* 0x0000001058587220 */ /* 0x080fe20000400000 */
[----:B------:R-:W-:Y:S01]  /*b120*/  PRMT R23, R24, 0x7604, R23 ;  /* 0x0000760418177816 */ /* 0x000fe20000000017 */
[----:B------:R-:W-:Y:S01]  /*b130*/  IMAD.U32 R24, R39, 0x10000, RZ ;  /* 0x0001000027187824 */ /* 0x000fe200078e00ff */
[----:B------:R-:W-:Y:S01]  /*b140*/  LOP3.LUT R42, R42, 0xffff, RZ, 0xc0, !PT ;  /* 0x0000ffff2a2a7812 */ /* 0x000fe200078ec0ff */
[-C--:B------:R-:W-:Y:S01]  /*b150*/  FMUL R89, R89, R16.reuse ;  /* 0x0000001059597220 */ /* 0x080fe20000400000 */
[----:B------:R-:W-:Y:S01]  /*b160*/  PRMT R36, R37, 0x7604, R36 ;  /* 0x0000760425247816 */ /* 0x000fe20000000024 */
[----:B------:R-:W-:Y:S01]  /*b170*/  FMUL R92, R92, R16 ;  /* 0x000000105c5c7220 */ /* 0x000fe20000400000 */
[----:B------:R-:W-:Y:S01]  /*b180*/  F2FP.SATFINITE.E4M3.F32.PACK_AB_MERGE_C R70, RZ, R70, RZ ;  /* 0x00000046ff46723e */ /* 0x000fe200048070ff */
[----:B------:R-:W-:Y:S01]  /*b190*/  IMAD.SHL.U32 R42, R42, 0x1000000, RZ ;  /* 0x010000002a2a7824 */ /* 0x000fe200078e00ff */
[----:B------:R-:W-:Y:S01]  /*b1a0*/  LOP3.LUT R50, R50, 0xffff, RZ, 0xc0, !PT ;  /* 0x0000ffff32327812 */ /* 0x000fe200078ec0ff */
[-C--:B------:R-:W-:Y:S01]  /*b1b0*/  FMUL R93, R93, R16.reuse ;  /* 0x000000105d5d7220 */ /* 0x080fe20000400000 */
[----:B------:R-:W-:Y:S01]  /*b1c0*/  FSETP.GEU.AND P3, PT, R14, -126, PT ;  /* 0xc2fc00000e00780b */ /* 0x000fe20003f6e000 */
[-C--:B------:R-:W-:Y:S01]  /*b1d0*/  FMUL R96, R96, R16.reuse ;  /* 0x0000001060607220 */ /* 0x080fe20000400000 */
[----:B------:R-:W-:Y:S01]  /*b1e0*/  F2FP.SATFINITE.E4M3.F32.PACK_AB_MERGE_C R67, RZ, R67, RZ ;  /* 0x00000043ff43723e */ /* 0x000fe200048070ff */
[-C--:B------:R-:W-:Y:S01]  /*b1f0*/  FMUL R97, R97, R16.reuse ;  /* 0x0000001061617220 */ /* 0x080fe20000400000 */
[----:B------:R-:W-:Y:S01]  /*b200*/  PRMT R28, R29, 0x7604, R28 ;  /* 0x000076041d1c7816 */ /* 0x000fe2000000001c */
[----:B------:R-:W-:Y:S01]  /*b210*/  IMAD.U32 R29, R70, 0x10000, RZ ;  /* 0x00010000461d7824 */ /* 0x000fe200078e00ff */
[----:B------:R-:W-:Y:S01]  /*b220*/  LOP3.LUT R48, R48, 0xff, RZ, 0xc0, !PT ;  /* 0x000000ff30307812 */ /* 0x000fe200078ec0ff */
[-C--:B------:R-:W-:Y:S01]  /*b230*/  FMUL R100, R100, R16.reuse ;  /* 0x0000001064647220 */ /* 0x080fe20000400000 */
[----:B------:R-:W-:Y:S01]  /*b240*/  LOP3.LUT R49, R49, 0xffff, RZ, 0xc0, !PT ;  /* 0x0000ffff31317812 */ /* 0x000fe200078ec0ff */
[----:B------:R-:W-:Y:S01]  /*b250*/  FMUL R101, R101, R16 ;  /* 0x0000001065657220 */ /* 0x000fe20000400000 */
[----:B------:R-:W-:Y:S01]  /*b260*/  LOP3.LUT R21, R21, 0xff0000, R22, 0xf8, !PT ;  /* 0x00ff000015157812 */ /* 0x000fe200078ef816 */
[----:B------:R-:W-:Y:S01]  /*b270*/  IMAD.SHL.U32 R22, R55, 0x1000000, RZ ;  /* 0x0100000037167824 */ /* 0x000fe200078e00ff */
[----:B------:R-:W-:Y:S01]  /*b280*/  F2FP.SATFINITE.E4M3.F32.PACK_AB_MERGE_C R59, RZ, R59, RZ ;  /* 0x0000003bff3b723e */ /* 0x000fe200048070ff */
[----:B------:R-:W-:Y:S01]  /*b290*/  @!P3 FMUL R14, R14, 0.5 ;  /* 0x3f0000000e0eb820 */ /* 0x000fe20000400000 */
[----:B------:R-:W-:Y:S01]  /*b2a0*/  F2FP.SATFINITE.E4M3.F32.PACK_AB_MERGE_C R62, RZ, R62, RZ ;  /* 0x0000003eff3e723e */ /* 0x000fe200048070ff */
[----:B------:R-:W-:Y:S01]  /*b2b0*/  FMUL R104, R104, R16 ;  /* 0x0000001068687220 */ /* 0x000fe20000400000 */
[----:B------:R-:W-:Y:S01]  /*b2c0*/  F2FP.SATFINITE.E4M3.F32.PACK_AB_MERGE_C R27, RZ, R27, RZ ;  /* 0x0000001bff1b723e */ /* 0x000fe200048070ff */
[----:B------:R-:W-:Y:S01]  /*b2d0*/  IMAD.U32 R59, R59, 0x10000, RZ ;  /* 0x000100003b3b7824 */ /* 0x000fe200078e00ff */
[----:B------:R-:W-:Y:S01]  /*b2e0*/  F2FP.SATFINITE.E4M3.F32.PACK_AB_MERGE_C R52, RZ, R52, RZ ;  /* 0x00000034ff34723e */ /* 0x000fe200048070ff */
[-C--:B------:R-:W-:Y:S01]  /*b2f0*/  FMUL R105, R105, R16.reuse ;  /* 0x0000001069697220 */ /* 0x080fe20000400000 */
[----:B------:R-:W-:Y:S01]  /*b300*/  F2FP.SATFINITE.E4M3.F32.PACK_AB_MERGE_C R53, RZ, R53, RZ ;  /* 0x00000035ff35723e */ /* 0x000fe200048070ff */
[-C--:B------:R-:W-:Y:S01]  /*b310*/  FMUL R108, R108, R16.reuse ;  /* 0x000000106c6c7220 */ /* 0x080fe20000400000 */
[----:B------:R-:W-:Y:S01]  /*b320*/  F2FP.SATFINITE.E4M3.F32.PACK_AB_MERGE_C R69, RZ, R69, RZ ;  /* 0x00000045ff45723e */ /* 0x000fe200048070ff */
[----:B------:R-:W-:Y:S01]  /*b330*/  FMUL R109, R109, R16 ;  /* 0x000000106d6d7220 */ /* 0x000fe20000400000 */
[----:B------:R-:W-:Y:S01]  /*b340*/  F2FP.SATFINITE.E4M3.F32.PACK_AB_MERGE_C R68, RZ, R68, RZ ;  /* 0x00000044ff44723e */ /* 0x000fe200048070ff */
[-C--:B------:R-:W-:Y:S01]  /*b350*/  FMUL R112, R112, R16.reuse ;  /* 0x0000001070707220 */ /* 0x080fe20000400000 */
[----:B------:R-:W-:Y:S01]  /*b360*/  LOP3.LUT R25, R36, 0xff0000, R25, 0xf8, !PT ;  /* 0x00ff000024197812 */ /* 0x000fe200078ef819 */
[-C--:B------:R-:W-:Y:S01]  /*b370*/  FMUL R113, R113, R16.reuse ;  /* 0x0000001071717220 */ /* 0x080fe20000400000 */
[----:B------:R-:W-:Y:S01]  /*b380*/  LOP3.LUT R20, R20, R17, RZ, 0xfc, !PT ;  /* 0x0000001114147212 */ /* 0x000fe200078efcff */
[----:B------:R-:W-:Y:S01]  /*b390*/  IMAD.SHL.U32 R17, R50, 0x1000000, RZ ;  /* 0x0100000032117824 */ /* 0x000fe200078e00ff */
[----:B------:R-:W-:Y:S01]  /*b3a0*/  LOP3.LUT R67, R67, 0xffff, RZ, 0xc0, !PT ;  /* 0x0000ffff43437812 */ /* 0x000fe200078ec0ff */
[-C--:B------:R-:W-:Y:S01]  /*b3b0*/  FMUL R116, R116, R16.reuse ;  /* 0x0000001074747220 */ /* 0x080fe20000400000 */
[----:B------:R-:W-:Y:S01]  /*b3c0*/  LOP3.LUT R23, R23, 0xff0000, R24, 0xf8, !PT ;  /* 0x00ff000017177812 */ /* 0x000fe200078ef818 */
[----:B------:R-:W-:Y:S01]  /*b3d0*/  FMUL R117, R117, R16 ;  /* 0x0000001075757220 */ /* 0x000fe20000400000 */
[----:B------:R-:W-:Y:S01]  /*b3e0*/  F2FP.SATFINITE.E4M3.F32.PACK_AB_MERGE_C R38, RZ, R38, RZ ;  /* 0x00000026ff26723e */ /* 0x000fe200048070ff */
[-C--:B------:R-:W-:Y:S01]  /*b3f0*/  FMUL R120, R120, R16.reuse ;  /* 0x0000001078787220 */ /* 0x080fe20000400000 */
[----:B------:R-:W-:Y:S01]  /*b400*/  PRMT R48, R49, 0x7604, R48 ;  /* 0x0000760431307816 */ /* 0x000fe20000000030 */
[-C--:B------:R-:W-:Y:S01]  /*b410*/  FMUL R121, R121, R16.reuse ;  /* 0x0000001079797220 */ /* 0x080fe20000400000 */
[----:B------:R-:W-:Y:S01]  /*b420*/  LOP3.LUT R28, R28, 0xff0000, R47, 0xf8, !PT ;  /* 0x00ff00001c1c7812 */ /* 0x000fe200078ef82f */
[----:B------:R-:W-:Y:S01]  /*b430*/  FMUL R124, R124, R16 ;  /* 0x000000107c7c7220 */ /* 0x000fe20000400000 */
[----:B------:R-:W-:Y:S01]  /*b440*/  F2FP.SATFINITE.E4M3.F32.PACK_AB_MERGE_C R74, RZ, R74, RZ ;  /* 0x0000004aff4a723e */ /* 0x000fe200048070ff */
[-C--:B------:R-:W-:Y:S01]  /*b450*/  FMUL R125, R125, R16.reuse ;  /* 0x000000107d7d7220 */ /* 0x080fe20000400000 */
[----:B------:R-:W-:Y:S01]  /*b460*/  F2FP.SATFINITE.E4M3.F32.PACK_AB_MERGE_C R77, RZ, R77, RZ ;  /* 0x0000004dff4d723e */ /* 0x000fe200048070ff */
[----:B------:R-:W-:Y:S01]  /*b470*/  FMUL R128, R128, R16 ;  /* 0x0000001080807220 */ /* 0x000fe20000400000 */
[----:B------:R-:W-:Y:S01]  /*b480*/  LOP3.LUT R62, R62, 0xffff, RZ, 0xc0, !PT ;  /* 0x0000ffff3e3e7812 */ /* 0x000fe200078ec0ff */
[----:B------:R-:W-:Y:S01]  /*b490*/  IMAD.U32 R31, R74, 0x10000, RZ ;  /* 0x000100004a1f7824 */ /* 0x000fe200078e00ff */
[----:B------:R-:W-:Y:S01]  /*b4a0*/  F2FP.SATFINITE.E4M3.F32.PACK_AB_MERGE_C R71, RZ, R71, RZ ;  /* 0x00000047ff47723e */ /* 0x000fe200048070ff */
[----:B------:R-:W-:Y:S01]  /*b4b0*/  IMAD.U32 R77, R77, 0x10000, RZ ;  /* 0x000100004d4d7824 */ /* 0x000fe200078e00ff */
[----:B------:R-:W-:Y:S01]  /*b4c0*/  F2FP.SATFINITE.E4M3.F32.PACK_AB_MERGE_C R78, RZ, R78, RZ ;  /* 0x0000004eff4e723e */ /* 0x000fe200048070ff */
[-C--:B------:R-:W-:Y:S01]  /*b4d0*/  FMUL R129, R129, R16.reuse ;  /* 0x0000001081817220 */ /* 0x080fe20000400000 */
[----:B------:R-:W-:Y:S01]  /*b4e0*/  LOP3.LUT R27, R27, 0xffff, RZ, 0xc0, !PT ;  /* 0x0000ffff1b1b7812 */ /* 0x000fe200078ec0ff */
[-C--:B------:R-:W-:Y:S01]  /*b4f0*/  FMUL R132, R132, R16.reuse ;  /* 0x0000001084847220 */ /* 0x080fe20000400000 */
[----:B------:R-:W-:Y:S01]  /*b500*/  LOP3.LUT R52, R52, 0xff, RZ, 0xc0, !PT ;  /* 0x000000ff34347812 */ /* 0x000fe200078ec0ff */
[-C--:B------:R-:W-:Y:S01]  /*b510*/  FMUL R133, R133, R16.reuse ;  /* 0x0000001085857220 */ /* 0x080fe20000400000 */
[----:B------:R-:W-:Y:S01]  /*b520*/  LOP3.LUT R53, R53, 0xffff, RZ, 0xc0, !PT ;  /* 0x0000ffff35357812 */ /* 0x000fe200078ec0ff */
[----:B------:R-:W-:Y:S01]  /*b530*/  IMAD.SHL.U32 R27, R27, 0x1000000, RZ ;  /* 0x010000001b1b7824 */ /* 0x000fe200078e00ff */
[----:B------:R-:W-:Y:S01]  /*b540*/  F2FP.SATFINITE.E4M3.F32.PACK_AB_MERGE_C R65, RZ, R65, RZ ;  /* 0x00000041ff41723e */ /* 0x000fe200048070ff */
[----:B------:R-:W-:Y:S01]  /*b550*/  FMUL R136, R136, R16 ;  /* 0x0000001088887220 */ /* 0x000fe20000400000 */
[----:B------:R-:W-:Y:S01]  /*b560*/  F2FP.SATFINITE.E4M3.F32.PACK_AB_MERGE_C R64, RZ, R64, RZ ;  /* 0x00000040ff40723e */ /* 0x000fe200048070ff */
[-C--:B------:R-:W-:Y:S01]  /*b570*/  FMUL R137, R137, R16.reuse ;  /* 0x0000001089897220 */ /* 0x080fe20000400000 */
[----:B------:R-:W-:Y:S01]  /*b580*/  LOP3.LUT R69, R69, 0xff, RZ, 0xc0, !PT ;  /* 0x000000ff45457812 */ /* 0x000fe200078ec0ff */
[-C--:B------:R-:W-:Y:S01]  /*b590*/  FMUL R140, R140, R16.reuse ;  /* 0x000000108c8c7220 */ /* 0x080fe20000400000 */
[----:B------:R-:W-:Y:S01]  /*b5a0*/  LOP3.LUT R68, R68, 0xffff, RZ, 0xc0, !PT ;  /* 0x0000ffff44447812 */ /* 0x000fe200078ec0ff */
[----:B------:R-:W-:Y:S01]  /*b5b0*/  FMUL R141, R141, R16 ;  /* 0x000000108d8d7220 */ /* 0x000fe20000400000 */
[----:B------:R-:W-:Y:S01]  /*b5c0*/  LOP3.LUT R25, R25, R22, RZ, 0xfc, !PT ;  /* 0x0000001619197212 */ /* 0x000fe200078efcff */
[----:B------:R-:W-:Y:S01]  /*b5d0*/  IMAD.SHL.U32 R22, R67, 0x1000000, RZ ;  /* 0x0100000043167824 */ /* 0x000fe200078e00ff */
[----:B------:R-:W-:Y:S01]  /*b5e0*/  F2FP.SATFINITE.E4M3.F32.PACK_AB_MERGE_C R73, RZ, R73, RZ ;  /* 0x00000049ff49723e */ /* 0x000fe200048070ff */
[-C--:B------:R-:W-:Y:S01]  /*b5f0*/  FMUL R144, R144, R16.reuse ;  /* 0x0000001090907220 */ /* 0x080fe20000400000 */
[----:B------:R-:W-:Y:S01]  /*b600*/  F2FP.SATFINITE.E4M3.F32.PACK_AB_MERGE_C R15, RZ, R15, RZ ;  /* 0x0000000fff0f723e */ /* 0x000fe200048070ff */
[-C--:B------:R-:W-:Y:S01]  /*b610*/  FMUL R145, R145, R16.reuse ;  /* 0x0000001091917220 */ /* 0x080fe20000400000 */
[----:B------:R-:W-:Y:S01]  /*b620*/  LOP3.LUT R38, R38, 0xffff, RZ, 0xc0, !PT ;  /* 0x0000ffff26267812 */ /* 0x000fe200078ec0ff */
[----:B------:R-:W-:Y:S01]  /*b630*/  FMUL R148, R148, R16 ;  /* 0x0000001094947220 */ /* 0x000fe20000400000 */
[----:B------:R-:W-:Y:S01]  /*b640*/  LOP3.LUT R42, R23, R42, RZ, 0xfc, !PT ;  /* 0x0000002a172a7212 */ /* 0x000fe200078efcff */
[----:B------:R-:W-:Y:S01]  /*b650*/  FMUL R149, R149, R16 ;  /* 0x0000001095957220 */ /* 0x000fe20000400000 */
[----:B------:R-:W-:Y:S01]  /*b660*/  F2FP.SATFINITE.E4M3.F32.PACK_AB_MERGE_C R51, RZ, R51, RZ ;  /* 0x00000033ff33723e */ /* 0x000fe200048070ff */
[----:B------:R-:W-:Y:S01]  /*b670*/  IMAD.SHL.U32 R38, R38, 0x1000000, RZ ;  /* 0x0100000026267824 */ /* 0x000fe200078e00ff */
[----:B------:R-:W-:-:S02]  /*b680*/  LOP3.LUT R29, R48, 0xff0000, R29, 0xf8, !PT ;  /* 0x00ff0000301d7812 */ /* 0x000fc400078ef81d */
[----:B------:R-:W-:Y:S02]  /*b690*/  F2FP.SATFINITE.E4M3.F32.PACK_AB_MERGE_C R75, RZ, R75, RZ ;  /* 0x0000004bff4b723e */ /* 0x000fe400048070ff */
[----:B------:R-:W-:Y:S01]  /*b6a0*/  LOP3.LUT R23, R28, R17, RZ, 0xfc, !PT ;  /* 0x000000111c177212 */ /* 0x000fe200078efcff */
[----:B------:R-:W-:Y:S01]  /*b6b0*/  IMAD.SHL.U32 R17, R62, 0x1000000, RZ ;  /* 0x010000003e117824 */ /* 0x000fe200078e00ff */
[----:B------:R-:W-:Y:S01]  /*b6c0*/  LOP3.LUT R71, R71, 0xffff, RZ, 0xc0, !PT ;  /* 0x0000ffff47477812 */ /* 0x000fe200078ec0ff */
[----:B------:R-:W-:Y:S01]  /*b6d0*/  IMAD.U32 R75, R75, 0x10000, RZ ;  /* 0x000100004b4b7824 */ /* 0x000fe200078e00ff */
[----:B------:R-:W-:Y:S02]  /*b6e0*/  F2FP.SATFINITE.E4M3.F32.PACK_AB_MERGE_C R72, RZ, R72, RZ ;  /* 0x00000048ff48723e */ /* 0x000fe400048070ff */
[----:B------:R-:W-:Y:S01]  /*b6f0*/  LOP3.LUT R78, R78, 0xffff, RZ, 0xc0, !PT ;  /* 0x0000ffff4e4e7812 */ /* 0x000fe200078ec0ff */
[----:B------:R-:W-:Y:S01]  /*b700*/  IMAD.SHL.U32 R24, R71, 0x1000000, RZ ;  /* 0x0100000047187824 */ /* 0x000fe200078e00ff */
[----:B------:R-:W-:-:S02]  /*b710*/  F2FP.SATFINITE.E4M3.F32.PACK_AB_MERGE_C R63, RZ, R63, RZ ;  /* 0x0000003fff3f723e */ /* 0x000fc400048070ff */
[----:B------:R-:W-:Y:S02]  /*b720*/  PRMT R52, R53, 0x7604, R52 ;  /* 0x0000760435347816 */ /* 0x000fe40000000034 */
[----:B------:R-:W-:Y:S02]  /*b730*/  LOP3.LUT R65, R65, 0xff, RZ, 0xc0, !PT ;  /* 0x000000ff41417812 */ /* 0x000fe400078ec0ff */
[----:B------:R-:W-:Y:S02]  /*b740*/  LOP3.LUT R64, R64, 0xffff, RZ, 0xc0, !PT ;  /* 0x0000ffff40407812 */ /* 0x000fe400078ec0ff */
[----:B------:R-:W-:Y:S02]  /*b750*/  PRMT R68, R68, 0x7604, R69 ;  /* 0x0000760444447816 */ /* 0x000fe40000000045 */
[----:B------:R-:W-:Y:S02]  /*b760*/  LOP3.LUT R40, R40, 0xff0000, R59, 0xf8, !PT ;  /* 0x00ff000028287812 */ /* 0x000fe400078ef83b */
[----:B------:R-:W-:-:S02]  /*b770*/  LOP3.LUT R73, R73, 0xffff, RZ, 0xc0, !PT ;  /* 0x0000ffff49497812 */ /* 0x000fc400078ec0ff */
[----:B------:R-:W-:Y:S02]  /*b780*/  LOP3.LUT R15, R15, 0xffff, RZ, 0xc0, !PT ;  /* 0x0000ffff0f0f7812 */ /* 0x000fe400078ec0ff */
[----:B------:R-:W-:Y:S01]  /*b790*/  LOP3.LUT R51, R51, 0xffff, RZ, 0xc0, !PT ;  /* 0x0000ffff33337812 */ /* 0x000fe200078ec0ff */
[----:B------:R-:W-:Y:S01]  /*b7a0*/  IMAD.SHL.U32 R73, R73, 0x1000000, RZ ;  /* 0x0100000049497824 */ /* 0x000fe200078e00ff */
[----:B------:R-:W-:Y:S01]  /*b7b0*/  LOP3.LUT R22, R29, R22, RZ, 0xfc, !PT ;  /* 0x000000161d167212 */ /* 0x000fe200078efcff */
[----:B------:R-:W-:Y:S01]  /*b7c0*/  IMAD.SHL.U32 R29, R78, 0x1000000, RZ ;  /* 0x010000004e1d7824 */ /* 0x000fe200078e00ff */
[----:B------:R-:W-:Y:S01]  /*b7d0*/  LOP3.LUT R72, R72, 0xffff, RZ, 0xc0, !PT ;  /* 0x0000ffff48487812 */ /* 0x000fe200078ec0ff */
[----:B------:R-:W-:Y:S01]  /*b7e0*/  IMAD.SHL.U32 R15, R15, 0x1000000, RZ ;  /* 0x010000000f0f7824 */ /* 0x000fe200078e00ff */
[----:B------:R-:W-:Y:S01]  /*b7f0*/  LOP3.LUT R63, R63, 0xffff, RZ, 0xc0, !PT ;  /* 0x0000ffff3f3f7812 */ /* 0x000fe200078ec0ff */
[----:B------:R-:W-:Y:S01]  /*b800*/  IMAD.SHL.U32 R51, R51, 0x1000000, RZ ;  /* 0x0100000033337824 */ /* 0x000fe200078e00ff */
[----:B------:R-:W-:-:S02]  /*b810*/  PRMT R64, R64, 0x7604, R65 ;  /* 0x0000760440407816 */ /* 0x000fc40000000041 */
[----:B------:R-:W-:Y:S01]  /*b820*/  LOP3.LUT R31, R52, 0xff0000, R31, 0xf8, !PT ;  /* 0x00ff0000341f7812 */ /* 0x000fe200078ef81f */
[----:B------:R-:W-:Y:S01]  /*b830*/  IMAD.SHL.U32 R63, R63, 0x1000000, RZ ;  /* 0x010000003f3f7824 */ /* 0x000fe200078e00ff */
[----:B------:R-:W-:Y:S02]  /*b840*/  LOP3.LUT R68, R68, 0xff0000, R77, 0xf8, !PT ;  /* 0x00ff000044447812 */ /* 0x000fe400078ef84d */
[----:B------:R-:W-:Y:S02]  /*b850*/  LOP3.LUT R40, R40, R17, RZ, 0xfc, !PT ;  /* 0x0000001128287212 */ /* 0x000fe400078efcff */
[----:B------:R-:W-:Y:S01]  /*b860*/  LOP3.LUT R18, R18, R27, RZ, 0xfc, !PT ;  /* 0x0000001b12127212 */ /* 0x000fe200078efcff */
[----:B------:R-:W1:Y:S01]  /*b870*/  MUFU.EX2 R17, R14 ;  /* 0x0000000e00117308 */ /* 0x000e620000000800 */
[----:B------:R-:W-:Y:S01]  /*b880*/  LOP3.LUT R21, R21, R38, RZ, 0xfc, !PT ;  /* 0x0000002615157212 */ /* 0x000fe200078efcff */
[----:B------:R-:W-:Y:S01]  /*b890*/  IMAD.SHL.U32 R27, R72, 0x1000000, RZ ;  /* 0x01000000481b7824 */ /* 0x000fe200078e00ff */
[----:B------:R-:W-:-:S02]  /*b8a0*/  LOP3.LUT R64, R64, 0xff0000, R75, 0xf8, !PT ;  /* 0x00ff000040407812 */ /* 0x000fc400078ef84b */
[----:B------:R-:W-:Y:S02]  /*b8b0*/  LOP3.LUT R31, R31, R24, RZ, 0xfc, !PT ;  /* 0x000000181f1f7212 */ /* 0x000fe400078efcff */
[----:B------:R-:W-:Y:S02]  /*b8c0*/  LOP3.LUT R68, R68, R29, RZ, 0xfc, !PT ;  /* 0x0000001d44447212 */ /* 0x000fe400078efcff */
[----:B------:R-:W-:Y:S02]  /*b8d0*/  SEL R29, R19, R18, P6 ;  /* 0x00000012131d7207 */ /* 0x000fe40003000000 */
[----:B------:R-:W-:Y:S02]  /*b8e0*/  LOP3.LUT R56, R56, R73, RZ, 0xfc, !PT ;  /* 0x0000004938387212 */ /* 0x000fe400078efcff */
[----:B------:R-:W-:Y:S02]  /*b8f0*/  LOP3.LUT R15, R60, R15, RZ, 0xfc, !PT ;  /* 0x0000000f3c0f7212 */ /* 0x000fe400078efcff */
[----:B------:R-:W-:Y:S01]  /*b900*/  SEL R18, R18, R19, P6 ;  /* 0x0000001312127207 */ /* 0x000fe20003000000 */
[----:B------:R2:W3:Y:S01]  /*b910*/  SHFL.IDX PT, R29, R29, R10, 0x1c1f ;  /* 0x001c1f0a1d1d7589 */ /* 0x0004e200000e0000 */
[----:B------:R-:W-:Y:S01]  /*b920*/  LOP3.LUT R32, R32, R51, RZ, 0xfc, !PT ;  /* 0x0000003320207212 */ /* 0x000fe200078efcff */
[----:B-1----:R-:W-:Y:S01]  /*b930*/  @!P3 FMUL R17, R17, R17 ;  /* 0x000000111111b220 */ /* 0x002fe20000400000 */
[----:B------:R-:W-:-:S02]  /*b940*/  SEL R19, R42, R21, P6 ;  /* 0x000000152a137207 */ /* 0x000fc40003000000 */
[----:B------:R-:W-:Y:S01]  /*b950*/  LOP3.LUT R27, R64, R27, RZ, 0xfc, !PT ;  /* 0x0000001b401b7212 */ /* 0x000fe200078efcff */
[----:B------:R2:W1:Y:S01]  /*b960*/  SHFL.IDX PT, R18, R18, R11, 0x1c1f ;  /* 0x001c1f0b12127589 */ /* 0x00046200000e0000 */
[----:B------:R-:W-:Y:S01]  /*b970*/  SEL R42, R21, R42, P6 ;  /* 0x0000002a152a7207 */ /* 0x000fe20003000000 */
[----:B------:R-:W-:Y:S01]  /*b980*/  FFMA R6, R17, R6, R156 ;  /* 0x0000000611067223 */ /* 0x000fe2000000009c */
[----:B------:R-:W-:Y:S01]  /*b990*/  SEL R33, R31, R22, P6 ;  /* 0x000000161f217207 */ /* 0x000fe20003000000 */
[----:B------:R2:W4:Y:S01]  /*b9a0*/  SHFL.IDX PT, R19, R19, R10, 0x1c1f ;  /* 0x001c1f0a13137589 */ /* 0x00052200000e0000 */
[----:B------:R-:W-:Y:S01]  /*b9b0*/  LOP3.LUT R63, R44, R63, RZ, 0xfc, !PT ;  /* 0x0000003f2c3f7212 */ /* 0x000fe200078efcff */
[----:B------:R-:W-:Y:S01]  /*b9c0*/  FMUL R90, R90, R17 ;  /* 0x000000115a5a7220 */ /* 0x000fe20000400000 */
[----:B------:R-:W-:Y:S01]  /*b9d0*/  SEL R21, R23, R20, P6 ;  /* 0x0000001417157207 */ /* 0x000fe20003000000 */
[----:B------:R2:W1:Y:S01]  /*b9e0*/  SHFL.IDX PT, R42, R42, R11, 0x1c1f ;  /* 0x001c1f0b2a2a7589 */ /* 0x00046200000e0000 */
[----:B------:R-:W-:Y:S01]  /*b9f0*/  SEL R22, R22, R31, P6 ;  /* 0x0000001f16167207 */ /* 0x000fe20003000000 */
        /* <DEDUP_REMOVED lines=12> */
[-C--:B------:R-:W-:Y:S01]  /*bac0*/  FMUL R98, R98, R17.reuse ;  /* 0x0000001162627220 */ /* 0x080fe20000400000 */
[----:B------:R-:W-:Y:S01]  /*bad0*/  SEL R25, R63, R40, P6 ;  /* 0x000000283f197207 */ /* 0x000fe20003000000 */
[----:B------:R2:W1:Y:S01]  /*bae0*/  SHFL.IDX PT, R23, R23, R10, 0x1c1f ;  /* 0x001c1f0a17177589 */ /* 0x00046200000e0000 */
[----:B------:R-:W-:Y:S01]  /*baf0*/  SEL R68, R27, R68, P6 ;  /* 0x000000441b447207 */ /* 0x000fe20003000000 */
[----:B------:R-:W-:Y:S01]  /*bb00*/  FMUL R99, R99, R17 ;  /* 0x0000001163637220 */ /* 0x000fe20000400000 */
[----:B------:R-:W-:Y:S01]  /*bb10*/  SEL R40, R40, R63, P6 ;  /* 0x0000003f28287207 */ /* 0x000fe20003000000 */
[----:B------:R2:W1:Y:S01]  /*bb20*/  SHFL.IDX PT, R32, R32, R11, 0x1c1f ;  /* 0x001c1f0b20207589 */ /* 0x00046200000e0000 */
[----:B------:R-:W-:Y:S01]  /*bb30*/  SHF.L.U32 R14, R13, 0x1f, RZ ;  /* 0x0000001f0d0e7819 */ /* 0x000fe200000006ff */
[-C--:B------:R-:W-:Y:S01]  /*bb40*/  FMUL R102, R102, R17.reuse ;  /* 0x0000001166667220 */ /* 0x080fe20000400000 */
[-C--:B------:R-:W-:Y:S01]  /*bb50*/  FMUL R103, R103, R17.reuse ;  /* 0x0000001167677220 */ /* 0x080fe20000400000 */
[----:B------:R2:W1:Y:S01]  /*bb60*/  SHFL.IDX PT, R16, R25, R10, 0x1c1f ;  /* 0x001c1f0a19107589 */ /* 0x00046200000e0000 */
[----:B------:R2:W1:Y:S01]  /*bb70*/  SYNCS.PHASECHK.TRANS64.TRYWAIT P2, [UR6+0x18000], R14 ;  /* 0x0180000eff0075a7 */ /* 0x0004620008040146 */
[-C--:B------:R-:W-:Y:S01]  /*bb80*/  FMUL R106, R106, R17.reuse ;  /* 0x000000116a6a7220 */ /* 0x080fe20000400000 */
[-C--:B------:R-:W-:Y:S01]  /*bb90*/  FMUL R107, R107, R17.reuse ;  /* 0x000000116b6b7220 */ /* 0x080fe20000400000 */
[----:B------:R2:W1:Y:S01]  /*bba0*/  SHFL.IDX PT, R35, R40, R11, 0x1c1f ;  /* 0x001c1f0b28237589 */ /* 0x00046200000e0000 */
[-C--:B------:R-:W-:Y:S01]  /*bbb0*/  FMUL R110, R110, R17.reuse ;  /* 0x000000116e6e7220 */ /* 0x080fe20000400000 */
        /* <DEDUP_REMOVED lines=22> */
[-C--:B------:R-:W-:Y:S01]  /*bd20*/  FMUL R146, R146, R17.reuse ;  /* 0x0000001192927220 */ /* 0x080fe20000400000 */
[-C--:B------:R-:W-:Y:S01]  /*bd30*/  FMUL R147, R147, R17.reuse ;  /* 0x0000001193937220 */ /* 0x080fe20000400000 */
[-C--:B------:R-:W-:Y:S01]  /*bd40*/  FMUL R150, R150, R17.reuse ;  /* 0x0000001196967220 */ /* 0x080fe20000400000 */
[----:B------:R-:W-:Y:S01]  /*bd50*/  FMUL R151, R151, R17 ;  /* 0x0000001197977220 */ /* 0x000fe20000400000 */
[----:B---34-:R-:W-:Y:S06]  /*bd60*/  @!P0 BRA `(.L_x_39) ;  /* 0x0000000000048947 */ /* 0x018fec0003800000 */
[----:B------:R-:W-:Y:S01]  /*bd70*/  BPT.TRAP 0x1 ;  /* 0x000000040000795c */ /* 0x000fe20000300000 */
.L_x_39:
[----:B-1----:R-:W-:Y:S05]  /*bd80*/  @P2 BRA `(.L_x_40) ;  /* 0x0000000000082947 */ /* 0x002fea0003800000 */
[----:B------:R-:W1:Y:S02]  /*bd90*/  SYNCS.PHASECHK.TRANS64.TRYWAIT P2, [UR6+0x18000], R14 ;  /* 0x0180000eff0075a7 */ /* 0x000e640008040146 */
[----:B-1----:R-:W-:Y:S05]  /*bda0*/  @!P2 BRA `(.L_x_41) ;  /* 0x0000003000a0a947 */ /* 0x002fea0003800000 */
.L_x_40:
[CCC-:B------:R-:W-:Y:S01]  /*bdb0*/  PRMT R24, R29.reuse, R0.reuse, R18.reuse ;  /* 0x000000001d187216 */ /* 0x1c0fe20000000012 */
[----:B------:R-:W-:Y:S01]  /*bdc0*/  ULEA UR6, UR23, UR20, 0xa ;  /* 0x0000001417067291 */ /* 0x000fe2000f8e503f */
[-C--:B--2---:R-:W-:Y:S01]  /*bdd0*/  PRMT R25, R29, R5.reuse, R18 ;  /* 0x000000051d197216 */ /* 0x084fe20000000012 */
[----:B------:R-:W-:Y:S01]  /*bde0*/  UMOV UR7, 0x40000040 ;  /* 0x4000004000077882 */ /* 0x000fe20000000000 */
[CCC-:B------:R-:W-:Y:S01]  /*bdf0*/  PRMT R26, R19.reuse, R0.reuse, R42.reuse ;  /* 0x00000000131a7216 */ /* 0x1c0fe2000000002a */
[----:B------:R-:W-:Y:S01]  /*be00*/  UIADD3 UR10, UR6, 0x2, URZ ;  /* 0x00000002060a7890 */ /* 0x000fe2000fffe03f */
[-C--:B------:R-:W-:Y:S01]  /*be10*/  PRMT R27, R19, R5.reuse, R42 ;  /* 0x00000005131b7216 */ /* 0x080fe2000000002a */
[----:B------:R-:W-:Y:S01]  /*be20*/  UMOV UR11, 0x40000040 ;  /* 0x40000040000b7882 */ /* 0x000fe20000000000 */
[C-C-:B------:R-:W-:Y:S02]  /*be30*/  PRMT R28, R21.reuse, R0, R20.reuse ;  /* 0x00000000151c7216 */ /* 0x140fe40000000014 */
[----:B------:R-:W-:Y:S01]  /*be40*/  WARPGROUP.ARRIVE ;  /* 0x00000000000079c5 */ /* 0x000fe20000000000 */
[----:B------:R-:W-:-:S02]  /*be50*/  PRMT R29, R21, R5, R20 ;  /* 0x00000005151d7216 */ /* 0x000fc40000000014 */
[CCC-:B------:R-:W-:Y:S02]  /*be60*/  PRMT R30, R23.reuse, R0.reuse, R32.reuse ;  /* 0x00000000171e7216 */ /* 0x1c0fe40000000020 */
[-C--:B------:R-:W-:Y:S01]  /*be70*/  PRMT R31, R23, R5.reuse, R32 ;  /* 0x00000005171f7216 */ /* 0x080fe20000000020 */
[----:B------:R-:W-:Y:S01]  /*be80*/  QGMMA.64x128x32.F32.E4M3.E4M3 R88, R24, gdesc[UR4], R88, gsb0 ;  /* 0x01e0000418587df3 */ /* 0x000fe20008000858 */
[CCC-:B------:R-:W-:Y:S01]  /*be90*/  PRMT R32, R16.reuse, R0.reuse, R35.reuse ;  /* 0x0000000010207216 */ /* 0x1c0fe20000000023 */
[----:B------:R-:W-:Y:S01]  /*bea0*/  UMOV UR7, 0x40000040 ;  /* 0x4000004000077882 */ /* 0x000fe20000000000 */
[-C--:B------:R-:W-:Y:S02]  /*beb0*/  PRMT R33, R16, R5.reuse, R35 ;  /* 0x0000000510217216 */ /* 0x080fe40000000023 */
[C-C-:B------:R-:W-:Y:S02]  /*bec0*/  PRMT R34, R36.reuse, R0, R37.reuse ;  /* 0x0000000024227216 */ /* 0x140fe40000000025 */
[----:B------:R-:W-:-:S02]  /*bed0*/  PRMT R35, R36, R5, R37 ;  /* 0x0000000524237216 */ /* 0x000fc40000000025 */
[CCC-:B------:R-:W-:Y:S02]  /*bee0*/  PRMT R36, R38.reuse, R0.reuse, R39.reuse ;  /* 0x0000000026247216 */ /* 0x1c0fe40000000027 */
[-C--:B------:R-:W-:Y:S02]  /*bef0*/  PRMT R37, R38, R5.reuse, R39 ;  /* 0x0000000526257216 */ /* 0x080fe40000000027 */
[C-C-:B------:R-:W-:Y:S02]  /*bf00*/  PRMT R38, R15.reuse, R0, R68.reuse ;  /* 0x000000000f267216 */ /* 0x140fe40000000044 */
[----:B------:R-:W-:Y:S01]  /*bf10*/  PRMT R39, R15, R5, R68 ;  /* 0x000000050f277216 */ /* 0x000fe20000000044 */
[----:B------:R-:W-:Y:S02]  /*bf20*/  WARPGROUP.DEPBAR.LE gsb0, 0x0 ;  /* 0x00008000000079c5 */ /* 0x000fe40000010000 */
[----:B------:R-:W-:-:S06]  /*bf30*/  WARPGROUP.ARRIVE ;  /* 0x00000000000079c5 */ /* 0x000fcc0000000000 */
        /* <DEDUP_REMOVED lines=13> */
.L_x_42:
[----:B------:R-:W-:-:S04]  /*c010*/  ULEA UR6, UR21, UR36, 0x3 ;  /* 0x0000002415067291 */ /* 0x000fc8000f8e183f */
[----:B------:R-:W-:-:S04]  /*c020*/  UIADD3 UR6, UR6, 0x18028, URZ ;  /* 0x0001802806067890 */ /* 0x000fc8000fffe03f */
[----:B------:R-:W-:-:S09]  /*c030*/  UPRMT UR6, URZ, 0x654, UR6 ;  /* 0x000006543f067896 */ /* 0x000fd20008000006 */
[----:B------:R-:W-:Y:S01]  /*c040*/  SYNCS.ARRIVE.TRANS64.RED.A1T0 RZ, [UR6], RZ ;  /* 0x000000ffffff79a7 */ /* 0x000fe20008100406 */
[----:B------:R-:W-:Y:S05]  /*c050*/  @P1 BRA `(.L_x_43) ;  /* 0x0000000000041947 */ /* 0x000fea0003800000 */
[----:B------:R-:W-:Y:S01]  /*c060*/  BPT.TRAP 0x1 ;  /* 0x000000040000795c */ /* 0x000fe20000300000 */
.L_x_43:
[----:B------:R-:W-:-:S04]  /*c070*/  UIADD3 UR21, UR21, 0x1, URZ ;  /* 0x0000000115157890 */ /* 0x000fc8000fffe03f */
[----:B------:R-:W-:-:S04]  /*c080*/  UISETP.NE.AND UP0, UPT, UR21, 0x5, UPT ;  /* 0x000000051500788c */ /* 0x000fc8000bf05270 */
[----:B------:R-:W-:Y:S01]  /*c090*/  USEL UR21, UR21, URZ, UP0 ;  /* 0x0000003f15157287 */ /* 0x000fe20008000000 */
[----:B------:R-:W-:Y:S11]  /*c0a0*/  @!P0 BRA `(.L_x_44) ;  /* 0x0000000000048947 */ /* 0x000ff60003800000 */
[----:B------:R-:W-:Y:S01]  /*c0b0*/  BPT.TRAP 0x1 ;  /* 0x000000040000795c */ /* 0x000fe20000300000 */
.L_x_44:
[----:B------:R-:W-:-:S04]  /*c0c0*/  ULEA UR6, UR21, UR36, 0x3 ;  /* 0x0000002415067291 */ /* 0x000fc8000f8e183f */
[----:B------:R-:W-:-:S04]  /*c0d0*/  UIADD3 UR6, UR6, 0x18028, URZ ;  /* 0x0001802806067890 */ /* 0x000fc8000fffe03f */
[----:B------:R-:W-:-:S09]  /*c0e0*/  UPRMT UR6, URZ, 0x654, UR6 ;  /* 0x000006543f067896 */ /* 0x000fd20008000006 */
[----:B------:R-:W-:Y:S01]  /*c0f0*/  SYNCS.ARRIVE.TRANS64.RED.A1T0 RZ, [UR6], RZ ;  /* 0x000000ffffff79a7 */ /* 0x000fe20008100406 */
[----:B------:R-:W-:Y:S05]  /*c100*/  @P1 BRA `(.L_x_45) ;  /* 0x0000000000041947 */ /* 0x000fea0003800000 */
[----:B------:R-:W-:Y:S01]  /*c110*/  BPT.TRAP 0x1 ;  /* 0x000000040000795c */ /* 0x000fe20000300000 */
.L_x_45:
        /* <DEDUP_REMOVED lines=9> */
[----:B-1----:R-:W-:Y:S01]  /*c1b0*/  IMAD.MOV.U32 R14, RZ, RZ, R9 ;  /* 0x000000ffff0e7224 */ /* 0x002fe200078e0009 */
[----:B------:R-:W-:-:S02]  /*c1c0*/  USEL UR21, UR21, URZ, UP0 ;  /* 0x0000003f15157287 */ /* 0x000fc40008000000 */
[----:B------:R-:W-:Y:S02]  /*c1d0*/  USEL UR23, UR23, URZ, UP1 ;  /* 0x0000003f17177287 */ /* 0x000fe40008800000 */
[----:B------:R-:W-:Y:S01]  /*c1e0*/  LOP3.LUT R13, R13, UR6, RZ, 0x3c, !PT ;  /* 0x000000060d0d7c12 */ /* 0x000fe2000f8e3cff */
[----:B------:R-:W-:Y:S09]  /*c1f0*/  @P2 BRA `(.L_x_46) ;  /* 0xffffffbc00e42947 */ /* 0x000ff2000383ffff */
.L_x_35:
[----:B------:R-:W2:Y:S01]  /*c200*/  SHFL.BFLY PT, R0, R7, 0x1, 0x1f ;  /* 0x0c201f0007007f89 */ /* 0x000ea200000e0000 */
[----:B------:R-:W-:Y:S01]  /*c210*/  BSSY B0, `(.L_x_47) ;  /* 0x0000024000007945 */ /* 0x000fe20003800000 */
[----:B------:R-:W-:Y:S02]  /*c220*/  IMAD.MOV.U32 R11, RZ, RZ, 0x7f800000 ;  /* 0x7f800000ff0b7424 */ /* 0x000fe400078e00ff */
[----:B------:R-:W1:Y:S01]  /*c230*/  SHFL.BFLY PT, R3, R6, 0x1, 0x1f ;  /* 0x0c201f0006037f89 */ /* 0x000e6200000e0000 */
[----:B------:R-:W-:Y:S02]  /*c240*/  IMAD.MOV.U32 R8, RZ, RZ, 0x3f800000 ;  /* 0x3f800000ff087424 */ /* 0x000fe400078e00ff */
[----:B------:R-:W-:Y:S02]  /*c250*/  IMAD.MOV.U32 R2, RZ, RZ, 0x3f800000 ;  /* 0x3f800000ff027424 */ /* 0x000fe400078e00ff */
[----:B--2---:R-:W-:Y:S01]  /*c260*/  FADD R0, R0, R7 ;  /* 0x0000000700007221 */ /* 0x004fe20000000000 */
[----:B------:R-:W-:-:S02]  /*c270*/  IMAD.MOV.U32 R7, RZ, RZ, 0x7f800000 ;  /* 0x7f800000ff077424 */ /* 0x000fc400078e00ff */
[----:B-1----:R-:W-:Y:S02]  /*c280*/  FADD R16, R3, R6 ;  /* 0x0000000603107221 */ /* 0x002fe40000000000 */
[----:B------:R-:W1:Y:S04]  /*c290*/  SHFL.BFLY PT, R5, R0, 0x2, 0x1f ;  /* 0x0c401f0000057f89 */ /* 0x000e6800000e0000 */
[----:B------:R-:W2:Y:S01]  /*c2a0*/  SHFL.BFLY PT, R17, R16, 0x2, 0x1f ;  /* 0x0c401f0010117f89 */ /* 0x000ea200000e0000 */
[C---:B-1----:R-:W-:Y:S01]  /*c2b0*/  FSETP.NE.AND P0, PT, R0.reuse, -R5, PT ;  /* 0x800000050000720b */ /* 0x042fe20003f05000 */
[----:B------:R-:W-:Y:S01]  /*c2c0*/  FADD R5, R0, R5 ;  /* 0x0000000500057221 */ /* 0x000fe20000000000 */
[----:B--2---:R-:W-:-:S11]  /*c2d0*/  FADD R6, R16, R17 ;  /* 0x0000001110067221 */ /* 0x004fd60000000000 */
[----:B------:R-:W-:Y:S05]  /*c2e0*/  @!P0 BRA `(.L_x_48) ;  /* 0x0000000000588947 */ /* 0x000fea0003800000 */
[----:B------:R-:W-:Y:S01]  /*c2f0*/  VIADD R0, R5, 0x1800000 ;  /* 0x0180000005007836 */ /* 0x000fe20000000000 */
[----:B------:R-:W-:Y:S04]  /*c300*/  BSSY B1, `(.L_x_49) ;  /* 0x000000d000017945 */ /* 0x000fe80003800000 */
[----:B------:R-:W-:-:S04]  /*c310*/  LOP3.LUT R0, R0, 0x7f800000, RZ, 0xc0, !PT ;  /* 0x7f80000000007812 */ /* 0x000fc800078ec0ff */
[----:B------:R-:W-:-:S13]  /*c320*/  ISETP.GT.U32.AND P0, PT, R0, 0x1ffffff, PT ;  /* 0x01ffffff0000780c */ /* 0x000fda0003f04070 */
[----:B------:R-:W-:Y:S05]  /*c330*/  @P0 BRA `(.L_x_50) ;  /* 0x0000000000140947 */ /* 0x000fea0003800000 */
[----:B------:R-:W-:Y:S01]  /*c340*/  IMAD.MOV.U32 R2, RZ, RZ, R5 ;  /* 0x000000ffff027224 */ /* 0x000fe200078e0005 */
[----:B------:R-:W-:-:S07]  /*c350*/  MOV R15, 0xc370 ;  /* 0x0000c370000f7802 */ /* 0x000fce0000000f00 */
[----:B------:R-:W-:Y:S05]  /*c360*/  CALL.REL.NOINC `($__internal_0_$__cuda_sm20_rcp_rn_f32_slowpath) ;  /* 0x0000002c00d87944 */ /* 0x000fea0003c00000 */
[----:B------:R-:W-:Y:S01]  /*c370*/  IMAD.MOV.U32 R2, RZ, RZ, R0 ;  /* 0x000000ffff027224 */ /* 0x000fe200078e0000 */
[----:B------:R-:W-:Y:S06]  /*c380*/  BRA `(.L_x_51) ;  /* 0x0000000000107947 */ /* 0x000fec0003800000 */
.L_x_50:
[----:B------:R-:W1:Y:S02]  /*c390*/  MUFU.RCP R2, R5 ;  /* 0x0000000500027308 */ /* 0x000e640000001000 */
[----:B-1----:R-:W-:-:S04]  /*c3a0*/  FFMA R0, R5, R2, -1 ;  /* 0xbf80000005007423 */ /* 0x002fc80000000002 */
[----:B------:R-:W-:-:S04]  /*c3b0*/  FADD.FTZ R3, -R0, -RZ ;  /* 0x800000ff00037221 */ /* 0x000fc80000010100 */
[----:B------:R-:W-:-:S07]  /*c3c0*/  FFMA R2, R2, R3, R2 ;  /* 0x0000000302027223 */ /* 0x000fce0000000002 */
.L_x_51:
[----:B------:R-:W-:Y:S05]  /*c3d0*/  BSYNC B1 ;  /* 0x0000000000017941 */ /* 0x000fea0003800000 */
.L_x_49:
[----:B------:R-:W-:Y:S01]  /*c3e0*/  FSETP.GEU.AND P0, PT, |R5|, 1.175494350822287508e-38, PT ;  /* 0x008000000500780b */ /* 0x000fe20003f0e200 */
[----:B------:R-:W-:-:S12]  /*c3f0*/  ULDC UR4, c[0x0][0x600] ;  /* 0x0001800000047ab9 */ /* 0x000fd80000000800 */
[----:B------:R-:W-:-:S04]  /*c400*/  @!P0 FMUL R5, R5, 16777216 ;  /* 0x4b80000005058820 */ /* 0x000fc80000400000 */
[----:B------:R-:W1:Y:S02]  /*c410*/  MUFU.LG2 R0, R5 ;  /* 0x0000000500007308 */ /* 0x000e640000000c00 */
[----:B-1----:R-:W-:-:S04]  /*c420*/  @!P0 FADD R0, R0, -24 ;  /* 0xc1c0000000008421 */ /* 0x002fc80000000000 */
[----:B------:R-:W-:-:S04]  /*c430*/  FMUL R7, R0, 0.69314718246459960938 ;  /* 0x3f31721800077820 */ /* 0x000fc80000400000 */
[----:B------:R-:W-:-:S07]  /*c440*/  FFMA R7, R4, UR4, R7 ;  /* 0x0000000404077c23 */ /* 0x000fce0008000007 */
.L_x_48:
[----:B------:R-:W-:Y:S05]  /*c450*/  BSYNC B0 ;  /* 0x0000000000007941 */ /* 0x000fea0003800000 */
.L_x_47:
[----:B------:R-:W-:Y:S01]  /*c460*/  FSETP.NE.AND P0, PT, R16, -R17, PT ;  /* 0x800000111000720b */ /* 0x000fe20003f05000 */
[----:B------:R-:W-:Y:S01]  /*c470*/  ULDC UR4, c[0x0][0x608] ;  /* 0x0001820000047ab9 */ /* 0x000fe20000000800 */
[----:B------:R-:W-:Y:S01]  /*c480*/  BSSY B0, `(.L_x_52) ;  /* 0x0000039000007945 */ /* 0x000fe20003800000 */
[----:B------:R-:W-:-:S04]  /*c490*/  FMUL R2, R2, UR4 ;  /* 0x0000000402027c20 */ /* 0x000fc80008400000 */
        /* <DEDUP_REMOVED lines=32> */
[----:B------:R-:W-:Y:S06]  /*c6a0*/  @!P0 BRA `(.L_x_53) ;  /* 0x0000000000588947 */ /* 0x000fec0003800000 */
        /* <DEDUP_REMOVED lines=10> */
.L_x_55:
[----:B------:R-:W1:Y:S02]  /*c750*/  MUFU.RCP R3, R6 ;  /* 0x0000000600037308 */ /* 0x000e640000001000 */
[----:B-1----:R-:W-:-:S04]  /*c760*/  FFMA R0, R6, R3, -1 ;  /* 0xbf80000006007423 */ /* 0x002fc80000000003 */
[----:B------:R-:W-:-:S04]  /*c770*/  FADD.FTZ R0, -R0, -RZ ;  /* 0x800000ff00007221 */ /* 0x000fc80000010100 */
[----:B------:R-:W-:-:S07]  /*c780*/  FFMA R8, R3, R0, R3 ;  /* 0x0000000003087223 */ /* 0x000fce0000000003 */
.L_x_56:
[----:B------:R-:W-:Y:S05]  /*c790*/  BSYNC B1 ;  /* 0x0000000000017941 */ /* 0x000fea0003800000 */
.L_x_54:
[----:B------:R-:W-:Y:S01]  /*c7a0*/  FSETP.GEU.AND P0, PT, |R6|, 1.175494350822287508e-38, PT ;  /* 0x008000000600780b */ /* 0x000fe20003f0e200 */
[----:B------:R-:W-:-:S12]  /*c7b0*/  ULDC UR4, c[0x0][0x600] ;  /* 0x0001800000047ab9 */ /* 0x000fd80000000800 */
[----:B------:R-:W-:-:S04]  /*c7c0*/  @!P0 FMUL R6, R6, 16777216 ;  /* 0x4b80000006068820 */ /* 0x000fc80000400000 */
[----:B------:R-:W1:Y:S02]  /*c7d0*/  MUFU.LG2 R0, R6 ;  /* 0x0000000600007308 */ /* 0x000e640000000c00 */
[----:B-1----:R-:W-:-:S04]  /*c7e0*/  @!P0 FADD R0, R0, -24 ;  /* 0xc1c0000000008421 */ /* 0x002fc80000000000 */
[----:B------:R-:W-:-:S04]  /*c7f0*/  FMUL R0, R0, 0.69314718246459960938 ;  /* 0x3f31721800007820 */ /* 0x000fc80000400000 */
[----:B------:R-:W-:-:S07]  /*c800*/  FFMA R11, R9, UR4, R0 ;  /* 0x00000004090b7c23 */ /* 0x000fce0008000000 */
.L_x_53:
[----:B------:R-:W-:Y:S05]  /*c810*/  BSYNC B0 ;  /* 0x0000000000007941 */ /* 0x000fea0003800000 */
.L_x_52:
[----:B------:R-:W-:Y:S01]  /*c820*/  UISETP.NE.AND UP0, UPT, UR38, 0x1, UPT ;  /* 0x000000012600788c */ /* 0x000fe2000bf05270 */
[----:B------:R-:W1:Y:S03]  /*c830*/  S2R R17, SR_TID.X ;  /* 0x0000000000117919 */ /* 0x000e660000002100 */
[----:B------:R-:W-:-:S06]  /*c840*/  USEL UR4, URZ, 0x1, UP0 ;  /* 0x000000013f047887 */ /* 0x000fcc0008000000 */
[----:B------:R-:W-:Y:S01]  /*c850*/  IMAD.U32 R0, RZ, RZ, UR4 ;  /* 0x00000004ff007e24 */ /* 0x000fe2000f8e00ff */
[----:B------:R-:W-:Y:S02]  /*c860*/  ULDC UR4, c[0x0][0x608] ;  /* 0x0001820000047ab9 */ /* 0x000fe40000000800 */
[----:B------:R-:W-:Y:S02]  /*c870*/  FMUL R8, R8, UR4 ;  /* 0x0000000408087c20 */ /* 0x000fe40008400000 */
[----:B------:R-:W-:-:S04]  /*c880*/  SHF.L.U32 R0, R0, 0x1f, RZ ;  /* 0x0000001f00007819 */ /* 0x000fc800000006ff */
[----:B------:R-:W2:Y:S01]  /*c890*/  SYNCS.PHASECHK.TRANS64.TRYWAIT P0, [UR22+0x8], R0 ;  /* 0x00000800ff0075a7 */ /* 0x000ea20008000156 */
[C---:B-1----:R-:W-:Y:S02]  /*c8a0*/  LOP3.LUT P1, RZ, R17.reuse, 0x3, RZ, 0xc0, !PT ;  /* 0x0000000311ff7812 */ /* 0x042fe4000782c0ff */
[----:B------:R-:W-:Y:S01]  /*c8b0*/  LOP3.LUT R16, R17, 0x7f, RZ, 0xc0, !PT ;  /* 0x0000007f11107812 */ /* 0x000fe200078ec0ff */
[----:B--2---:R-:W-:Y:S10]  /*c8c0*/  @!P0 BRA `(.L_x_57) ;  /* 0x0000002400f08947 */ /* 0x004ff40003800000 */
.L_x_108:
[----:B------:R-:W-:Y:S01]  /*c8d0*/  ULDC.64 UR10, c[0x0][0x208] ;  /* 0x00008200000a7ab9 */ /* 0x000fe20000000a00 */
[----:B------:R-:W-:Y:S01]  /*c8e0*/  BSSY B0, `(.L_x_58) ;  /* 0x0000019000007945 */ /* 0x000fe20003800000 */
[----:B------:R-:W-:Y:S02]  /*c8f0*/  SHF.R.U32.HI R17, RZ, 0x2, R17 ;  /* 0x00000002ff117819 */ /* 0x000fe40000011611 */
[----:B------:R-:W-:Y:S01]  /*c900*/  SHF.R.U32.HI R18, RZ, 0x5, R16 ;  /* 0x00000005ff127819 */ /* 0x000fe20000011610 */
[----:B------:R-:W-:Y:S06]  /*c910*/  @P1 BRA `(.L_x_59) ;  /* 0x0000000000541947 */ /* 0x000fec0003800000 */
[----:B------:R-:W2:Y:S01]  /*c920*/  S2UR UR4, SR_CTAID.Y ;  /* 0x00000000000479c3 */ /* 0x000ea20000002600 */
[----:B-1----:R-:W-:Y:S01]  /*c930*/  IMAD.SHL.U32 R3, R18, 0x10, RZ ;  /* 0x0000001012037824 */ /* 0x002fe200078e00ff */
[----:B------:R-:W-:Y:S01]  /*c940*/  LOP3.LUT R0, R17, 0x7, RZ, 0xc0, !PT ;  /* 0x0000000711007812 */ /* 0x000fe200078ec0ff */
[----:B------:R-:W-:Y:S01]  /*c950*/  USHF.L.U32 UR8, UR37, 0x6, URZ ;  /* 0x0000000625087899 */ /* 0x000fe2000800063f */
[----:B------:R-:W-:Y:S02]  /*c960*/  ULDC.64 UR6, c[0x0][0x688] ;  /* 0x0001a20000067ab9 */ /* 0x000fe40000000a00 */
[----:B------:R-:W-:Y:S02]  /*c970*/  LOP3.LUT R0, R3, 0xfffffff0, R0, 0xe2, !PT ;  /* 0xfffffff003007812 */ /* 0x000fe400078ee200 */
[----:B------:R-:W1:Y:S03]  /*c980*/  S2UR UR5, SR_CTAID.Z ;  /* 0x00000000000579c3 */ /* 0x000e660000002700 */
[----:B------:R-:W-:-:S04]  /*c990*/  VIADD R3, R0, UR8 ;  /* 0x0000000800037c36 */ /* 0x000fc80008000000 */
[----:B------:R-:W-:Y:S01]  /*c9a0*/  VIADD R2, R3, 0x8 ;  /* 0x0000000803027836 */ /* 0x000fe20000000000 */
[----:B--2---:R-:W-:-:S04]  /*c9b0*/  UIMAD UR4, UR4, UR6, UR8 ;  /* 0x00000006040472a4 */ /* 0x004fc8000f8e0208 */
[----:B-1----:R-:W-:-:S03]  /*c9c0*/  UIMAD UR4, UR5, UR7, UR4 ;  /* 0x00000007050472a4 */ /* 0x002fc6000f8e0204 */
[----:B------:R-:W-:Y:S02]  /*c9d0*/  ULDC UR5, c[0x0][0x288] ;  /* 0x0000a20000057ab9 */ /* 0x000fe40000000800 */
[----:B------:R-:W-:Y:S02]  /*c9e0*/  ISETP.GE.U32.AND P0, PT, R3, UR5, PT ;  /* 0x0000000503007c0c */ /* 0x000fe4000bf06070 */
[----:B------:R-:W-:Y:S02]  /*c9f0*/  IADD3 R0, P2, R0, UR4, RZ ;  /* 0x0000000400007c10 */ /* 0x000fe4000ff5e0ff */
[----:B------:R-:W-:Y:S01]  /*ca00*/  ISETP.GE.U32.AND P1, PT, R2, UR5, PT ;  /* 0x0000000502007c0c */ /* 0x000fe2000bf26070 */
[----:B------:R-:W-:Y:S02]  /*ca10*/  ULDC.64 UR4, c[0x0][0x680] ;  /* 0x0001a00000047ab9 */ /* 0x000fe40000000a00 */
[----:B------:R-:W-:Y:S01]  /*ca20*/  IMAD.X R3, RZ, RZ, RZ, P2 ;  /* 0x000000ffff037224 */ /* 0x000fe200010e06ff */
[----:B------:R-:W-:-:S04]  /*ca30*/  LEA R2, P2, R0, UR4, 0x2 ;  /* 0x0000000400027c11 */ /* 0x000fc8000f8410ff */
[----:B------:R-:W-:-:S05]  /*ca40*/  LEA.HI.X R3, R0, UR5, R3, 0x2, P2 ;  /* 0x0000000500037c11 */ /* 0x000fca00090f1403 */
[----:B------:R2:W-:Y:S04]  /*ca50*/  @!P0 STG.E desc[UR10][R2.64], R7 ;  /* 0x0000000702008986 */ /* 0x0005e8000c10190a */
[----:B------:R2:W-:Y:S02]  /*ca60*/  @!P1 STG.E desc[UR10][R2.64+0x20], R11 ;  /* 0x0000200b02009986 */ /* 0x0005e4000c10190a */
.L_x_59:
[----:B------:R-:W-:Y:S05]  /*ca70*/  BSYNC B0 ;  /* 0x0000000000007941 */ /* 0x000fea0003800000 */
.L_x_58:
[----:B------:R-:W-:Y:S01]  /*ca80*/  ULDC.64 UR4, c[0x0][0x730] ;  /* 0x0001cc0000047ab9 */ /* 0x000fe20000000a00 */
[-C--:B------:R-:W-:Y:S01]  /*ca90*/  FMUL R23, R90, R8.reuse ;  /* 0x000000085a177220 */ /* 0x080fe20000400000 */
[----:B------:R-:W-:Y:S01]  /*caa0*/  ISETP.NE.U32.AND P0, PT, RZ, UR4, PT ;  /* 0x00000004ff007c0c */ /* 0x000fe2000bf05070 */
[-C--:B------:R-:W-:Y:S01]  /*cab0*/  FMUL R91, R91, R8.reuse ;  /* 0x000000085b5b7220 */ /* 0x080fe20000400000 */
[-C--:B------:R-:W-:Y:S01]  /*cac0*/  FMUL R25, R94, R8.reuse ;  /* 0x000000085e197220 */ /* 0x080fe20000400000 */
[-C--:B------:R-:W-:Y:S01]  /*cad0*/  FMUL R95, R95, R8.reuse ;  /* 0x000000085f5f7220 */ /* 0x080fe20000400000 */
[----:B------:R-:W-:Y:S01]  /*cae0*/  ISETP.NE.AND.EX P0, PT, RZ, UR5, PT, P0 ;  /* 0x00000005ff007c0c */ /* 0x000fe2000bf05300 */
        /* <DEDUP_REMOVED lines=28> */
[----:B------:R-:W-:Y:S06]  /*ccb0*/  @P0 BRA `(.L_x_60) ;  /* 0x0000000000200947 */ /* 0x000fec0003800000 */
[----:B------:R-:W-:Y:S02]  /*ccc0*/  ULDC.64 UR4, c[0x0][0x728] ;  /* 0x0001ca0000047ab9 */ /* 0x000fe40000000a00 */
[----:B------:R-:W-:-:S04]  /*ccd0*/  ISETP.NE.U32.AND P0, PT, RZ, UR4, PT ;  /* 0x00000004ff007c0c */ /* 0x000fc8000bf05070 */
[----:B------:R-:W-:-:S13]  /*cce0*/  ISETP.NE.AND.EX P0, PT, RZ, UR5, PT, P0 ;  /* 0x00000005ff007c0c */ /* 0x000fda000bf05300 */
[----:B------:R-:W-:Y:S05]  /*ccf0*/  @!P0 BRA `(.L_x_61) ;  /* 0x00000000000c8947 */ /* 0x000fea0003800000 */
[----:B-12---:R-:W1:Y:S02]  /*cd00*/  LDC.64 R2, c[0x0][0x728] ;  /* 0x0001ca00ff027b82 */ /* 0x006e640000000a00 */
[----:B-1----:R4:W5:Y:S01]  /*cd10*/  LDG.E R2, desc[UR10][R2.64] ;  /* 0x0000000a02027981 */ /* 0x002962000c1e1900 */
[----:B------:R-:W-:Y:S05]  /*cd20*/  BRA `(.L_x_60) ;  /* 0x0000000000047947 */ /* 0x000fea0003800000 */
.L_x_61:
[----:B--2---:R-:W3:Y:S02]  /*cd30*/  LDC R2, c[0x0][0x720] ;  /* 0x0001c800ff027b82 */ /* 0x004ee40000000800 */
.L_x_60:
[----:B-1----:R-:W-:Y:S01]  /*cd40*/  MOV R0, RZ ;  /* 0x000000ff00007202 */ /* 0x002fe20000000f00 */
[----:B---3-5:R-:W-:-:S03]  /*cd50*/  IMAD.MOV.U32 R32, RZ, RZ, R2 ;  /* 0x000000ffff207224 */ /* 0x028fc600078e0002 */
[----:B------:R-:W-:-:S13]  /*cd60*/  LOP3.LUT P0, RZ, R0, 0x1bf, RZ, 0xc0, !PT ;  /* 0x000001bf00ff7812 */ /* 0x000fda000780c0ff */
[----:B------:R-:W-:Y:S05]  /*cd70*/  @!P0 BRA `(.L_x_62) ;  /* 0x0000000000408947 */ /* 0x000fea0003800000 */
[----:B------:R-:W-:Y:S01]  /*cd80*/  MOV R0, 0x0 ;  /* 0x0000000000007802 */ /* 0x000fe20000000f00 */
[----:B------:R-:W-:Y:S01]  /*cd90*/  ULDC.64 UR4, c[0x4][0x68] ;  /* 0x01001a0000047ab9 */ /* 0x000fe20000000a00 */
[----:B------:R-:W-:Y:S01]  /*cda0*/  ULDC.64 UR6, c[0x4][0x8] ;  /* 0x0100020000067ab9 */ /* 0x000fe20000000a00 */
[----:B------:R-:W-:Y:S01]  /*cdb0*/  IMAD.U32 R4, RZ, RZ, UR4 ;  /* 0x00000004ff047e24 */ /* 0x000fe2000f8e00ff */
[----:B--2-4-:R1:W2:Y:S01]  /*cdc0*/  LDC.64 R2, c[0x4][R0] ;  /* 0x0100000000027b82 */ /* 0x0142a20000000a00 */
[----:B------:R-:W-:Y:S01]  /*cdd0*/  IMAD.U32 R5, RZ, RZ, UR5 ;  /* 0x00000005ff057e24 */ /* 0x000fe2000f8e00ff */
[----:B------:R-:W-:Y:S01]  /*cde0*/  ULDC.64 UR4, c[0x4][0x70] ;  /* 0x01001c0000047ab9 */ /* 0x000fe20000000a00 */
[----:B------:R-:W-:Y:S02]  /*cdf0*/  IMAD.U32 R10, RZ, RZ, UR6 ;  /* 0x00000006ff0a7e24 */ /* 0x000fe4000f8e00ff */
[----:B------:R-:W-:Y:S02]  /*ce00*/  IMAD.U32 R6, RZ, RZ, UR4 ;  /* 0x00000004ff067e24 */ /* 0x000fe4000f8e00ff */
[----:B------:R-:W-:-:S02]  /*ce10*/  IMAD.U32 R7, RZ, RZ, UR5 ;  /* 0x00000005ff077e24 */ /* 0x000fc4000f8e00ff */
[----:B------:R-:W-:Y:S02]  /*ce20*/  IMAD.U32 R11, RZ, RZ, UR7 ;  /* 0x00000007ff0b7e24 */ /* 0x000fe4000f8e00ff */
[----:B------:R-:W-:Y:S02]  /*ce30*/  IMAD.MOV.U32 R8, RZ, RZ, 0x70 ;  /* 0x00000070ff087424 */ /* 0x000fe400078e00ff */
[----:B------:R-:W-:Y:S02]  /*ce40*/  IMAD.MOV.U32 R12, RZ, RZ, 0x1 ;  /* 0x00000001ff0c7424 */ /* 0x000fe400078e00ff */
[----:B-1----:R-:W-:-:S07]  /*ce50*/  IMAD.MOV.U32 R13, RZ, RZ, RZ ;  /* 0x000000ffff0d7224 */ /* 0x002fce00078e00ff */
[----:B------:R-:W-:-:S07]  /*ce60*/  LEPC R20, `(.L_x_62) ;  /* 0x000000001014794e */ /* 0x000fce0000000000 */
[----:B--2---:R-:W-:Y:S05]  /*ce70*/  CALL.ABS.NOINC R2 ;  /* 0x0000000002007343 */ /* 0x004fea0003c00000 */
.L_x_62:
[----:B------:R-:W-:Y:S02]  /*ce80*/  IMAD.U32 R19, RZ, RZ, UR36 ;  /* 0x00000024ff137e24 */ /* 0x000fe4000f8e00ff */
[----:B------:R-:W-:-:S04]  /*ce90*/  IMAD.U32 R0, RZ, RZ, UR38 ;  /* 0x00000026ff007e24 */ /* 0x000fc8000f8e00ff */
[----:B------:R-:W-:-:S04]  /*cea0*/  IMAD R19, R0, 0x2200, R19 ;  /* 0x0000220000137824 */ /* 0x000fc800078e0213 */
[----:B------:R-:W-:-:S05]  /*ceb0*/  VIADD R0, R19, 0xffffde00 ;  /* 0xffffde0013007836 */ /* 0x000fca0000000000 */
        /* <DEDUP_REMOVED lines=18> */
.L_x_63:
[----:B------:R-:W1:Y:S01]  /*cfe0*/  S2R R4, SR_TID.X ;  /* 0x0000000000047919 */ /* 0x000e620000002100 */
[----:B------:R-:W-:Y:S01]  /*cff0*/  ULDC.64 UR4, c[0x0][0x730] ;  /* 0x0001cc0000047ab9 */ /* 0x000fe20000000a00 */
[----:B------:R-:W-:Y:S01]  /*d000*/  VIADD R16, R16, 0x1f ;  /* 0x0000001f10107836 */ /* 0x000fe20000000000 */
[----:B------:R-:W-:Y:S01]  /*d010*/  ISETP.NE.U32.AND P0, PT, RZ, UR4, PT ;  /* 0x00000004ff007c0c */ /* 0x000fe2000bf05070 */
[----:B------:R-:W-:Y:S01]  /*d020*/  IMAD.SHL.U32 R17, R17, 0x40, RZ ;  /* 0x0000004011117824 */ /* 0x000fe200078e00ff */
[----:B------:R-:W-:Y:S02]  /*d030*/  BSSY B0, `(.L_x_64) ;  /* 0x000000e000007945 */ /* 0x000fe40003800000 */
[----:B------:R-:W-:-:S13]  /*d040*/  ISETP.NE.AND.EX P0, PT, RZ, UR5, PT, P0 ;  /* 0x00000005ff007c0c */ /* 0x000fda000bf05300 */
[----:B------:R-:W3:Y:S01]  /*d050*/  @P0 LDC R32, c[0x0][0x720] ;  /* 0x0001c800ff200b82 */ /* 0x000ee20000000800 */
[----:B------:R-:W-:Y:S01]  /*d060*/  ISETP.GT.U32.AND P0, PT, R16, 0x3e, PT ;  /* 0x0000003e1000780c */ /* 0x000fe20003f04070 */
[C---:B-1----:R-:W-:Y:S02]  /*d070*/  IMAD.SHL.U32 R0, R4.reuse, 0x2, RZ ;  /* 0x0000000204007824 */ /* 0x042fe400078e00ff */
[----:B--2---:R-:W-:-:S03]  /*d080*/  IMAD.SHL.U32 R2, R4, 0x10, RZ ;  /* 0x0000001004027824 */ /* 0x004fc600078e00ff */
[----:B----4-:R-:W-:Y:S02]  /*d090*/  LOP3.LUT R3, R0, 0x6, RZ, 0xc0, !PT ;  /* 0x0000000600037812 */ /* 0x010fe400078ec0ff */
[----:B------:R-:W-:-:S03]  /*d0a0*/  LOP3.LUT R5, R2, 0x180, RZ, 0xc0, !PT ;  /* 0x0000018002057812 */ /* 0x000fc600078ec0ff */
[----:B------:R-:W-:Y:S01]  /*d0b0*/  IMAD R3, R18, 0x400, R3 ;  /* 0x0000040012037824 */ /* 0x000fe200078e0203 */
[----:B------:R-:W-:Y:S02]  /*d0c0*/  LOP3.LUT R5, R5, 0x30, R0, 0xf8, !PT ;  /* 0x0000003005057812 */ /* 0x000fe400078ef800 */
[----:B------:R-:W-:-:S04]  /*d0d0*/  LOP3.LUT R0, R17, 0x40, RZ, 0xc0, !PT ;  /* 0x0000004011007812 */ /* 0x000fc800078ec0ff */
[----:B------:R-:W-:Y:S01]  /*d0e0*/  IADD3 R0, R5, R3, R0 ;  /* 0x0000000305007210 */ /* 0x000fe20007ffe000 */
[----:B------:R-:W-:Y:S06]  /*d0f0*/  @P0 BRA `(.L_x_65) ;  /* 0x0000000000040947 */ /* 0x000fec0003800000 */
[----:B------:R-:W-:-:S04]  /*d100*/  DEPBAR.LE SB0, 0x1 ;  /* 0x000080400000791a */ /* 0x000fc80000000000 */
.L_x_65:
[----:B------:R-:W-:Y:S05]  /*d110*/  BSYNC B0 ;  /* 0x0000000000007941 */ /* 0x000fea0003800000 */
.L_x_64:
[----:B------:R-:W-:Y:S01]  /*d120*/  R2P PR, R4, 0x18 ;  /* 0x0000001804007804 */ /* 0x000fe20000000000 */
[----:B------:R-:W-:Y:S01]  /*d130*/  IMAD.IADD R39, R19, 0x1, R0 ;  /* 0x0000000113277824 */ /* 0x000fe200078e0200 */
[----:B------:R-:W-:Y:S05]  /*d140*/  WARPSYNC.ALL ;  /* 0x0000000000007948 */ /* 0x000fea0003800000 */
[C---:B------:R-:W-:Y:S01]  /*d150*/  VIADD R0, R39.reuse, 0xffffde00 ;  /* 0xffffde0027007836 */ /* 0x040fe20000000000 */
[----:B------:R-:W-:Y:S01]  /*d160*/  BAR.SYNC.DEFER_BLOCKING 0x1, 0x80 ;  /* 0x0042000000007b1d */ /* 0x000fe20000010000 */
[----:B------:R-:W-:Y:S02]  /*d170*/  VIADD R21, R39, 0xffffde20 ;  /* 0xffffde2027157836 */ /* 0x000fe40000000000 */
[-C--:B---3--:R-:W-:Y:S01]  /*d180*/  FMUL R3, R91, R32.reuse ;  /* 0x000000205b037220 */ /* 0x088fe20000400000 */
[-C--:B------:R-:W-:Y:S01]  /*d190*/  FMUL R2, R25, R32.reuse ;  /* 0x0000002019027220 */ /* 0x080fe20000400000 */
[----:B------:R-:W-:Y:S01]  /*d1a0*/  FMUL R4, R27, R32 ;  /* 0x000000201b047220 */ /* 0x000fe20000400000 */
[----:B------:R-:W-:-:S02]  /*d1b0*/  @P4 VIADD R21, R0, 0xffffffe0 ;  /* 0xffffffe000154836 */ /* 0x000fc40000000000 */
        /* <DEDUP_REMOVED lines=61> */
[----:B------:R-:W-:Y:S01]  /*d590*/  F2FP.SATFINITE.E4M3.F32.PACK_AB_MERGE_C R32, R3, R0, RZ ;  /* 0x000000000320723e */ /* 0x000fe200048070ff */
[----:B------:R-:W-:Y:S01]  /*d5a0*/  IMAD.MOV.U32 R0, RZ, RZ, 0x10 ;  /* 0x00000010ff007424 */ /* 0x000fe200078e00ff */
[----:B------:R-:W-:Y:S01]  /*d5b0*/  F2FP.SATFINITE.E4M3.F32.PACK_AB_MERGE_C R88, R89, R88, RZ ;  /* 0x000000585958723e */ /* 0x000fe200048070ff */
[----:B------:R-:W-:Y:S01]  /*d5c0*/  BSSY B0, `(.L_x_66) ;  /* 0x0000046000007945 */ /* 0x000fe20003800000 */
[----:B------:R-:W-:Y:S01]  /*d5d0*/  F2FP.SATFINITE.E4M3.F32.PACK_AB_MERGE_C R92, R93, R92, RZ ;  /* 0x0000005c5d5c723e */ /* 0x000fe200048070ff */
[----:B------:R1:W-:Y:S01]  /*d5e0*/  STS.U16 [R39+-0x2000], R32 ;  /* 0xffe0002027007388 */ /* 0x0003e20000000400 */
[----:B------:R-:W-:-:S02]  /*d5f0*/  SEL R0, R0, 0xfffffff0, !P3 ;  /* 0xfffffff000007807 */ /* 0x000fc40005800000 */
[----:B------:R-:W-:Y:S01]  /*d600*/  F2FP.SATFINITE.E4M3.F32.PACK_AB_MERGE_C R34, R5, R2, RZ ;  /* 0x000000020522723e */ /* 0x000fe200048070ff */
[----:B------:R1:W-:Y:S01]  /*d610*/  STS.U16 [R39+-0x2200], R88 ;  /* 0xffde005827007388 */ /* 0x0003e20000000400 */
[----:B------:R-:W-:Y:S01]  /*d620*/  F2FP.SATFINITE.E4M3.F32.PACK_AB_MERGE_C R97, R97, R96, RZ ;  /* 0x000000606161723e */ /* 0x000fe200048070ff */
[C---:B------:R-:W-:Y:S01]  /*d630*/  IMAD.IADD R2, R0.reuse, 0x1, R39 ;  /* 0x0000000100027824 */ /* 0x040fe200078e0227 */
[----:B------:R-:W-:Y:S01]  /*d640*/  F2FP.SATFINITE.E4M3.F32.PACK_AB_MERGE_C R7, R7, R4, RZ ;  /* 0x000000040707723e */ /* 0x000fe200048070ff */
[----:B------:R-:W-:Y:S01]  /*d650*/  IMAD.IADD R3, R0, 0x1, R21 ;  /* 0x0000000100037824 */ /* 0x000fe200078e0215 */
[----:B------:R-:W-:Y:S01]  /*d660*/  F2FP.SATFINITE.E4M3.F32.PACK_AB_MERGE_C R101, R101, R100, RZ ;  /* 0x000000646565723e */ /* 0x000fe200048070ff */
[----:B------:R1:W-:Y:S01]  /*d670*/  STS.U16 [R39+-0x21f8], R92 ;  /* 0xffde085c27007388 */ /* 0x0003e20000000400 */
[----:B------:R-:W-:Y:S02]  /*d680*/  F2FP.SATFINITE.E4M3.F32.PACK_AB_MERGE_C R9, R9, R6, RZ ;  /* 0x000000060909723e */ /* 0x000fe400048070ff */
[----:B------:R-:W-:Y:S01]  /*d690*/  F2FP.SATFINITE.E4M3.F32.PACK_AB_MERGE_C R104, R105, R104, RZ ;  /* 0x000000686968723e */ /* 0x000fe200048070ff */
[----:B------:R1:W-:Y:S01]  /*d6a0*/  STS.U16 [R39+-0x1ff8], R34 ;  /* 0xffe0082227007388 */ /* 0x0003e20000000400 */
[----:B------:R-:W-:-:S02]  /*d6b0*/  F2FP.SATFINITE.E4M3.F32.PACK_AB_MERGE_C R8, R11, R8, RZ ;  /* 0x000000080b08723e */ /* 0x000fc400048070ff */
[----:B------:R-:W-:Y:S01]  /*d6c0*/  F2FP.SATFINITE.E4M3.F32.PACK_AB_MERGE_C R108, R109, R108, RZ ;  /* 0x0000006c6d6c723e */ /* 0x000fe200048070ff */
[----:B------:R1:W-:Y:S01]  /*d6d0*/  STS.U16 [R2+-0x2200], R97 ;  /* 0xffde006102007388 */ /* 0x0003e20000000400 */
[----:B------:R-:W-:Y:S02]  /*d6e0*/  F2FP.SATFINITE.E4M3.F32.PACK_AB_MERGE_C R10, R13, R10, RZ ;  /* 0x0000000a0d0a723e */ /* 0x000fe400048070ff */
        /* <DEDUP_REMOVED lines=10> */
[----:B------:R1:W-:Y:S01]  /*d790*/  STS.U16 [R21], R104 ;  /* 0x0000006815007388 */ /* 0x0003e20000000400 */
[----:B------:R-:W-:Y:S02]  /*d7a0*/  F2FP.SATFINITE.E4M3.F32.PACK_AB_MERGE_C R18, R18, R25, RZ ;  /* 0x000000191212723e */ /* 0x000fe400048070ff */
[----:B------:R-:W-:Y:S01]  /*d7b0*/  F2FP.SATFINITE.E4M3.F32.PACK_AB_MERGE_C R129, R129, R128, RZ ;  /* 0x000000808181723e */ /* 0x000fe200048070ff */
[----:B------:R1:W-:Y:S01]  /*d7c0*/  STS.U16 [R21+0x200], R8 ;  /* 0x0002000815007388 */ /* 0x0003e20000000400 */
[----:B------:R-:W-:-:S02]  /*d7d0*/  F2FP.SATFINITE.E4M3.F32.PACK_AB_MERGE_C R27, R20, R27, RZ ;  /* 0x0000001b141b723e */ /* 0x000fc400048070ff */
[----:B------:R-:W-:Y:S01]  /*d7e0*/  F2FP.SATFINITE.E4M3.F32.PACK_AB_MERGE_C R133, R133, R132, RZ ;  /* 0x000000848585723e */ /* 0x000fe200048070ff */
[----:B------:R1:W-:Y:S01]  /*d7f0*/  STS.U16 [R21+0x8], R108 ;  /* 0x0000086c15007388 */ /* 0x0003e20000000400 */
[----:B------:R-:W-:Y:S02]  /*d800*/  F2FP.SATFINITE.E4M3.F32.PACK_AB_MERGE_C R29, R22, R29, RZ ;  /* 0x0000001d161d723e */ /* 0x000fe400048070ff */
[----:B------:R-:W-:Y:S01]  /*d810*/  F2FP.SATFINITE.E4M3.F32.PACK_AB_MERGE_C R136, R137, R136, RZ ;  /* 0x000000888988723e */ /* 0x000fe200048070ff */
[----:B------:R1:W-:Y:S01]  /*d820*/  STS.U16 [R21+0x208], R10 ;  /* 0x0002080a15007388 */ /* 0x0003e20000000400 */
[----:B------:R-:W-:Y:S02]  /*d830*/  F2FP.SATFINITE.E4M3.F32.PACK_AB_MERGE_C R24, R24, R31, RZ ;  /* 0x0000001f1818723e */ /* 0x000fe400048070ff */
[----:B------:R-:W-:Y:S01]  /*d840*/  F2FP.SATFINITE.E4M3.F32.PACK_AB_MERGE_C R140, R141, R140, RZ ;  /* 0x0000008c8d8c723e */ /* 0x000fe200048070ff */
[----:B------:R1:W-:Y:S01]  /*d850*/  STS.U16 [R3], R112 ;  /* 0x0000007003007388 */ /* 0x0003e20000000400 */
[----:B------:R-:W-:-:S02]  /*d860*/  F2FP.SATFINITE.E4M3.F32.PACK_AB_MERGE_C R26, R26, R33, RZ ;  /* 0x000000211a1a723e */ /* 0x000fc400048070ff */
[----:B------:R-:W-:Y:S01]  /*d870*/  F2FP.SATFINITE.E4M3.F32.PACK_AB_MERGE_C R144, R145, R144, RZ ;  /* 0x000000909190723e */ /* 0x000fe200048070ff */
[----:B------:R1:W-:Y:S01]  /*d880*/  STS.U16 [R3+0x200], R12 ;  /* 0x0002000c03007388 */ /* 0x0003e20000000400 */
[----:B------:R-:W-:Y:S02]  /*d890*/  F2FP.SATFINITE.E4M3.F32.PACK_AB_MERGE_C R28, R28, R35, RZ ;  /* 0x000000231c1c723e */ /* 0x000fe400048070ff */
[----:B------:R-:W-:Y:S01]  /*d8a0*/  F2FP.SATFINITE.E4M3.F32.PACK_AB_MERGE_C R148, R149, R148, RZ ;  /* 0x000000949594723e */ /* 0x000fe200048070ff */
[----:B------:R1:W-:Y:S01]  /*d8b0*/  STS.U16 [R3+0x8], R116 ;  /* 0x0000087403007388 */ /* 0x0003e20000000400 */
[----:B------:R-:W-:-:S03]  /*d8c0*/  F2FP.SATFINITE.E4M3.F32.PACK_AB_MERGE_C R30, R30, R37, RZ ;  /* 0x000000251e1e723e */ /* 0x000fc600048070ff */
[----:B------:R1:W-:Y:S01]  /*d8d0*/  STS.U16 [R3+0x208], R14 ;  /* 0x0002080e03007388 */ /* 0x0003e20000000400 */
[----:B------:R-:W-:Y:S01]  /*d8e0*/  @!PT LDS RZ, [RZ] ;  /* 0x00000000fffff984 */ /* 0x000fe20000000800 */
[----:B------:R-:W-:Y:S01]  /*d8f0*/  @!PT LDS RZ, [RZ] ;  /* 0x00000000fffff984 */ /* 0x000fe20000000800 */
[----:B------:R-:W-:Y:S01]  /*d900*/  @!PT LDS RZ, [RZ] ;  /* 0x00000000fffff984 */ /* 0x000fe20000000800 */
[----:B------:R-:W-:Y:S01]  /*d910*/  @!PT LDS RZ, [RZ] ;  /* 0x00000000fffff984 */ /* 0x000fe20000000800 */
[----:B------:R2:W-:Y:S06]  /*d920*/  MEMBAR.ALL.CTA ;  /* 0x0000000000007992 */ /* 0x0005ec0000008000 */
[----:B--2---:R-:W2:Y:S02]  /*d930*/  FENCE.VIEW.ASYNC.S ;  /* 0x00000000000073c6 */ /* 0x004ea40000000000 */
[----:B--2---:R-:W-:Y:S06]  /*d940*/  BAR.SYNC.DEFER_BLOCKING 0x1, 0x80 ;  /* 0x0042000000007b1d */ /* 0x004fec0000010000 */
[----:B-1----:R-:W-:Y:S05]  /*d950*/  @P0 BRA `(.L_x_67) ;  /* 0x0000000000300947 */ /* 0x002fea0003800000 */
[----:B------:R-:W-:Y:S01]  /*d960*/  S2UR UR12, SR_CTAID.Z ;  /* 0x00000000000c79c3 */ /* 0x000fe20000002700 */
[----:B------:R-:W-:Y:S01]  /*d970*/  R2UR UR8, R19 ;  /* 0x00000000130872ca */ /* 0x000fe200000e0000 */
[----:B------:R-:W-:Y:S01]  /*d980*/  ULDC.64 UR4, c[0x0][0x198] ;  /* 0x0000660000047ab9 */ /* 0x000fe20000000a00 */
[----:B------:R-:W-:Y:S02]  /*d990*/  USHF.L.U32 UR10, UR37, 0x6, URZ ;  /* 0x00000006250a7899 */ /* 0x000fe4000800063f */
[----:B------:R-:W-:Y:S01]  /*d9a0*/  UIADD3 UR4, UP0, UR4, 0x670, URZ ;  /* 0x0000067004047890 */ /* 0x000fe2000ff1e03f */
[----:B------:R-:W-:Y:S02]  /*d9b0*/  UMOV UR9, URZ ;  /* 0x0000003f00097c82 */ /* 0x000fe40008000000 */
[----:B------:R-:W1:Y:S01]  /*d9c0*/  S2UR UR11, SR_CTAID.Y ;  /* 0x00000000000b79c3 */ /* 0x000e620000002600 */
[----:B------:R-:W-:-:S05]  /*d9d0*/  UIADD3.X UR5, URZ, UR5, URZ, UP0, !UPT ;  /* 0x000000053f057290 */ /* 0x000fca00087fe43f */
[----:B------:R-:W-:-:S09]  /*d9e0*/  UIADD3 UR8, UR8, -0x2200, URZ ;  /* 0xffffde0008087890 */ /* 0x000fd2000fffe03f */
[----:B-1----:R1:W-:Y:S01]  /*d9f0*/  UTMASTG.4D [UR8], [UR4] ;  /* 0x00000008040073b5 */ /* 0x0023e20008018000 */
[----:B------:R0:W-:Y:S01]  /*da00*/  UTMACMDFLUSH ;  /* 0x00000000000079b7 */ /* 0x0001e20000000000 */
[----:B-1----:R-:W-:-:S04]  /*da10*/  DEPBAR.LE SB0, 0x1 ;  /* 0x000080400000791a */ /* 0x002fc80000000000 */
.L_x_67:
[----:B------:R-:W-:Y:S05]  /*da20*/  BSYNC B0 ;  /* 0x0000000000007941 */ /* 0x000fea0003800000 */
.L_x_66:
[----:B------:R-:W-:Y:S06]  /*da30*/  BAR.SYNC.DEFER_BLOCKING 0x1, 0x80 ;  /* 0x0042000000007b1d */ /* 0x000fec0000010000 */
[----:B------:R-:W-:Y:S01]  /*da40*/  BSSY B0, `(.L_x_68) ;  /* 0x0000024000007945 */ /* 0x000fe20003800000 */
[----:B------:R1:W-:Y:S04]  /*da50*/  STS.U16 [R39+-0x1200], R120 ;  /* 0xffee007827007388 */ /* 0x0003e80000000400 */
[----:B------:R1:W-:Y:S04]  /*da60*/  STS.U16 [R39+-0x1000], R16 ;  /* 0xfff0001027007388 */ /* 0x0003e80000000400 */
[----:B------:R1:W-:Y:S04]  /*da70*/  STS.U16 [R39+-0x11f8], R124 ;  /* 0xffee087c27007388 */ /* 0x0003e80000000400 */
[----:B------:R1:W-:Y:S04]  /*da80*/  STS.U16 [R39+-0xff8], R18 ;  /* 0xfff0081227007388 */ /* 0x0003e80000000400 */
[----:B------:R1:W-:Y:S04]  /*da90*/  STS.U16 [R2+-0x1200], R129 ;  /* 0xffee008102007388 */ /* 0x0003e80000000400 */
[----:B------:R1:W-:Y:S04]  /*daa0*/  STS.U16 [R2+-0x1000], R27 ;  /* 0xfff0001b02007388 */ /* 0x0003e80000000400 */
[----:B------:R1:W-:Y:S04]  /*dab0*/  STS.U16 [R2+-0x11f8], R133 ;  /* 0xffee088502007388 */ /* 0x0003e80000000400 */
[----:B------:R1:W-:Y:S04]  /*dac0*/  STS.U16 [R2+-0xff8], R29 ;  /* 0xfff0081d02007388 */ /* 0x0003e80000000400 */
[----:B------:R1:W-:Y:S04]  /*dad0*/  STS.U16 [R21+0x1000], R136 ;  /* 0x0010008815007388 */ /* 0x0003e80000000400 */
[----:B------:R1:W-:Y:S04]  /*dae0*/  STS.U16 [R21+0x1200], R24 ;  /* 0x0012001815007388 */ /* 0x0003e80000000400 */
[----:B------:R1:W-:Y:S04]  /*daf0*/  STS.U16 [R21+0x1008], R140 ;  /* 0x0010088c15007388 */ /* 0x0003e80000000400 */
[----:B------:R1:W-:Y:S04]  /*db00*/  STS.U16 [R21+0x1208], R26 ;  /* 0x0012081a15007388 */ /* 0x0003e80000000400 */
[----:B------:R1:W-:Y:S04]  /*db10*/  STS.U16 [R3+0x1000], R144 ;  /* 0x0010009003007388 */ /* 0x0003e80000000400 */
[----:B------:R1:W-:Y:S04]  /*db20*/  STS.U16 [R3+0x1200], R28 ;  /* 0x0012001c03007388 */ /* 0x0003e80000000400 */
[----:B------:R1:W-:Y:S04]  /*db30*/  STS.U16 [R3+0x1008], R148 ;  /* 0x0010089403007388 */ /* 0x0003e80000000400 */
        /* <DEDUP_REMOVED lines=14> */
[----:B------:R-:W-:Y:S02]  /*dc20*/  UMOV UR9, 0x40 ;  /* 0x0000004000097882 */ /* 0x000fe40000000000 */
[----:B------:R-:W1:Y:S01]  /*dc30*/  S2UR UR11, SR_CTAID.Y ;  /* 0x00000000000b79c3 */ /* 0x000e620000002600 */
[----:B------:R-:W-:-:S05]  /*dc40*/  UIADD3.X UR5, URZ, UR5, URZ, UP0, !UPT ;  /* 0x000000053f057290 */ /* 0x000fca00087fe43f */
[----:B------:R-:W-:-:S09]  /*dc50*/  UIADD3 UR8, UR8, -0x1200, URZ ;  /* 0xffffee0008087890 */ /* 0x000fd2000fffe03f */
[----:B-1----:R1:W-:Y:S02]  /*dc60*/  UTMASTG.4D [UR8], [UR4] ;  /* 0x00000008040073b5 */ /* 0x0023e40008018000 */
[----:B-1----:R0:W-:Y:S02]  /*dc70*/  UTMACMDFLUSH ;  /* 0x00000000000079b7 */ /* 0x0021e40000000000 */
.L_x_69:
[----:B------:R-:W-:Y:S05]  /*dc80*/  BSYNC B0 ;  /* 0x0000000000007941 */ /* 0x000fea0003800000 */
.L_x_68:
[----:B------:R-:W-:Y:S01]  /*dc90*/  UIADD3 UR38, UR38, -0x1, URZ ;  /* 0xffffffff26267890 */ /* 0x000fe2000fffe03f */
[----:B------:R-:W-:-:S04]  /*dca0*/  DEPBAR.LE SB0, 0x0 ;  /* 0x000080000000791a */ /* 0x000fc80000000000 */
[----:B------:R-:W-:-:S04]  /*dcb0*/  USHF.L.U32 UR4, UR38, 0x3, URZ ;  /* 0x0000000326047899 */ /* 0x000fc8000800063f */
[----:B------:R-:W-:-:S04]  /*dcc0*/  ULOP3.LUT UR4, UR4, 0x8, URZ, 0xe2, !UPT ;  /* 0x0000000804047892 */ /* 0x000fc8000f8ee23f */
[----:B------:R-:W-:-:S06]  /*dcd0*/  ULOP3.LUT UR4, UR4, 0x18, URZ, 0x3c, !UPT ;  /* 0x0000001804047892 */ /* 0x000fcc000f8e3c3f */
[----:B------:R-:W-:-:S04]  /*dce0*/  IMAD.U32 R0, RZ, RZ, UR4 ;  /* 0x00000004ff007e24 */ /* 0x000fc8000f8e00ff */
[----:B------:R-:W-:Y:S01]  /*dcf0*/  SYNCS.ARRIVE.TRANS64.A1T0 RZ, [R0+UR36+0x18090], RZ ;  /* 0x018090ff00ff79a7 */ /* 0x000fe20008100024 */
[----:B------:R-:W-:Y:S05]  /*dd00*/  EXIT ;  /* 0x000000000000794d */ /* 0x000fea0003800000 */
.L_x_6:
[----:B------:R-:W-:-:S08]  /*dd10*/  UISETP.NE.AND UP0, UPT, UR10, 0x1, UPT ;  /* 0x000000010a00788c */ /* 0x000fd0000bf05270 */
[----:B------:R-:W1:-:S00]  /*dd20*/  USETMAXREG.DEALLOC.CTAPOOL 0x18 ;  /* 0x00000018000079c8 */ /* 0x000e4000080e0500 */
[----:B------:R-:W-:-:S13]  /*dd30*/  PLOP3.LUT P0, PT, PT, PT, UP0, 0x80, 0x0 ;  /* 0x000000000000781c */ /* 0x000fda0003f0f008 */
[----:B------:R-:W-:Y:S05]  /*dd40*/  @P0 EXIT ;  /* 0x000000000000094d */ /* 0x000fea0003800000 */
[----:B------:R-:W2:Y:S01]  /*dd50*/  S2UR UR11, SR_CTAID.X ;  /* 0x00000000000b79c3 */ /* 0x000ea20000002500 */
[----:B------:R-:W-:Y:S01]  /*dd60*/  ULDC UR4, c[0x0][0x28c] ;  /* 0x0000a30000047ab9 */ /* 0x000fe20000000800 */
[----:B------:R-:W-:Y:S01]  /*dd70*/  ELECT P3, URZ, PT ;  /* 0x00000000003f782f */ /* 0x000fe20003860000 */
[----:B------:R-:W-:Y:S01]  /*dd80*/  BSSY B0, `(.L_x_70) ;  /* 0x0000030000007945 */ /* 0x000fe20003800000 */
[----:B------:R-:W-:Y:S01]  /*dd90*/  UIADD3 UR5, UR4, 0x7f, URZ ;  /* 0x0000007f04057890 */ /* 0x000fe2000fffe03f */
[----:B-1----:R-:W-:Y:S01]  /*dda0*/  CS2R R2, SRZ ;  /* 0x0000000000027805 */ /* 0x002fe2000001ff00 */
[----:B------:R-:W-:Y:S02]  /*ddb0*/  IMAD.MOV.U32 R7, RZ, RZ, RZ ;  /* 0x000000ffff077224 */ /* 0x000fe400078e00ff */
[----:B------:R-:W-:Y:S01]  /*ddc0*/  USHF.R.S32.HI UR7, URZ, 0x1f, UR5 ;  /* 0x0000001f3f077899 */ /* 0x000fe20008011405 */
[----:B------:R-:W1:Y:S03]  /*ddd0*/  S2UR UR20, SR_CTAID.Y ;  /* 0x00000000001479c3 */ /* 0x000e660000002600 */
[----:B------:R-:W-:-:S04]  /*dde0*/  ULEA.HI UR7, UR7, UR5, URZ, 0x7 ;  /* 0x0000000507077291 */ /* 0x000fc8000f8f383f */
[----:B------:R-:W-:Y:S01]  /*ddf0*/  USHF.R.S32.HI UR7, URZ, 0x7, UR7 ;  /* 0x000000073f077899 */ /* 0x000fe20008011407 */
[----:B------:R-:W3:Y:S01]  /*de00*/  S2UR UR21, SR_CTAID.Z ;  /* 0x00000000001579c3 */ /* 0x000ee20000002700 */
[----:B--2---:R-:W-:-:S04]  /*de10*/  USHF.L.U32 UR11, UR11, 0x7, URZ ;  /* 0x000000070b0b7899 */ /* 0x004fc8000800063f */
[----:B------:R-:W-:-:S04]  /*de20*/  UIADD3 UR4, UR11, 0xff, URZ ;  /* 0x000000ff0b047890 */ /* 0x000fc8000fffe03f */
[----:B------:R-:W-:-:S04]  /*de30*/  USHF.R.U32.HI UR4, URZ, 0x7, UR4 ;  /* 0x000000073f047899 */ /* 0x000fc80008011604 */
[----:B------:R-:W-:-:S04]  /*de40*/  UISETP.LT.AND UP0, UPT, UR4, UR7, UPT ;  /* 0x000000070400728c */ /* 0x000fc8000bf01270 */
[----:B------:R-:W-:Y:S01]  /*de50*/  USEL UR4, UR4, UR7, UP0 ;  /* 0x0000000704047287 */ /* 0x000fe20008000000 */
[----:B-1-3--:R-:W-:Y:S11]  /*de60*/  @!P3 BRA `(.L_x_71) ;  /* 0x000000000084b947 */ /* 0x00aff60003800000 */
[----:B------:R-:W1:Y:S01]  /*de70*/  S2R R4, SR_CgaCtaId ;  /* 0x0000000000047919 */ /* 0x000e620000008800 */
[----:B------:R-:W-:Y:S01]  /*de80*/  MOV R3, 0x400 ;  /* 0x0000040000037802 */ /* 0x000fe20000000f00 */
[----:B------:R-:W-:-:S03]  /*de90*/  IMAD.MOV.U32 R5, RZ, RZ, 0x1 ;  /* 0x00000001ff057424 */ /* 0x000fc600078e00ff */
[----:B-1----:R-:W-:Y:S02]  /*dea0*/  LEA R4, R4, R3, 0x18 ;  /* 0x0000000304047211 */ /* 0x002fe400078ec0ff */
[----:B------:R-:W-:-:S04]  /*deb0*/  SHF.L.U32 R3, R5, 0x1f, RZ ;  /* 0x0000001f05037819 */ /* 0x000fc800000006ff */
[----:B------:R-:W1:Y:S02]  /*dec0*/  SYNCS.PHASECHK.TRANS64.TRYWAIT P0, [R4+URZ+0x18060], R3 ;  /* 0x01806003040075a7 */ /* 0x000e64000800017f */
[----:B-1----:R-:W-:Y:S05]  /*ded0*/  @!P0 BRA `(.L_x_72) ;  /* 0x0000001000848947 */ /* 0x002fea0003800000 */
.L_x_109:
[----:B------:R-:W-:Y:S01]  /*dee0*/  ULOP3.LUT UR5, UR6, 0x2, URZ, 0xfc, !UPT ;  /* 0x0000000206057892 */ /* 0x000fe2000f8efc3f */
[----:B-1----:R-:W-:-:S03]  /*def0*/  @P2 IMAD.MOV.U32 R3, RZ, RZ, 0x2000 ;  /* 0x00002000ff032424 */ /* 0x002fc600078e00ff */
[----:B------:R-:W-:Y:S01]  /*df00*/  UPRMT UR5, UR5, 0x9910, URZ ;  /* 0x0000991005057896 */ /* 0x000fe2000800003f */
[----:B------:R1:W-:Y:S03]  /*df10*/  @P2 SYNCS.ARRIVE.TRANS64 RZ, [R4+URZ+0x18050], R3 ;  /* 0x0180500304ff29a7 */ /* 0x0003e6000800003f */
[----:B------:R-:W-:-:S06]  /*df20*/  UISETP.NE.AND UP0, UPT, UR5, 0x2, UPT ;  /* 0x000000020500788c */ /* 0x000fcc000bf05270 */
[----:B------:R-:W-:-:S13]  /*df30*/  PLOP3.LUT P0, PT, PT, PT, UP0, 0x80, 0x0 ;  /* 0x000000000000781c */ /* 0x000fda0003f0f008 */
[----:B-1----:R-:W-:Y:S05]  /*df40*/  @P0 BRA `(.L_x_73) ;  /* 0x0000000000040947 */ /* 0x002fea0003800000 */
[----:B------:R-:W-:Y:S01]  /*df50*/  BPT.TRAP 0x1 ;  /* 0x000000040000795c */ /* 0x000fe20000300000 */
.L_x_73:
[----:B------:R-:W-:-:S04]  /*df60*/  LOP3.LUT P0, RZ, R0, 0x1f, RZ, 0xc0, !PT ;  /* 0x0000001f00ff7812 */ /* 0x000fc8000780c0ff */
[----:B------:R-:W-:-:S13]  /*df70*/  PLOP3.LUT P0, PT, P0, P2, PT, 0x2a, 0x0 ;  /* 0x000000000000781c */ /* 0x000fda0000704572 */
[----:B------:R-:W-:Y:S05]  /*df80*/  @P0 BRA `(.L_x_74) ;  /* 0x0000000000040947 */ /* 0x000fea0003800000 */
[----:B------:R-:W-:Y:S01]  /*df90*/  BPT.TRAP 0x1 ;  /* 0x000000040000795c */ /* 0x000fe20000300000 */
.L_x_74:
[----:B------:R-:W-:Y:S01]  /*dfa0*/  R2UR UR8, R4 ;  /* 0x00000000040872ca */ /* 0x000fe200000e0000 */
[----:B------:R-:W-:Y:S01]  /*dfb0*/  ULDC.64 UR12, c[0x0][0x198] ;  /* 0x00006600000c7ab9 */ /* 0x000fe20000000a00 */
[----:B------:R-:W-:Y:S01]  /*dfc0*/  UMOV UR16, 0x0 ;  /* 0x0000000000107882 */ /* 0x000fe20000000000 */
[----:B------:R-:W-:Y:S01]  /*dfd0*/  UIADD3 UR14, UP0, UR12, 0xf0, URZ ;  /* 0x000000f00c0e7890 */ /* 0x000fe2000ff1e03f */
[----:B------:R-:W-:Y:S01]  /*dfe0*/  IMAD.MOV.U32 R3, RZ, RZ, 0x1 ;  /* 0x00000001ff037424 */ /* 0x000fe200078e00ff */
[----:B------:R-:W-:Y:S01]  /*dff0*/  UMOV UR17, 0x10000000 ;  /* 0x1000000000117882 */ /* 0x000fe20000000000 */
[----:B------:R-:W-:Y:S01]  /*e000*/  UMOV UR10, URZ ;  /* 0x0000003f000a7c82 */ /* 0x000fe20008000000 */
[----:B------:R-:W-:Y:S01]  /*e010*/  UIADD3.X UR15, URZ, UR13, URZ, UP0, !UPT ;  /* 0x0000000d3f0f7290 */ /* 0x000fe200087fe43f */
[----:B------:R-:W-:Y:S01]  /*e020*/  IMAD.MOV.U32 R7, RZ, RZ, 0x40 ;  /* 0x00000040ff077424 */ /* 0x000fe200078e00ff */
[----:B------:R-:W-:Y:S01]  /*e030*/  UMOV UR12, UR20 ;  /* 0x00000014000c7c82 */ /* 0x000fe20008000000 */
[----:B------:R-:W-:-:S03]  /*e040*/  UMOV UR13, UR21 ;  /* 0x00000015000d7c82 */ /* 0x000fc60008000000 */
[----:B------:R-:W-:-:S09]  /*e050*/  UIADD3 UR9, UR8, 0x18050, URZ ;  /* 0x0001805008097890 */ /* 0x000fd2000fffe03f */
[----:B------:R1:W-:Y:S02]  /*e060*/  UTMALDG.4D [UR8], [UR14], desc[UR16] ;  /* 0x000010080e0075b4 */ /* 0x0003e40008019000 */
[----:B-1----:R-:W-:Y:S01]  /*e070*/  NOP ;  /* 0x0000000000007918 */ /* 0x002fe20000000000 */
.L_x_71:
[----:B------:R-:W-:Y:S05]  /*e080*/  BSYNC B0 ;  /* 0x0000000000007941 */ /* 0x000fea0003800000 */
.L_x_70:
[----:B------:R-:W-:Y:S01]  /*e090*/  ISETP.LT.AND P4, PT, RZ, UR4, P3 ;  /* 0x00000004ff007c0c */ /* 0x000fe20009f81270 */
[----:B------:R-:W-:-:S12]  /*e0a0*/  BSSY B0, `(.L_x_75) ;  /* 0x0000022000007945 */ /* 0x000fd80003800000 */
[----:B------:R-:W-:Y:S05]  /*e0b0*/  @!P4 BRA `(.L_x_76) ;  /* 0x000000000080c947 */ /* 0x000fea0003800000 */
[----:B------:R-:W1:Y:S01]  /*e0c0*/  S2R R5, SR_CgaCtaId ;  /* 0x0000000000057919 */ /* 0x000e620000008800 */
[----:B------:R-:W-:-:S04]  /*e0d0*/  MOV R2, 0x400 ;  /* 0x0000040000027802 */ /* 0x000fc80000000f00 */
[----:B-1----:R-:W-:Y:S01]  /*e0e0*/  LEA R5, R5, R2, 0x18 ;  /* 0x0000000205057211 */ /* 0x002fe200078ec0ff */
[----:B------:R-:W-:-:S05]  /*e0f0*/  IMAD.MOV.U32 R2, RZ, RZ, 0x1 ;  /* 0x00000001ff027424 */ /* 0x000fca00078e00ff */
[----:B------:R-:W-:-:S04]  /*e100*/  SHF.L.U32 R2, R2, 0x1f, RZ ;  /* 0x0000001f02027819 */ /* 0x000fc800000006ff */
[----:B------:R-:W1:Y:S02]  /*e110*/  SYNCS.PHASECHK.TRANS64.TRYWAIT P0, [R5+URZ+0x18028], R2 ;  /* 0x01802802050075a7 */ /* 0x000e64000800017f */
[----:B-1----:R-:W-:Y:S05]  /*e120*/  @!P0 BRA `(.L_x_77) ;  /* 0x0000001000048947 */ /* 0x002fea0003800000 */
.L_x_110:
        /* <DEDUP_REMOVED lines=8> */
.L_x_78:
[----:B------:R-:W-:-:S04]  /*e1b0*/  LOP3.LUT P0, RZ, R0, 0x1f, RZ, 0xc0, !PT ;  /* 0x0000001f00ff7812 */ /* 0x000fc8000780c0ff */
[----:B------:R-:W-:-:S13]  /*e1c0*/  PLOP3.LUT P0, PT, P0, P2, PT, 0x2a, 0x0 ;  /* 0x000000000000781c */ /* 0x000fda0000704572 */
[----:B------:R-:W-:Y:S05]  /*e1d0*/  @P0 BRA `(.L_x_79) ;  /* 0x0000000000040947 */ /* 0x000fea0003800000 */
[----:B------:R-:W-:Y:S01]  /*e1e0*/  BPT.TRAP 0x1 ;  /* 0x000000040000795c */ /* 0x000fe20000300000 */
.L_x_79:
        /* <DEDUP_REMOVED lines=8> */
[----:B------:R-:W-:-:S05]  /*e270*/  UMOV UR19, URZ ;  /* 0x0000003f00137c82 */ /* 0x000fca0008000000 */
[----:B------:R-:W-:Y:S02]  /*e280*/  UIADD3 UR16, UR17, 0x4000, URZ ;  /* 0x0000400011107890 */ /* 0x000fe4000fffe03f */
[----:B------:R-:W-:-:S09]  /*e290*/  UIADD3 UR17, UR17, 0x18000, URZ ;  /* 0x0001800011117890 */ /* 0x000fd2000fffe03f */
[----:B------:R1:W-:Y:S02]  /*e2a0*/  UTMALDG.4D [UR16], [UR8], desc[UR12] ;  /* 0x00000c10080075b4 */ /* 0x0003e40008019000 */
[----:B-1----:R-:W-:Y:S01]  /*e2b0*/  NOP ;  /* 0x0000000000007918 */ /* 0x002fe20000000000 */
.L_x_76:
[----:B------:R-:W-:Y:S05]  /*e2c0*/  BSYNC B0 ;  /* 0x0000000000007941 */ /* 0x000fea0003800000 */
.L_x_75:
[----:B------:R-:W-:Y:S04]  /*e2d0*/  BSSY B0, `(.L_x_80) ;  /* 0x0000025000007945 */ /* 0x000fe80003800000 */
[----:B------:R-:W-:Y:S05]  /*e2e0*/  @!P3 BRA `(.L_x_81) ;  /* 0x00000000008cb947 */ /* 0x000fea0003800000 */
[----:B------:R-:W1:Y:S01]  /*e2f0*/  S2R R5, SR_CgaCtaId ;  /* 0x0000000000057919 */ /* 0x000e620000008800 */
[----:B------:R-:W-:-:S04]  /*e300*/  MOV R4, 0x400 ;  /* 0x0000040000047802 */ /* 0x000fc80000000f00 */
[----:B-1----:R-:W-:Y:S01]  /*e310*/  LEA R6, R5, R4, 0x18 ;  /* 0x0000000405067211 */ /* 0x002fe200078ec0ff */
[----:B------:R-:W-:-:S04]  /*e320*/  IMAD.MOV.U32 R5, RZ, RZ, 0x1 ;  /* 0x00000001ff057424 */ /* 0x000fc800078e00ff */
[----:B------:R-:W-:Y:S01]  /*e330*/  IMAD R4, R3, 0x8, R6 ;  /* 0x0000000803047824 */ /* 0x000fe200078e0206 */
[----:B------:R-:W-:-:S04]  /*e340*/  SHF.L.U32 R5, R5, 0x1f, RZ ;  /* 0x0000001f05057819 */ /* 0x000fc800000006ff */
[----:B------:R-:W1:Y:S02]  /*e350*/  SYNCS.PHASECHK.TRANS64.TRYWAIT P0, [R4+URZ+0x18060], R5 ;  /* 0x01806005040075a7 */ /* 0x000e64000800017f */
[----:B-1----:R-:W-:Y:S05]  /*e360*/  @!P0 BRA `(.L_x_82) ;  /* 0x0000000c00888947 */ /* 0x002fea0003800000 */
.L_x_111:
        /* <DEDUP_REMOVED lines=8> */
.L_x_83:
[----:B------:R-:W-:-:S04]  /*e3f0*/  LOP3.LUT P0, RZ, R0, 0x1f, RZ, 0xc0, !PT ;  /* 0x0000001f00ff7812 */ /* 0x000fc8000780c0ff */
[----:B------:R-:W-:-:S13]  /*e400*/  PLOP3.LUT P0, PT, P0, P2, PT, 0x2a, 0x0 ;  /* 0x000000000000781c */ /* 0x000fda0000704572 */
[----:B------:R-:W-:Y:S05]  /*e410*/  @P0 BRA `(.L_x_84) ;  /* 0x0000000000040947 */ /* 0x000fea0003800000 */
[----:B------:R-:W-:Y:S01]  /*e420*/  BPT.TRAP 0x1 ;  /* 0x000000040000795c */ /* 0x000fe20000300000 */
.L_x_84:
[----:B------:R-:W-:Y:S01]  /*e430*/  R2UR UR16, R3 ;  /* 0x00000000031072ca */ /* 0x000fe200000e0000 */
[----:B------:R-:W-:Y:S01]  /*e440*/  ULDC.64 UR8, c[0x0][0x198] ;  /* 0x0000660000087ab9 */ /* 0x000fe20000000a00 */
[----:B------:R-:W-:Y:S01]  /*e450*/  R2UR UR5, R6 ;  /* 0x00000000060572ca */ /* 0x000fe200000e0000 */
[----:B------:R-:W-:Y:S01]  /*e460*/  UIADD3 UR8, UP0, UR8, 0xf0, URZ ;  /* 0x000000f008087890 */ /* 0x000fe2000ff1e03f */
[----:B------:R-:W-:Y:S01]  /*e470*/  R2UR UR19, R7 ;  /* 0x00000000071372ca */ /* 0x000fe200000e0000 */
[----:B------:R-:W-:Y:S01]  /*e480*/  UMOV UR12, 0x0 ;  /* 0x00000000000c7882 */ /* 0x000fe20000000000 */
[----:B------:R-:W-:Y:S01]  /*e490*/  R2UR UR17, R4 ;  /* 0x00000000041172ca */ /* 0x000fe200000e0000 */
[----:B------:R-:W-:Y:S01]  /*e4a0*/  UIADD3.X UR9, URZ, UR9, URZ, UP0, !UPT ;  /* 0x000000093f097290 */ /* 0x000fe200087fe43f */
[----:B------:R-:W-:Y:S01]  /*e4b0*/  UMOV UR13, 0x10000000 ;  /* 0x10000000000d7882 */ /* 0x000fe20000000000 */
[----:B------:R-:W-:-:S06]  /*e4c0*/  UMOV UR18, URZ ;  /* 0x0000003f00127c82 */ /* 0x000fcc0008000000 */
[----:B------:R-:W-:Y:S02]  /*e4d0*/  ULEA UR16, UR16, UR5, 0xd ;  /* 0x0000000510107291 */ /* 0x000fe4000f8e683f */
[----:B------:R-:W-:Y:S02]  /*e4e0*/  UIADD3 UR19, UR11, UR19, URZ ;  /* 0x000000130b137290 */ /* 0x000fe4000fffe03f */
[----:B------:R-:W-:-:S09]  /*e4f0*/  UIADD3 UR17, UR17, 0x18050, URZ ;  /* 0x0001805011117890 */ /* 0x000fd2000fffe03f */
[----:B------:R1:W-:Y:S02]  /*e500*/  UTMALDG.4D [UR16], [UR8], desc[UR12] ;  /* 0x00000c10080075b4 */ /* 0x0003e40008019000 */
[----:B-1----:R-:W-:Y:S01]  /*e510*/  NOP ;  /* 0x0000000000007918 */ /* 0x002fe20000000000 */
.L_x_81:
[----:B------:R-:W-:Y:S05]  /*e520*/  BSYNC B0 ;  /* 0x0000000000007941 */ /* 0x000fea0003800000 */
.L_x_80:
[----:B------:R-:W-:Y:S01]  /*e530*/  BSSY B0, `(.L_x_85) ;  /* 0x0000027000007945 */ /* 0x000fe20003800000 */
[----:B------:R-:W-:-:S03]  /*e540*/  IMAD.MOV.U32 R8, RZ, RZ, RZ ;  /* 0x000000ffff087224 */ /* 0x000fc600078e00ff */
        /* <DEDUP_REMOVED lines=9> */
.L_x_112:
        /* <DEDUP_REMOVED lines=8> */
.L_x_88:
[----:B------:R-:W-:-:S04]  /*e660*/  LOP3.LUT P0, RZ, R0, 0x1f, RZ, 0xc0, !PT ;  /* 0x0000001f00ff7812 */ /* 0x000fc8000780c0ff */
[----:B------:R-:W-:-:S13]  /*e670*/  PLOP3.LUT P0, PT, P0, P2, PT, 0x2a, 0x0 ;  /* 0x000000000000781c */ /* 0x000fda0000704572 */
[----:B------:R-:W-:Y:S05]  /*e680*/  @P0 BRA `(.L_x_89) ;  /* 0x0000000000040947 */ /* 0x000fea0003800000 */
[----:B------:R-:W-:Y:S01]  /*e690*/  BPT.TRAP 0x1 ;  /* 0x000000040000795c */ /* 0x000fe20000300000 */
.L_x_89:
[C---:B------:R-:W-:Y:S01]  /*e6a0*/  IMAD R5, R2.reuse, 0x4000, R5 ;  /* 0x0000400002057824 */ /* 0x040fe200078e0205 */
[----:B------:R-:W-:Y:S01]  /*e6b0*/  R2UR UR17, R3 ;  /* 0x00000000031172ca */ /* 0x000fe200000e0000 */
[----:B------:R-:W-:Y:S01]  /*e6c0*/  ULDC.64 UR8, c[0x0][0x198] ;  /* 0x0000660000087ab9 */ /* 0x000fe20000000a00 */
[----:B------:R-:W-:Y:S01]  /*e6d0*/  UMOV UR12, 0x0 ;  /* 0x00000000000c7882 */ /* 0x000fe20000000000 */
[----:B------:R-:W-:Y:S01]  /*e6e0*/  UIADD3 UR8, UP0, UR8, 0x2f0, URZ ;  /* 0x000002f008087890 */ /* 0x000fe2000ff1e03f */
[----:B------:R-:W-:Y:S01]  /*e6f0*/  R2UR UR16, R5 ;  /* 0x00000000051072ca */ /* 0x000fe200000e0000 */
[----:B------:R-:W-:Y:S01]  /*e700*/  UMOV UR13, 0x10000000 ;  /* 0x10000000000d7882 */ /* 0x000fe20000000000 */
[----:B------:R-:W-:Y:S01]  /*e710*/  UMOV UR18, URZ ;  /* 0x0000003f00127c82 */ /* 0x000fe20008000000 */
[----:B------:R-:W-:Y:S01]  /*e720*/  UIADD3.X UR9, URZ, UR9, URZ, UP0, !UPT ;  /* 0x000000093f097290 */ /* 0x000fe200087fe43f */
[----:B------:R-:W-:Y:S01]  /*e730*/  IMAD.MOV.U32 R8, RZ, RZ, 0x1 ;  /* 0x00000001ff087424 */ /* 0x000fe200078e00ff */
[----:B------:R-:W-:Y:S01]  /*e740*/  UMOV UR19, URZ ;  /* 0x0000003f00137c82 */ /* 0x000fe20008000000 */
[----:B------:R-:W-:-:S03]  /*e750*/  VIADD R2, R2, 0x1 ;  /* 0x0000000102027836 */ /* 0x000fc60000000000 */
[----:B------:R-:W-:-:S04]  /*e760*/  UIADD3 UR17, UR17, 0x18000, URZ ;  /* 0x0001800011117890 */ /* 0x000fc8000fffe03f */
[----:B------:R-:W-:-:S09]  /*e770*/  UIADD3 UR16, UR16, 0x4000, URZ ;  /* 0x0000400010107890 */ /* 0x000fd2000fffe03f */
[----:B------:R1:W-:Y:S02]  /*e780*/  UTMALDG.4D [UR16], [UR8], desc[UR12] ;  /* 0x00000c10080075b4 */ /* 0x0003e40008019000 */
[----:B-1----:R-:W-:Y:S01]  /*e790*/  NOP ;  /* 0x0000000000007918 */ /* 0x002fe20000000000 */
.L_x_86:
[----:B------:R-:W-:Y:S05]  /*e7a0*/  BSYNC B0 ;  /* 0x0000000000007941 */ /* 0x000fea0003800000 */
.L_x_85:
[----:B------:R-:W-:-:S05]  /*e7b0*/  IMAD.U32 R3, RZ, RZ, UR4 ;  /* 0x00000004ff037e24 */ /* 0x000fca000f8e00ff */
[----:B------:R-:W-:-:S13]  /*e7c0*/  ISETP.GE.AND P0, PT, R3, 0x2, PT ;  /* 0x000000020300780c */ /* 0x000fda0003f06270 */
[----:B------:R-:W-:Y:S05]  /*e7d0*/  @!P0 EXIT ;  /* 0x000000000000894d */ /* 0x000fea0003800000 */
[----:B------:R-:W-:Y:S01]  /*e7e0*/  USHF.L.U32 UR5, UR4, 0x1, URZ ;  /* 0x0000000104057899 */ /* 0x000fe2000800063f */
[----:B------:R-:W-:Y:S01]  /*e7f0*/  IMAD.U32 R3, RZ, RZ, UR6 ;  /* 0x00000006ff037e24 */ /* 0x000fe2000f8e00ff */
[----:B------:R-:W-:Y:S01]  /*e800*/  LOP3.LUT P0, RZ, R0, 0x1f, RZ, 0xc0, !PT ;  /* 0x0000001f00ff7812 */ /* 0x000fe2000780c0ff */
[----:B------:R-:W-:Y:S01]  /*e810*/  BSSY B0, `(.L_x_90) ;  /* 0x0000056000007945 */ /* 0x000fe20003800000 */
[----:B------:R-:W-:Y:S02]  /*e820*/  IMAD.MOV.U32 R0, RZ, RZ, 0x1 ;  /* 0x00000001ff007424 */ /* 0x000fe400078e00ff */
[----:B------:R-:W-:Y:S01]  /*e830*/  PLOP3.LUT P0, PT, P0, P2, PT, 0x2a, 0x0 ;  /* 0x000000000000781c */ /* 0x000fe20000704572 */
[----:B------:R-:W-:Y:S01]  /*e840*/  IMAD.U32 R9, RZ, RZ, UR5 ;  /* 0x00000005ff097e24 */ /* 0x000fe2000f8e00ff */
[----:B------:R-:W-:-:S11]  /*e850*/  LOP3.LUT R3, R3, 0x2, RZ, 0xfc, !PT ;  /* 0x0000000203037812 */ /* 0x000fd600078efcff */
.L_x_101:
[----:B------:R-:W-:Y:S04]  /*e860*/  BSSY B1, `(.L_x_91) ;  /* 0x0000025000017945 */ /* 0x000fe80003800000 */
[----:B------:R-:W-:Y:S05]  /*e870*/  @!P3 BRA `(.L_x_92) ;  /* 0x00000000008cb947 */ /* 0x000fea0003800000 */
[----:B------:R-:W1:Y:S01]  /*e880*/  S2R R5, SR_CgaCtaId ;  /* 0x0000000000057919 */ /* 0x000e620000008800 */
[----:B------:R-:W-:-:S04]  /*e890*/  MOV R4, 0x400 ;  /* 0x0000040000047802 */ /* 0x000fc80000000f00 */
[----:B-1----:R-:W-:Y:S02]  /*e8a0*/  LEA R5, R5, R4, 0x18 ;  /* 0x0000000405057211 */ /* 0x002fe400078ec0ff */
[----:B------:R-:W-:-:S03]  /*e8b0*/  SHF.L.U32 R4, R0, 0x1f, RZ ;  /* 0x0000001f00047819 */ /* 0x000fc600000006ff */
[----:B------:R-:W-:-:S04]  /*e8c0*/  IMAD R7, R2, 0x8, R5 ;  /* 0x0000000802077824 */ /* 0x000fc800078e0205 */
[----:B------:R-:W1:Y:S02]  /*e8d0*/  SYNCS.PHASECHK.TRANS64.TRYWAIT P4, [R7+URZ+0x18028], R4 ;  /* 0x01802804070075a7 */ /* 0x000e64000808017f */
[----:B-1----:R-:W-:Y:S05]  /*e8e0*/  @!P4 BRA `(.L_x_93) ;  /* 0x000000080050c947 */ /* 0x002fea0003800000 */
.L_x_113:
[----:B-1----:R-:W-:-:S04]  /*e8f0*/  @P2 IMAD.MOV.U32 R4, RZ, RZ, 0x4000 ;  /* 0x00004000ff042424 */ /* 0x002fc800078e00ff */
[----:B------:R1:W-:Y:S02]  /*e900*/  @P2 SYNCS.ARRIVE.TRANS64 RZ, [R7+URZ+0x18000], R4 ;  /* 0x0180000407ff29a7 */ /* 0x0003e4000800003f */
[----:B-1----:R-:W-:-:S04]  /*e910*/  PRMT R4, R3, 0x9910, RZ ;  /* 0x0000991003047816 */ /* 0x002fc800000000ff */
[----:B------:R-:W-:-:S13]  /*e920*/  ISETP.NE.AND P4, PT, R4, 0x2, PT ;  /* 0x000000020400780c */ /* 0x000fda0003f85270 */
[----:B------:R-:W-:Y:S05]  /*e930*/  @P4 BRA `(.L_x_94) ;  /* 0x0000000000044947 */ /* 0x000fea0003800000 */
[----:B------:R-:W-:Y:S01]  /*e940*/  BPT.TRAP 0x1 ;  /* 0x000000040000795c */ /* 0x000fe20000300000 */
.L_x_94:
[----:B------:R-:W-:Y:S05]  /*e950*/  @P0 BRA `(.L_x_95) ;  /* 0x0000000000040947 */ /* 0x000fea0003800000 */
[----:B------:R-:W-:Y:S01]  /*e960*/  BPT.TRAP 0x1 ;  /* 0x000000040000795c */ /* 0x000fe20000300000 */
.L_x_95:
[----:B------:R-:W-:Y:S01]  /*e970*/  IMAD R5, R2, 0x4000, R5 ;  /* 0x0000400002057824 */ /* 0x000fe200078e0205 */
[----:B------:R-:W-:Y:S01]  /*e980*/  R2UR UR17, R7 ;  /* 0x00000000071172ca */ /* 0x000fe200000e0000 */
[----:B------:R-:W-:Y:S01]  /*e990*/  ULDC.64 UR8, c[0x0][0x198] ;  /* 0x0000660000087ab9 */ /* 0x000fe20000000a00 */
[----:B------:R-:W-:Y:S01]  /*e9a0*/  R2UR UR19, R8 ;  /* 0x00000000081372ca */ /* 0x000fe200000e0000 */
[----:B------:R-:W-:Y:S01]  /*e9b0*/  UIADD3 UR8, UP0, UR8, 0x1f0, URZ ;  /* 0x000001f008087890 */ /* 0x000fe2000ff1e03f */
[----:B------:R-:W-:Y:S01]  /*e9c0*/  R2UR UR16, R5 ;  /* 0x00000000051072ca */ /* 0x000fe200000e0000 */
[----:B------:R-:W-:Y:S01]  /*e9d0*/  UMOV UR12, 0x0 ;  /* 0x00000000000c7882 */ /* 0x000fe20000000000 */
[----:B------:R-:W-:Y:S01]  /*e9e0*/  UMOV UR13, 0x10000000 ;  /* 0x10000000000d7882 */ /* 0x000fe20000000000 */
[----:B------:R-:W-:Y:S01]  /*e9f0*/  UIADD3.X UR9, URZ, UR9, URZ, UP0, !UPT ;  /* 0x000000093f097290 */ /* 0x000fe200087fe43f */
[----:B------:R-:W-:Y:S01]  /*ea00*/  VIADD R2, R2, 0x1 ;  /* 0x0000000102027836 */ /* 0x000fe20000000000 */
[----:B------:R-:W-:-:S04]  /*ea10*/  UMOV UR18, URZ ;  /* 0x0000003f00127c82 */ /* 0x000fc80008000000 */
[----:B------:R-:W-:Y:S01]  /*ea20*/  UIADD3 UR17, UR17, 0x18000, URZ ;  /* 0x0001800011117890 */ /* 0x000fe2000fffe03f */
[C---:B------:R-:W-:Y:S01]  /*ea30*/  ISETP.NE.AND P4, PT, R2.reuse, 0x5, PT ;  /* 0x000000050200780c */ /* 0x040fe20003f85270 */
[----:B------:R-:W-:Y:S02]  /*ea40*/  USHF.L.U32 UR19, UR19, 0x7, URZ ;  /* 0x0000000713137899 */ /* 0x000fe4000800063f */
[----:B------:R-:W-:Y:S01]  /*ea50*/  UIADD3 UR16, UR16, 0x4000, URZ ;  /* 0x0000400010107890 */ /* 0x000fe2000fffe03f */
[----:B------:R-:W-:Y:S02]  /*ea60*/  SEL R5, RZ, 0x1, P4 ;  /* 0x00000001ff057807 */ /* 0x000fe40002000000 */
[----:B------:R-:W-:Y:S02]  /*ea70*/  SEL R2, R2, RZ, P4 ;  /* 0x000000ff02027207 */ /* 0x000fe40002000000 */
[----:B------:R-:W-:-:S04]  /*ea80*/  LOP3.LUT R0, R0, R5, RZ, 0x3c, !PT ;  /* 0x0000000500007212 */ /* 0x000fc800078e3cff */
[----:B------:R1:W-:Y:S02]  /*ea90*/  UTMALDG.4D [UR16], [UR8], desc[UR12] ;  /* 0x00000c10080075b4 */ /* 0x0003e40008019000 */
[----:B-1----:R-:W-:Y:S01]  /*eaa0*/  NOP ;  /* 0x0000000000007918 */ /* 0x002fe20000000000 */
.L_x_92:
[----:B------:R-:W-:Y:S05]  /*eab0*/  BSYNC B1 ;  /* 0x0000000000017941 */ /* 0x000fea0003800000 */
.L_x_91:
[----:B------:R-:W-:Y:S01]  /*eac0*/  ISETP.LT.OR P4, PT, R9, 0x4, !P3 ;  /* 0x000000040900780c */ /* 0x000fe20005f81670 */
[----:B------:R-:W-:-:S12]  /*ead0*/  BSSY B1, `(.L_x_96) ;  /* 0x0000026000017945 */ /* 0x000fd80003800000 */
[----:B------:R-:W-:Y:S05]  /*eae0*/  @P4 BRA `(.L_x_97) ;  /* 0x0000000000904947 */ /* 0x000fea0003800000 */
[----:B------:R-:W1:Y:S01]  /*eaf0*/  S2R R5, SR_CgaCtaId ;  /* 0x0000000000057919 */ /* 0x000e620000008800 */
[----:B------:R-:W-:Y:S02]  /*eb00*/  MOV R4, 0x400 ;  /* 0x0000040000047802 */ /* 0x000fe40000000f00 */
[----:B------:R-:W-:Y:S02]  /*eb10*/  SHF.L.U32 R7, R0, 0x1f, RZ ;  /* 0x0000001f00077819 */ /* 0x000fe400000006ff */
[----:B-1----:R-:W-:-:S05]  /*eb20*/  LEA R5, R5, R4, 0x18 ;  /* 0x0000000405057211 */ /* 0x002fca00078ec0ff */
[----:B------:R-:W-:-:S04]  /*eb30*/  IMAD R4, R2, 0x8, R5 ;  /* 0x0000000802047824 */ /* 0x000fc800078e0205 */
[----:B------:R-:W1:Y:S02]  /*eb40*/  SYNCS.PHASECHK.TRANS64.TRYWAIT P4, [R4+URZ+0x18028], R7 ;  /* 0x01802807040075a7 */ /* 0x000e64000808017f */
[----:B-1----:R-:W-:Y:S05]  /*eb50*/  @!P4 BRA `(.L_x_98) ;  /* 0x0000000400c8c947 */ /* 0x002fea0003800000 */
.L_x_114:
[----:B------:R-:W-:Y:S01]  /*eb60*/  PRMT R6, R3, 0x9910, RZ ;  /* 0x0000991003067816 */ /* 0x000fe200000000ff */
[----:B-1----:R-:W-:-:S03]  /*eb70*/  @P1 IMAD.MOV.U32 R7, RZ, RZ, 0x4000 ;  /* 0x00004000ff071424 */ /* 0x002fc600078e00ff */
[----:B------:R-:W-:Y:S01]  /*eb80*/  ISETP.NE.AND P4, PT, R6, 0x2, PT ;  /* 0x000000020600780c */ /* 0x000fe20003f85270 */
[----:B------:R1:W-:-:S12]  /*eb90*/  @P1 SYNCS.ARRIVE.TRANS64 RZ, [R4+URZ+0x18000], R7 ;  /* 0x0180000704ff19a7 */ /* 0x0003d8000800003f */
[----:B-1----:R-:W-:Y:S05]  /*eba0*/  @P4 BRA `(.L_x_99) ;  /* 0x0000000000044947 */ /* 0x002fea0003800000 */
[----:B------:R-:W-:Y:S01]  /*ebb0*/  BPT.TRAP 0x1 ;  /* 0x000000040000795c */ /* 0x000fe20000300000 */
.L_x_99:
[----:B------:R-:W-:Y:S05]  /*ebc0*/  @P0 BRA `(.L_x_100) ;  /* 0x0000000000040947 */ /* 0x000fea0003800000 */
[----:B------:R-:W-:Y:S01]  /*ebd0*/  BPT.TRAP 0x1 ;  /* 0x000000040000795c */ /* 0x000fe20000300000 */
.L_x_100:
        /* <DEDUP_REMOVED lines=10> */
[----:B------:R-:W-:Y:S01]  /*ec80*/  UMOV UR19, URZ ;  /* 0x0000003f00137c82 */ /* 0x000fe20008000000 */
[----:B------:R-:W-:-:S03]  /*ec90*/  VIADD R8, R8, 0x1 ;  /* 0x0000000108087836 */ /* 0x000fc60000000000 */
        /* <DEDUP_REMOVED lines=9> */
.L_x_97:
[----:B------:R-:W-:Y:S05]  /*ed30*/  BSYNC B1 ;  /* 0x0000000000017941 */ /* 0x000fea0003800000 */
.L_x_96:
[C---:B------:R-:W-:Y:S01]  /*ed40*/  ISETP.GT.AND P4, PT, R9.reuse, 0x4, PT ;  /* 0x000000040900780c */ /* 0x040fe20003f84270 */
[----:B------:R-:W-:-:S12]  /*ed50*/  VIADD R9, R9, 0xfffffffe ;  /* 0xfffffffe09097836 */ /* 0x000fd80000000000 */
[----:B------:R-:W-:Y:S05]  /*ed60*/  @P4 BRA `(.L_x_101) ;  /* 0xfffffff800bc4947 */ /* 0x000fea000383ffff */
[----:B------:R-:W-:Y:S05]  /*ed70*/  BSYNC B0 ;  /* 0x0000000000007941 */ /* 0x000fea0003800000 */
.L_x_90:
[----:B------:R-:W-:Y:S05]  /*ed80*/  EXIT ;  /* 0x000000000000794d */ /* 0x000fea0003800000 */
.L_x_15:
[----:B-1----:R-:W-:-:S04]  /*ed90*/  IMAD.U32 R4, RZ, RZ, UR9 ;  /* 0x00000009ff047e24 */ /* 0x002fc8000f8e00ff */
[----:B------:R1:W2:Y:S03]  /*eda0*/  SYNCS.PHASECHK.TRANS64.TRYWAIT P1, [R4+URZ+0x18050], R9 ;  /* 0x01805009040075a7 */ /* 0x0002a6000802017f */
[----:B--2---:R-:W-:Y:S05]  /*edb0*/  @!P1 NANOSLEEP.SYNCS 0x989680 ;  /* 0x009896800000995d */ /* 0x004fea0003900000 */
[----:B------:R-:W2:Y:S02]  /*edc0*/  @!P1 SYNCS.PHASECHK.TRANS64 P1, [R4+URZ+0x18050], R9 ;  /* 0x01805009040095a7 */ /* 0x000ea4000802007f */
[----:B--2---:R-:W-:Y:S05]  /*edd0*/  @!P1 BRA `(.L_x_15) ;  /* 0xfffffffc00ec9947 */ /* 0x004fea000383ffff */
[----:B------:R-:W-:Y:S05]  /*ede0*/  BRA `(.L_x_102) ;  /* 0xffffff2000387947 */ /* 0x000fea000383ffff */
.L_x_17:
[----:B-1----:R-:W-:-:S04]  /*edf0*/  IMAD.U32 R4, RZ, RZ, UR36 ;  /* 0x00000024ff047e24 */ /* 0x002fc8000f8e00ff */
[----:B------:R1:W2:Y:S03]  /*ee00*/  SYNCS.PHASECHK.TRANS64.TRYWAIT P1, [R4+URZ+0x18000], R13 ;  /* 0x0180000d040075a7 */ /* 0x0002a6000802017f */
[----:B--2---:R-:W-:Y:S05]  /*ee10*/  @!P1 NANOSLEEP.SYNCS 0x989680 ;  /* 0x009896800000995d */ /* 0x004fea0003900000 */
[----:B------:R-:W2:Y:S02]  /*ee20*/  @!P1 SYNCS.PHASECHK.TRANS64 P1, [R4+URZ+0x18000], R13 ;  /* 0x0180000d040095a7 */ /* 0x000ea4000802007f */
[----:B--2---:R-:W-:Y:S05]  /*ee30*/  @!P1 BRA `(.L_x_17) ;  /* 0xfffffffc00ec9947 */ /* 0x004fea000383ffff */
[----:B------:R-:W-:Y:S05]  /*ee40*/  BRA `(.L_x_103) ;  /* 0xffffff2000447947 */ /* 0x000fea000383ffff */
.L_x_18:
[----:B-1----:R-:W-:-:S04]  /*ee50*/  IMAD.U32 R4, RZ, RZ, UR22 ;  /* 0x00000016ff047e24 */ /* 0x002fc8000f8e00ff */
[----:B------:R1:W2:Y:S03]  /*ee60*/  SYNCS.PHASECHK.TRANS64.TRYWAIT P1, [R4+URZ+-0x8], R3 ;  /* 0xfffff803040075a7 */ /* 0x0002a6000802017f */
[----:B--2---:R-:W-:Y:S05]  /*ee70*/  @!P1 NANOSLEEP.SYNCS 0x989680 ;  /* 0x009896800000995d */ /* 0x004fea0003900000 */
[----:B------:R-:W2:Y:S02]  /*ee80*/  @!P1 SYNCS.PHASECHK.TRANS64 P1, [R4+URZ+-0x8], R3 ;  /* 0xfffff803040095a7 */ /* 0x000ea4000802007f */
[----:B--2---:R-:W-:Y:S05]  /*ee90*/  @!P1 BRA `(.L_x_18) ;  /* 0xfffffffc00ec9947 */ /* 0x004fea000383ffff */
[----:B------:R-:W-:Y:S05]  /*eea0*/  BRA `(.L_x_104) ;  /* 0xffffff2000407947 */ /* 0x000fea000383ffff */
.L_x_20:
[----:B-1----:R-:W-:-:S04]  /*eeb0*/  IMAD.U32 R16, RZ, RZ, UR36 ;  /* 0x00000024ff107e24 */ /* 0x002fc8000f8e00ff */
[----:B------:R1:W2:Y:S03]  /*eec0*/  SYNCS.PHASECHK.TRANS64.TRYWAIT P1, [R16+URZ+0x18008], R13 ;  /* 0x0180080d100075a7 */ /* 0x0002a6000802017f */
[----:B--2---:R-:W-:Y:S05]  /*eed0*/  @!P1 NANOSLEEP.SYNCS 0x989680 ;  /* 0x009896800000995d */ /* 0x004fea0003900000 */
[----:B------:R-:W2:Y:S02]  /*eee0*/  @!P1 SYNCS.PHASECHK.TRANS64 P1, [R16+URZ+0x18008], R13 ;  /* 0x0180080d100095a7 */ /* 0x000ea4000802007f */
[----:B--2---:R-:W-:Y:S05]  /*eef0*/  @!P1 BRA `(.L_x_20) ;  /* 0xfffffffc00ec9947 */ /* 0x004fea000383ffff */
[----:B------:R-:W-:Y:S05]  /*ef00*/  BRA `(.L_x_105) ;  /* 0xffffff5800287947 */ /* 0x000fea000383ffff */
.L_x_25:
[----:B-1----:R-:W-:-:S04]  /*ef10*/  IMAD.U32 R9, RZ, RZ, UR6 ;  /* 0x00000006ff097e24 */ /* 0x002fc8000f8e00ff */
[----:B------:R1:W2:Y:S03]  /*ef20*/  SYNCS.PHASECHK.TRANS64.TRYWAIT P2, [R9+URZ+0x18000], R4 ;  /* 0x01800004090075a7 */ /* 0x0002a6000804017f */
[----:B--2---:R-:W-:Y:S05]  /*ef30*/  @!P2 NANOSLEEP.SYNCS 0x989680 ;  /* 0x009896800000a95d */ /* 0x004fea0003900000 */
[----:B------:R-:W2:Y:S02]  /*ef40*/  @!P2 SYNCS.PHASECHK.TRANS64 P2, [R9+URZ+0x18000], R4 ;  /* 0x018000040900a5a7 */ /* 0x000ea4000804007f */
[----:B--2---:R-:W-:Y:S05]  /*ef50*/  @!P2 BRA `(.L_x_25) ;  /* 0xfffffffc00eca947 */ /* 0x004fea000383ffff */
[----:B------:R-:W-:Y:S05]  /*ef60*/  BRA `(.L_x_106) ;  /* 0xffffff5800d47947 */ /* 0x000fea000383ffff */
.L_x_29:
[----:B-1----:R-:W-:-:S04]  /*ef70*/  IMAD.U32 R16, RZ, RZ, UR6 ;  /* 0x00000006ff107e24 */ /* 0x002fc8000f8e00ff */
[----:B------:R1:W2:Y:S03]  /*ef80*/  SYNCS.PHASECHK.TRANS64.TRYWAIT P2, [R16+URZ+0x18000], R23 ;  /* 0x01800017100075a7 */ /* 0x0002a6000804017f */
[----:B--2---:R-:W-:Y:S05]  /*ef90*/  @!P2 NANOSLEEP.SYNCS 0x989680 ;  /* 0x009896800000a95d */ /* 0x004fea0003900000 */
[----:B------:R-:W2:Y:S02]  /*efa0*/  @!P2 SYNCS.PHASECHK.TRANS64 P2, [R16+URZ+0x18000], R23 ;  /* 0x018000171000a5a7 */ /* 0x000ea4000804007f */
[----:B--2---:R-:W-:Y:S05]  /*efb0*/  @!P2 BRA `(.L_x_29) ;  /* 0xfffffffc00eca947 */ /* 0x004fea000383ffff */
[----:B------:R-:W-:Y:S05]  /*efc0*/  BRA `(.L_x_28) ;  /* 0xffffff8c00887947 */ /* 0x000fea000383ffff */
.L_x_37:
[----:B--2---:R-:W-:-:S04]  /*efd0*/  IMAD.U32 R9, RZ, RZ, UR6 ;  /* 0x00000006ff097e24 */ /* 0x004fc8000f8e00ff */
[----:B------:R2:W3:Y:S03]  /*efe0*/  SYNCS.PHASECHK.TRANS64.TRYWAIT P2, [R9+URZ+0x18000], R4 ;  /* 0x01800004090075a7 */ /* 0x0004e6000804017f */
[----:B---3--:R-:W-:Y:S05]  /*eff0*/  @!P2 NANOSLEEP.SYNCS 0x989680 ;  /* 0x009896800000a95d */ /* 0x008fea0003900000 */
[----:B------:R-:W3:Y:S02]  /*f000*/  @!P2 SYNCS.PHASECHK.TRANS64 P2, [R9+URZ+0x18000], R4 ;  /* 0x018000040900a5a7 */ /* 0x000ee4000804007f */
[----:B---3--:R-:W-:Y:S05]  /*f010*/  @!P2 BRA `(.L_x_37) ;  /* 0xfffffffc00eca947 */ /* 0x008fea000383ffff */
[----:B------:R-:W-:Y:S05]  /*f020*/  BRA `(.L_x_107) ;  /* 0xffffff9000707947 */ /* 0x000fea000383ffff */
.L_x_41:
[----:B-1----:R-:W-:-:S04]  /*f030*/  IMAD.U32 R17, RZ, RZ, UR6 ;  /* 0x00000006ff117e24 */ /* 0x002fc8000f8e00ff */
[----:B------:R1:W3:Y:S03]  /*f040*/  SYNCS.PHASECHK.TRANS64.TRYWAIT P2, [R17+URZ+0x18000], R14 ;  /* 0x0180000e110075a7 */ /* 0x0002e6000804017f */
[----:B---3--:R-:W-:Y:S05]  /*f050*/  @!P2 NANOSLEEP.SYNCS 0x989680 ;  /* 0x009896800000a95d */ /* 0x008fea0003900000 */
[----:B------:R-:W3:Y:S02]  /*f060*/  @!P2 SYNCS.PHASECHK.TRANS64 P2, [R17+URZ+0x18000], R14 ;  /* 0x0180000e1100a5a7 */ /* 0x000ee4000804007f */
[----:B---3--:R-:W-:Y:S05]  /*f070*/  @!P2 BRA `(.L_x_41) ;  /* 0xfffffffc00eca947 */ /* 0x008fea000383ffff */
[----:B------:R-:W-:Y:S05]  /*f080*/  BRA `(.L_x_40) ;  /* 0xffffffcc00487947 */ /* 0x000fea000383ffff */
.L_x_57:
[----:B-1----:R-:W-:-:S04]  /*f090*/  IMAD.U32 R3, RZ, RZ, UR22 ;  /* 0x00000016ff037e24 */ /* 0x002fc8000f8e00ff */
[----:B------:R1:W2:Y:S03]  /*f0a0*/  SYNCS.PHASECHK.TRANS64.TRYWAIT P0, [R3+URZ+0x8], R0 ;  /* 0x00000800030075a7 */ /* 0x0002a6000800017f */
[----:B--2---:R-:W-:Y:S05]  /*f0b0*/  @!P0 NANOSLEEP.SYNCS 0x989680 ;  /* 0x009896800000895d */ /* 0x004fea0003900000 */
[----:B------:R-:W2:Y:S02]  /*f0c0*/  @!P0 SYNCS.PHASECHK.TRANS64 P0, [R3+URZ+0x8], R0 ;  /* 0x00000800030085a7 */ /* 0x000ea4000800007f */
[----:B--2---:R-:W-:Y:S05]  /*f0d0*/  @!P0 BRA `(.L_x_57) ;  /* 0xfffffffc00ec8947 */ /* 0x004fea000383ffff */
[----:B------:R-:W-:Y:S05]  /*f0e0*/  BRA `(.L_x_108) ;  /* 0xffffffd400f87947 */ /* 0x000fea000383ffff */
.L_x_72:
[----:B-1----:R1:W2:Y:S02]  /*f0f0*/  SYNCS.PHASECHK.TRANS64.TRYWAIT P0, [R4+URZ+0x18060], R3 ;  /* 0x01806003040075a7 */ /* 0x0022a4000800017f */
[----:B--2---:R-:W-:Y:S05]  /*f100*/  @!P0 NANOSLEEP.SYNCS 0x989680 ;  /* 0x009896800000895d */ /* 0x004fea0003900000 */
[----:B------:R-:W2:Y:S02]  /*f110*/  @!P0 SYNCS.PHASECHK.TRANS64 P0, [R4+URZ+0x18060], R3 ;  /* 0x01806003040085a7 */ /* 0x000ea4000800007f */
[----:B--2---:R-:W-:Y:S05]  /*f120*/  @!P0 BRA `(.L_x_72) ;  /* 0xfffffffc00f08947 */ /* 0x004fea000383ffff */
[----:B------:R-:W-:Y:S05]  /*f130*/  BRA `(.L_x_109) ;  /* 0xffffffec00687947 */ /* 0x000fea000383ffff */
.L_x_77:
[----:B-1----:R1:W2:Y:S02]  /*f140*/  SYNCS.PHASECHK.TRANS64.TRYWAIT P0, [R5+URZ+0x18028], R2 ;  /* 0x01802802050075a7 */ /* 0x0022a4000800017f */
[----:B--2---:R-:W-:Y:S05]  /*f150*/  @!P0 NANOSLEEP.SYNCS 0x989680 ;  /* 0x009896800000895d */ /* 0x004fea0003900000 */
[----:B------:R-:W2:Y:S02]  /*f160*/  @!P0 SYNCS.PHASECHK.TRANS64 P0, [R5+URZ+0x18028], R2 ;  /* 0x01802802050085a7 */ /* 0x000ea4000800007f */
[----:B--2---:R-:W-:Y:S05]  /*f170*/  @!P0 BRA `(.L_x_77) ;  /* 0xfffffffc00f08947 */ /* 0x004fea000383ffff */
[----:B------:R-:W-:Y:S05]  /*f180*/  BRA `(.L_x_110) ;  /* 0xffffffec00e87947 */ /* 0x000fea000383ffff */
.L_x_82:
[----:B-1----:R1:W2:Y:S02]  /*f190*/  SYNCS.PHASECHK.TRANS64.TRYWAIT P0, [R4+URZ+0x18060], R5 ;  /* 0x01806005040075a7 */ /* 0x0022a4000800017f */
[----:B--2---:R-:W-:Y:S05]  /*f1a0*/  @!P0 NANOSLEEP.SYNCS 0x989680 ;  /* 0x009896800000895d */ /* 0x004fea0003900000 */
[----:B------:R-:W2:Y:S02]  /*f1b0*/  @!P0 SYNCS.PHASECHK.TRANS64 P0, [R4+URZ+0x18060], R5 ;  /* 0x01806005040085a7 */ /* 0x000ea4000800007f */
[----:B--2---:R-:W-:Y:S05]  /*f1c0*/  @!P0 BRA `(.L_x_82) ;  /* 0xfffffffc00f08947 */ /* 0x004fea000383ffff */
[----:B------:R-:W-:Y:S05]  /*f1d0*/  BRA `(.L_x_111) ;  /* 0xfffffff000647947 */ /* 0x000fea000383ffff */
.L_x_87:
[----:B-1----:R1:W2:Y:S02]  /*f1e0*/  SYNCS.PHASECHK.TRANS64.TRYWAIT P0, [R3+URZ+0x18028], R4 ;  /* 0x01802804030075a7 */ /* 0x0022a4000800017f */
[----:B--2---:R-:W-:Y:S05]  /*f1f0*/  @!P0 NANOSLEEP.SYNCS 0x989680 ;  /* 0x009896800000895d */ /* 0x004fea0003900000 */
[----:B------:R-:W2:Y:S02]  /*f200*/  @!P0 SYNCS.PHASECHK.TRANS64 P0, [R3+URZ+0x18028], R4 ;  /* 0x01802804030085a7 */ /* 0x000ea4000800007f */
[----:B--2---:R-:W-:Y:S05]  /*f210*/  @!P0 BRA `(.L_x_87) ;  /* 0xfffffffc00f08947 */ /* 0x004fea000383ffff */
[----:B------:R-:W-:Y:S05]  /*f220*/  BRA `(.L_x_112) ;  /* 0xfffffff000ec7947 */ /* 0x000fea000383ffff */
.L_x_93:
[----:B-1----:R1:W2:Y:S02]  /*f230*/  SYNCS.PHASECHK.TRANS64.TRYWAIT P4, [R7+URZ+0x18028], R4 ;  /* 0x01802804070075a7 */ /* 0x0022a4000808017f */
[----:B--2---:R-:W-:Y:S05]  /*f240*/  @!P4 NANOSLEEP.SYNCS 0x989680 ;  /* 0x009896800000c95d */ /* 0x004fea0003900000 */
[----:B------:R-:W2:Y:S02]  /*f250*/  @!P4 SYNCS.PHASECHK.TRANS64 P4, [R7+URZ+0x18028], R4 ;  /* 0x018028040700c5a7 */ /* 0x000ea4000808007f */
[----:B--2---:R-:W-:Y:S05]  /*f260*/  @!P4 BRA `(.L_x_93) ;  /* 0xfffffffc00f0c947 */ /* 0x004fea000383ffff */
[----:B------:R-:W-:Y:S05]  /*f270*/  BRA `(.L_x_113) ;  /* 0xfffffff4009c7947 */ /* 0x000fea000383ffff */
.L_x_98:
[----:B-1----:R1:W2:Y:S02]  /*f280*/  SYNCS.PHASECHK.TRANS64.TRYWAIT P4, [R4+URZ+0x18028], R7 ;  /* 0x01802807040075a7 */ /* 0x0022a4000808017f */
[----:B--2---:R-:W-:Y:S05]  /*f290*/  @!P4 NANOSLEEP.SYNCS 0x989680 ;  /* 0x009896800000c95d */ /* 0x004fea0003900000 */
[----:B------:R-:W2:Y:S02]  /*f2a0*/  @!P4 SYNCS.PHASECHK.TRANS64 P4, [R4+URZ+0x18028], R7 ;  /* 0x018028070400c5a7 */ /* 0x000ea4000808007f */
[----:B--2---:R-:W-:Y:S05]  /*f2b0*/  @!P4 BRA `(.L_x_98) ;  /* 0xfffffffc00f0c947 */ /* 0x004fea000383ffff */
[----:B------:R-:W-:Y:S05]  /*f2c0*/  BRA `(.L_x_114) ;  /* 0xfffffff800247947 */ /* 0x000fea000383ffff */
        .weak           $__internal_0_$__cuda_sm20_rcp_rn_f32_slowpath
        .type           $__internal_0_$__cuda_sm20_rcp_rn_f32_slowpath,@function
        .size           $__internal_0_$__cuda_sm20_rcp_rn_f32_slowpath,(.L_x_120 - $__internal_0_$__cuda_sm20_rcp_rn_f32_slowpath)
$__internal_0_$__cuda_sm20_rcp_rn_f32_slowpath:
[----:B------:R-:W-:Y:S01]  /*f2d0*/  IMAD.SHL.U32 R0, R2, 0x2, RZ ;  /* 0x0000000202007824 */ /* 0x000fe200078e00ff */
[----:B------:R-:W-:Y:S04]  /*f2e0*/  BSSY B2, `(.L_x_115) ;  /* 0x0000030000027945 */ /* 0x000fe80003800000 */
[----:B------:R-:W-:-:S04]  /*f2f0*/  SHF.R.U32.HI R18, RZ, 0x18, R0 ;  /* 0x00000018ff127819 */ /* 0x000fc80000011600 */
[----:B------:R-:W-:-:S13]  /*f300*/  ISETP.NE.U32.AND P0, PT, R18, RZ, PT ;  /* 0x000000ff1200720c */ /* 0x000fda0003f05070 */
[----:B------:R-:W-:Y:S05]  /*f310*/  @P0 BRA `(.L_x_116) ;  /* 0x0000000000280947 */ /* 0x000fea0003800000 */
[----:B------:R-:W-:-:S05]  /*f320*/  IMAD.SHL.U32 R0, R2, 0x2, RZ ;  /* 0x0000000202007824 */ /* 0x000fca00078e00ff */
[----:B------:R-:W-:-:S13]  /*f330*/  ISETP.NE.AND P0, PT, R0, RZ, PT ;  /* 0x000000ff0000720c */ /* 0x000fda0003f05270 */
[----:B------:R-:W-:Y:S01]  /*f340*/  @P0 FFMA R10, R2, 1.84467440737095516160e+19, RZ ;  /* 0x5f800000020a0823 */ /* 0x000fe200000000ff */
[----:B------:R-:W-:Y:S08]  /*f350*/  @!P0 MUFU.RCP R3, R2 ;  /* 0x0000000200038308 */ /* 0x000ff00000001000 */
[----:B------:R-:W1:Y:S02]  /*f360*/  @P0 MUFU.RCP R13, R10 ;  /* 0x0000000a000d0308 */ /* 0x000e640000001000 */
[----:B-1----:R-:W-:-:S04]  /*f370*/  @P0 FFMA R0, R10, R13, -1 ;  /* 0xbf8000000a000423 */ /* 0x002fc8000000000d */
[----:B------:R-:W-:-:S04]  /*f380*/  @P0 FADD.FTZ R0, -R0, -RZ ;  /* 0x800000ff00000221 */ /* 0x000fc80000010100 */
[----:B------:R-:W-:-:S04]  /*f390*/  @P0 FFMA R0, R13, R0, R13 ;  /* 0x000000000d000223 */ /* 0x000fc8000000000d */
[----:B------:R-:W-:Y:S01]  /*f3a0*/  @P0 FFMA R3, R0, 1.84467440737095516160e+19, RZ ;  /* 0x5f80000000030823 */ /* 0x000fe200000000ff */
[----:B------:R-:W-:Y:S06]  /*f3b0*/  BRA `(.L_x_117) ;  /* 0x0000000000887947 */ /* 0x000fec0003800000 */
.L_x_116:
[----:B------:R-:W-:-:S05]  /*f3c0*/  VIADD R19, R18, 0xffffff03 ;  /* 0xffffff0312137836 */ /* 0x000fca0000000000 */
[----:B------:R-:W-:-:S13]  /*f3d0*/  ISETP.GT.U32.AND P0, PT, R19, 0x1, PT ;  /* 0x000000011300780c */ /* 0x000fda0003f04070 */
[----:B------:R-:W-:Y:S05]  /*f3e0*/  @P0 BRA `(.L_x_118) ;  /* 0x0000000000780947 */ /* 0x000fea0003800000 */
[----:B------:R-:W-:Y:S01]  /*f3f0*/  LOP3.LUT R0, R2, 0x7fffff, RZ, 0xc0, !PT ;  /* 0x007fffff02007812 */ /* 0x000fe200078ec0ff */
[----:B------:R-:W-:-:S03]  /*f400*/  IMAD.MOV.U32 R14, RZ, RZ, 0x3 ;  /* 0x00000003ff0e7424 */ /* 0x000fc600078e00ff */
[----:B------:R-:W-:Y:S02]  /*f410*/  LOP3.LUT R0, R0, 0x3f800000, RZ, 0xfc, !PT ;  /* 0x3f80000000007812 */ /* 0x000fe400078efcff */
[----:B------:R-:W-:Y:S02]  /*f420*/  SHF.L.U32 R14, R14, R19, RZ ;  /* 0x000000130e0e7219 */ /* 0x000fe400000006ff */
[----:B------:R-:W1:Y:S02]  /*f430*/  MUFU.RCP R3, R0 ;  /* 0x0000000000037308 */ /* 0x000e640000001000 */
[----:B-1----:R-:W-:-:S04]  /*f440*/  FFMA R10, R0, R3, -1 ;  /* 0xbf800000000a7423 */ /* 0x002fc80000000003 */
[----:B------:R-:W-:-:S04]  /*f450*/  FADD.FTZ R10, -R10, -RZ ;  /* 0x800000ff0a0a7221 */ /* 0x000fc80000010100 */
[CCC-:B------:R-:W-:Y:S01]  /*f460*/  FFMA.RM R12, R3.reuse, R10.reuse, R3.reuse ;  /* 0x0000000a030c7223 */ /* 0x1c0fe20000004003 */
[----:B------:R-:W-:-:S04]  /*f470*/  FFMA.RP R13, R3, R10, R3 ;  /* 0x0000000a030d7223 */ /* 0x000fc80000008003 */
[C---:B------:R-:W-:Y:S02]  /*f480*/  LOP3.LUT R3, R12.reuse, 0x7fffff, RZ, 0xc0, !PT ;  /* 0x007fffff0c037812 */ /* 0x040fe400078ec0ff */
[----:B------:R-:W-:Y:S02]  /*f490*/  FSETP.NEU.FTZ.AND P0, PT, R12, R13, PT ;  /* 0x0000000d0c00720b */ /* 0x000fe40003f1d000 */
[----:B------:R-:W-:Y:S02]  /*f4a0*/  LOP3.LUT R3, R3, 0x800000, RZ, 0xfc, !PT ;  /* 0x0080000003037812 */ /* 0x000fe400078efcff */
[----:B------:R-:W-:Y:S02]  /*f4b0*/  SEL R10, RZ, 0xffffffff, !P0 ;  /* 0xffffffffff0a7807 */ /* 0x000fe40004000000 */
[----:B------:R-:W-:-:S03]  /*f4c0*/  LOP3.LUT R14, R14, R3, RZ, 0xc0, !PT ;  /* 0x000000030e0e7212 */ /* 0x000fc600078ec0ff */
[----:B------:R-:W-:Y:S01]  /*f4d0*/  IMAD.MOV R10, RZ, RZ, -R10 ;  /* 0x000000ffff0a7224 */ /* 0x000fe200078e0a0a */
[----:B------:R-:W-:-:S04]  /*f4e0*/  SHF.R.U32.HI R14, RZ, R19, R14 ;  /* 0x00000013ff0e7219 */ /* 0x000fc8000001160e */
[----:B------:R-:W-:Y:S02]  /*f4f0*/  LOP3.LUT P1, RZ, R10, R19, R3, 0xf8, !PT ;  /* 0x000000130aff7212 */ /* 0x000fe4000782f803 */
[C---:B------:R-:W-:Y:S02]  /*f500*/  LOP3.LUT P0, RZ, R14.reuse, 0x1, RZ, 0xc0, !PT ;  /* 0x000000010eff7812 */ /* 0x040fe4000780c0ff */
[----:B------:R-:W-:-:S04]  /*f510*/  LOP3.LUT P2, RZ, R14, 0x2, RZ, 0xc0, !PT ;  /* 0x000000020eff7812 */ /* 0x000fc8000784c0ff */
[----:B------:R-:W-:Y:S02]  /*f520*/  PLOP3.LUT P0, PT, P0, P1, P2, 0xe0, 0x0 ;  /* 0x000000000000781c */ /* 0x000fe40000703c20 */
[----:B------:R-:W-:Y:S02]  /*f530*/  LOP3.LUT P1, RZ, R2, 0x7fffff, RZ, 0xc0, !PT ;  /* 0x007fffff02ff7812 */ /* 0x000fe4000782c0ff */
[----:B------:R-:W-:-:S05]  /*f540*/  SEL R0, RZ, 0x1, !P0 ;  /* 0x00000001ff007807 */ /* 0x000fca0004000000 */
[----:B------:R-:W-:-:S05]  /*f550*/  IMAD.MOV R0, RZ, RZ, -R0 ;  /* 0x000000ffff007224 */ /* 0x000fca00078e0a00 */
[----:B------:R-:W-:Y:S01]  /*f560*/  ISETP.GE.AND P0, PT, R0, RZ, PT ;  /* 0x000000ff0000720c */ /* 0x000fe20003f06270 */
[----:B------:R-:W-:-:S05]  /*f570*/  VIADD R0, R18, 0xffffff04 ;  /* 0xffffff0412007836 */ /* 0x000fca0000000000 */
[----:B------:R-:W-:-:S07]  /*f580*/  SHF.R.U32.HI R3, RZ, R0, R3 ;  /* 0x00000000ff037219 */ /* 0x000fce0000011603 */
[----:B------:R-:W-:-:S04]  /*f590*/  @!P0 VIADD R3, R3, 0x1 ;  /* 0x0000000103038836 */ /* 0x000fc80000000000 */
[----:B------:R-:W-:-:S05]  /*f5a0*/  @!P1 IMAD.SHL.U32 R3, R3, 0x2, RZ ;  /* 0x0000000203039824 */ /* 0x000fca00078e00ff */
[----:B------:R-:W-:Y:S01]  /*f5b0*/  LOP3.LUT R3, R3, 0x80000000, R2, 0xf8, !PT ;  /* 0x8000000003037812 */ /* 0x000fe200078ef802 */
[----:B------:R-:W-:Y:S06]  /*f5c0*/  BRA `(.L_x_117) ;  /* 0x0000000000047947 */ /* 0x000fec0003800000 */
.L_x_118:
[----:B------:R1:W2:Y:S02]  /*f5d0*/  MUFU.RCP R3, R2 ;  /* 0x0000000200037308 */ /* 0x0002a40000001000 */
.L_x_117:
[----:B------:R-:W-:Y:S05]  /*f5e0*/  BSYNC B2 ;  /* 0x0000000000027941 */ /* 0x000fea0003800000 */
.L_x_115:
[----:B--2---:R-:W-:Y:S02]  /*f5f0*/  IMAD.MOV.U32 R0, RZ, RZ, R3 ;  /* 0x000000ffff007224 */ /* 0x004fe400078e0003 */
[----:B-1----:R-:W-:Y:S02]  /*f600*/  IMAD.MOV.U32 R2, RZ, RZ, R15 ;  /* 0x000000ffff027224 */ /* 0x002fe400078e000f */
[----:B------:R-:W-:-:S04]  /*f610*/  IMAD.MOV.U32 R3, RZ, RZ, 0x0 ;  /* 0x00000000ff037424 */ /* 0x000fc800078e00ff */
[----:B------:R-:W-:Y:S05]  /*f620*/  RET.REL.NODEC R2 `(_ZN7cutlass13device_kernelINS_4fmha6kernel28FmhaKernelTmaWarpSpecializedINS1_10collective30FmhaMainloopTmaWarpSpecializedINS_12float_e4m3_tEffN4cute5tupleIJNS7_1CILi128EEESA_SA_EEENS8_IJiNS9_ILi1EEENS8_IJiiEEEEEESE_NS8_IJSC_iSD_EEENS4_12CausalFusionEJEEENS4_15FmhaFwdEpilogueIS6_fNS8_IJNS9_ILi64EEESA_SA_EEEEENS2_23IndividualTileSchedulerEJEEEEEvNT_6ParamsE) ;  /* 0xffffff0802747950 */ /* 0x000fea0003c3ffff */
.L_x_119:
[----:B------:R-:W-:-:S00]  /*f630*/  BRA `(.L_x_119) ;  /* 0xfffffffc00fc7947 */ /* 0x000fc0000383ffff */
[----:B------:R-:W-:-:S00]  /*f640*/  NOP ;  /* 0x0000000000007918 */ /* 0x000fc00000000000 */
        /* <DEDUP_REMOVED lines=11> */
.L_x_120:


//--------------------- .nv.global.init           --------------------------
	.section	.nv.global.init,"aw",@progbits
.nv.global.init:
	.type		$str$24,@object
	.size		$str$24,($str$25 - $str$24)
$str$24:
        /*0000*/ 	.byte	0x28, 0x61, 0x64, 0x64, 0x72, 0x65, 0x73, 0x73, 0x20, 0x26, 0x20, 0x6d, 0x61, 0x73, 0x6b, 0x29
        /*0010*/ 	.byte	0x20, 0x3d, 0x3d, 0x20, 0x30, 0x00
	.type		$str$25,@object
	.size		$str$25,(__unnamed_1 - $str$25)
$str$25:
        /*0016*/ 	.byte	0x2f, 0x74, 0x6d, 0x70, 0x2f, 0x63, 0x75, 0x74, 0x6c, 0x61, 0x73, 0x73, 0x5f, 0x73, 0x77, 0x65
        /*0026*/ 	.byte	0x65, 0x70, 0x5f, 0x73, 0x72, 0x63, 0x2f, 0x69, 0x6e, 0x63, 0x6c, 0x75, 0x64, 0x65, 0x2f, 0x63
        /*0036*/ 	.byte	0x75, 0x74, 0x65, 0x2f, 0x70, 0x6f, 0x69, 0x6e, 0x74, 0x65, 0x72, 0x5f, 0x66, 0x6c, 0x61, 0x67
        /*0046*/ 	.byte	0x67, 0x65, 0x64, 0x2e, 0x68, 0x70, 0x70, 0x00
	.type		__unnamed_1,@object
	.size		__unnamed_1,(.L_0 - __unnamed_1)
__unnamed_1:
        /*004e*/ 	.byte	0x61, 0x75, 0x74, 0x6f, 0x20, 0x63, 0x75, 0x74, 0x65, 0x3a, 0x3a, 0x61, 0x73, 0x5f, 0x70, 0x6f
        /* <DEDUP_REMOVED lines=27> */
        /*020e*/ 	.byte	0x43, 0x3c, 0x34, 0x30, 0x39, 0x36, 0x3e, 0x3e, 0x3e, 0x3e, 0x3e, 0x5d, 0x00
.L_0:


//--------------------- .nv.shared._ZN7cutlass13device_kernelINS_4fmha6kernel28FmhaKernelTmaWarpSpecializedINS1_10collective30FmhaMainloopTmaWarpSpecializedINS_12float_e4m3_tEffN4cute5tupleIJNS7_1CILi128EEESA_SA_EEENS8_IJiNS9_ILi1EEENS8_IJiiEEEEEESE_NS8_IJSC_iSD_EEENS4_12CausalFusionEJEEENS4_15FmhaFwdEpilogueIS6_fNS8_IJNS9_ILi64EEESA_SA_EEEEENS2_23IndividualTileSchedulerEJEEEEEvNT_6ParamsE --------------------------
	.section	.nv.shared._ZN7cutlass13device_kernelINS_4fmha6kernel28FmhaKernelTmaWarpSpecializedINS1_10collective30FmhaMainloopTmaWarpSpecializedINS_12float_e4m3_tEffN4cute5tupleIJNS7_1CILi128EEESA_SA_EEENS8_IJiNS9_ILi1EEENS8_IJiiEEEEEESE_NS8_IJSC_iSD_EEENS4_12CausalFusionEJEEENS4_15FmhaFwdEpilogueIS6_fNS8_IJNS9_ILi64EEESA_SA_EEEEENS2_23IndividualTileSchedulerEJEEEEEvNT_6ParamsE,"aw",@nobits
	.sectionflags	@""
	.align	16
	.zero		1024


//--------------------- .nv.shared.reserved.0     --------------------------
	.section	.nv.shared.reserved.0,"aw",@nobits
	.weak		__nv_reservedSMEM_offset_0_alias
	.size		__nv_reservedSMEM_offset_0_alias, 0, 0
	.other		__nv_reservedSMEM_offset_0_alias,@"STO_CUDA_RESERVED_SHARED STV_DEFAULT"
__nv_reservedSMEM_offset_0_alias:
	.zero		0


//--------------------- .nv.global                --------------------------
	.section	.nv.global,"aw",@nobits
.nv.global:
	.type		_ZN39_INTERNAL_776cae77_4_k_cu_1c5d13c3_40044cute1_E,@object
	.size		_ZN39_INTERNAL_776cae77_4_k_cu_1c5d13c3_40044cute1_E,(_ZN39_INTERNAL_776cae77_4_k_cu_1c5d13c3_40044cuda3std3__45__cpo6cbeginE - _ZN39_INTERNAL_776cae77_4_k_cu_1c5d13c3_40044cute1_E)
_ZN39_INTERNAL_776cae77_4_k_cu_1c5d13c3_40044cute1_E:
	.zero		1
	.type		_ZN39_INTERNAL_776cae77_4_k_cu_1c5d13c3_40044cuda3std3__45__cpo6cbeginE,@object
	.size		_ZN39_INTERNAL_776cae77_4_k_cu_1c5d13c3_40044cuda3std3__45__cpo6cbeginE,(_ZN39_INTERNAL_776cae77_4_k_cu_1c5d13c3_40044cuda3std3__48in_placeE - _ZN39_INTERNAL_776cae77_4_k_cu_1c5d13c3_40044cuda3std3__45__cpo6cbeginE)
_ZN39_INTERNAL_776cae77_4_k_cu_1c5d13c3_40044cuda3std3__45__cpo6cbeginE:
	.zero		1
	.type		_ZN39_INTERNAL_776cae77_4_k_cu_1c5d13c3_40044cuda3std3__48in_placeE,@object
	.size		_ZN39_INTERNAL_776cae77_4_k_cu_1c5d13c3_40044cuda3std3__48in_placeE,(_ZN39_INTERNAL_776cae77_4_k_cu_1c5d13c3_40044cuda3std6ranges3__45__cpo9iter_moveE - _ZN39_INTERNAL_776cae77_4_k_cu_1c5d13c3_40044cuda3std3__48in_placeE)
_ZN39_INTERNAL_776cae77_4_k_cu_1c5d13c3_40044cuda3std3__48in_placeE:
	.zero		1
	.type		_ZN39_INTERNAL_776cae77_4_k_cu_1c5d13c3_40044cuda3std6ranges3__45__cpo9iter_moveE,@object
	.size		_ZN39_INTERNAL_776cae77_4_k_cu_1c5d13c3_40044cuda3std6ranges3__45__cpo9iter_moveE,(_ZN39_INTERNAL_776cae77_4_k_cu_1c5d13c3_40044cuda3std3__45__cpo5beginE - _ZN39_INTERNAL_776cae77_4_k_cu_1c5d13c3_40044cuda3std6ranges3__45__cpo9iter_moveE)
_ZN39_INTERNAL_776cae77_4_k_cu_1c5d13c3_40044cuda3std6ranges3__45__cpo9iter_moveE:
	.zero		1
	.type		_ZN39_INTERNAL_776cae77_4_k_cu_1c5d13c3_40044cuda3std3__45__cpo5beginE,@object
	.size		_ZN39_INTERNAL_776cae77_4_k_cu_1c5d13c3_40044cuda3std3__45__cpo5beginE,(_ZN39_INTERNAL_776cae77_4_k_cu_1c5d13c3_40044cuda3std3__441_GLOBAL__N__776cae77_4_k_cu_1c5d13c3_40046ignoreE - _ZN39_INTERNAL_776cae77_4_k_cu_1c5d13c3_40044cuda3std3__45__cpo5beginE)
_ZN39_INTERNAL_776cae77_4_k_cu_1c5d13c3_40044cuda3std3__45__cpo5beginE:
	.zero		1
	.type		_ZN39_INTERNAL_776cae77_4_k_cu_1c5d13c3_40044cuda3std3__441_GLOBAL__N__776cae77_4_k_cu_1c5d13c3_40046ignoreE,@object
	.size		_ZN39_INTERNAL_776cae77_4_k_cu_1c5d13c3_40044cuda3std3__441_GLOBAL__N__776cae77_4_k_cu_1c5d13c3_40046ignoreE,(_ZN39_INTERNAL_776cae77_4_k_cu_1c5d13c3_40044cute7productE - _ZN39_INTERNAL_776cae77_4_k_cu_1c5d13c3_40044cuda3std3__441_GLOBAL__N__776cae77_4_k_cu_1c5d13c3_40046ignoreE)
_ZN39_INTERNAL_776cae77_4_k_cu_1c5d13c3_40044cuda3std3__441_GLOBAL__N__776cae77_4_k_cu_1c5d13c3_40046ignoreE:
	.zero		1
	.type		_ZN39_INTERNAL_776cae77_4_k_cu_1c5d13c3_40044cute7productE,@object
	.size		_ZN39_INTERNAL_776cae77_4_k_cu_1c5d13c3_40044cute7productE,(_ZN39_INTERNAL_776cae77_4_k_cu_1c5d13c3_40044cuda3std3__45__cpo3endE - _ZN39_INTERNAL_776cae77_4_k_cu_1c5d13c3_40044cute7productE)
_ZN39_INTERNAL_776cae77_4_k_cu_1c5d13c3_40044cute7productE:
	.zero		1
	.type		_ZN39_INTERNAL_776cae77_4_k_cu_1c5d13c3_40044cuda3std3__45__cpo3endE,@object
	.size		_ZN39_INTERNAL_776cae77_4_k_cu_1c5d13c3_40044cuda3std3__45__cpo3endE,(_ZN39_INTERNAL_776cae77_4_k_cu_1c5d13c3_40044cuda3std3__419piecewise_constructE - _ZN39_INTERNAL_776cae77_4_k_cu_1c5d13c3_40044cuda3std3__45__cpo3endE)
_ZN39_INTERNAL_776cae77_4_k_cu_1c5d13c3_40044cuda3std3__45__cpo3endE:
	.zero		1
	.type		_ZN39_INTERNAL_776cae77_4_k_cu_1c5d13c3_40044cuda3std3__419piecewise_constructE,@object
	.size		_ZN39_INTERNAL_776cae77_4_k_cu_1c5d13c3_40044cuda3std3__419piecewise_constructE,(_ZN39_INTERNAL_776cae77_4_k_cu_1c5d13c3_40044cuda3std3__45__cpo4cendE - _ZN39_INTERNAL_776cae77_4_k_cu_1c5d13c3_40044cuda3std3__419piecewise_constructE)
_ZN39_INTERNAL_776cae77_4_k_cu_1c5d13c3_40044cuda3std3__419piecewise_constructE:
	.zero		1
	.type		_ZN39_INTERNAL_776cae77_4_k_cu_1c5d13c3_40044cuda3std3__45__cpo4cendE,@object
	.size		_ZN39_INTERNAL_776cae77_4_k_cu_1c5d13c3_40044cuda3std3__45__cpo4cendE,(_ZN39_INTERNAL_776cae77_4_k_cu_1c5d13c3_40044cuda3std6ranges3__45__cpo4swapE - _ZN39_INTERNAL_776cae77_4_k_cu_1c5d13c3_40044cuda3std3__45__cpo4cendE)
_ZN39_INTERNAL_776cae77_4_k_cu_1c5d13c3_40044cuda3std3__45__cpo4cendE:
	.zero		1
	.type		_ZN39_INTERNAL_776cae77_4_k_cu_1c5d13c3_40044cuda3std6ranges3__45__cpo4swapE,@object
	.size		_ZN39_INTERNAL_776cae77_4_k_cu_1c5d13c3_40044cuda3std6ranges3__45__cpo4swapE,(.L_8 - _ZN39_INTERNAL_776cae77_4_k_cu_1c5d13c3_40044cuda3std6ranges3__45__cpo4swapE)
_ZN39_INTERNAL_776cae77_4_k_cu_1c5d13c3_40044cuda3std6ranges3__45__cpo4swapE:
	.zero		1
.L_8:


//--------------------- .nv.constant0._ZN7cutlass13device_kernelINS_4fmha6kernel28FmhaKernelTmaWarpSpecializedINS1_10collective30FmhaMainloopTmaWarpSpecializedINS_12float_e4m3_tEffN4cute5tupleIJNS7_1CILi128EEESA_SA_EEENS8_IJiNS9_ILi1EEENS8_IJiiEEEEEESE_NS8_IJSC_iSD_EEENS4_12CausalFusionEJEEENS4_15FmhaFwdEpilogueIS6_fNS8_IJNS9_ILi64EEESA_SA_EEEEENS2_23IndividualTileSchedulerEJEEEEEvNT_6ParamsE --------------------------
	.section	.nv.constant0._ZN7cutlass13device_kernelINS_4fmha6kernel28FmhaKernelTmaWarpSpecializedINS1_10collective30FmhaMainloopTmaWarpSpecializedINS_12float_e4m3_tEffN4cute5tupleIJNS7_1CILi128EEESA_SA_EEENS8_IJiNS9_ILi1EEENS8_IJiiEEEEEESE_NS8_IJSC_iSD_EEENS4_12CausalFusionEJEEENS4_15FmhaFwdEpilogueIS6_fNS8_IJNS9_ILi64EEESA_SA_EEEEENS2_23IndividualTileSchedulerEJEEEEEvNT_6ParamsE,"a",@progbits
	.sectionflags	@""
	.align	4
.nv.constant0._ZN7cutlass13device_kernelINS_4fmha6kernel28FmhaKernelTmaWarpSpecializedINS1_10collective30FmhaMainloopTmaWarpSpecializedINS_12float_e4m3_tEffN4cute5tupleIJNS7_1CILi128EEESA_SA_EEENS8_IJiNS9_ILi1EEENS8_IJiiEEEEEESE_NS8_IJSC_iSD_EEENS4_12CausalFusionEJEEENS4_15FmhaFwdEpilogueIS6_fNS8_IJNS9_ILi64EEESA_SA_EEEEENS2_23IndividualTileSchedulerEJEEEEEvNT_6ParamsE:
	.zero		2688


//--------------------- SYMBOLS --------------------------

	.type		.nv.reservedSmem.offset0,@object
	.size		.nv.reservedSmem.offset0,0x4
	.type		__assertfail,@function
